	.target	sm_100a

	.elftype	@"ET_EXEC"


//--------------------- .note.nv.tkinfo           --------------------------
	.section	.note.nv.tkinfo,"",@"SHT_NOTE"
	.sectionflags	@"SHF_NOTE_NV_TKINFO"
	.tkinfo
        /*0018*/ 	.word	0x00000002
        /*0030*/ 	.string	""
        /*0030*/ 	.string	"ptxas"
        /*0030*/ 	.string	"Cuda compilation tools, release 13.0, V13.0.88"
        /*0030*/ 	.string	"Build cuda_13.0.r13.0/compiler.36424714_0"
        /*0030*/ 	.string	"-arch sm_100a -m 64 "



//--------------------- .note.nv.cuinfo           --------------------------
	.section	.note.nv.cuinfo,"",@"SHT_NOTE"
	.sectionflags	@"SHF_NOTE_NV_CUINFO"
        /*0018*/ 	.short	0x0002
        /*001a*/ 	.short	0x0064
        /*001c*/ 	.short	0x0082
	.zero		2


//--------------------- .nv.info                  --------------------------
	.section	.nv.info,"",@"SHT_CUDA_INFO"
	.align	4


	//----- nvinfo : EIATTR_REGCOUNT
	.align		4
        /*0000*/ 	.byte	0x04, 0x2f
        /*0002*/ 	.short	(.L_19 - .L_18)
	.align		4
.L_18:
        /*0004*/ 	.word	index@(_ZN7cutlass13device_kernelINS_4conv6kernel13ConvUniversalINS1_16ConvProblemShapeILNS1_8OperatorE0ELi3EEENS1_10collective14CollectiveConvINS1_47MainloopSm100TmaUmmaWarpSpecializedImplicitGemmILS5_0ELi72ELi3ELi1ELi2EN4cute5tupleIJNSA_1CILi2EEENSC_ILi1EEESE_EEEEENSB_IJNSC_ILi128EEENSC_ILi64EEENSB_IJNSC_ILi32EEEEEEEEENS_12float_e4m3_tESM_NSA_8TiledMMAINSA_8MMA_AtomIJNSA_10MMA_TraitsINSA_25SM100_MMA_F8F6F4_2x1SM_SSEJSM_SM_fSH_SI_NSA_17integral_constantINSA_4UMMA5MajorELST_0EEESU_NSR_INSS_7ScaleInELSV_0EEESW_EEEEEENSA_6LayoutINSB_IJSE_SE_SE_EEENSB_IJNSC_ILi0EEES11_S11_EEEEENSB_IJNSA_10UnderscoreES14_S14_EEEEENS7_6detail27Sm100ImplicitGemmTileTraitsINSA_25SM100_TMA_2SM_LOAD_IM2COLENSA_14ComposedLayoutINSA_7SwizzleILi1ELi4ELi3EEENSA_18smem_ptr_flag_bitsILi8EEENSZ_INSB_IJNSC_ILi8EEESJ_EEENSB_IJSJ_SE_EEEEEEEvEENS18_INSA_18SM100_TMA_2SM_LOADES1J_vEEEENS_8epilogue10collective18CollectiveEpilogueINS1O_23Sm100TmaWarpSpecializedILi1ELi1ELi32ELb0ELb0EEEJNSB_IJSI_SI_SK_EEENSB_IJNSZ_ISI_SE_EES1U_EEESM_NSB_IJNSB_IJllllEEESE_S11_EEESM_S1X_NS1O_6fusion15FusionCallbacksIS1S_NS1Y_17LinearCombinationISM_fSM_fLNS_15FloatRoundStyleE2EEES1T_S1V_JEEENSA_5SM1004TMEM4LOAD26SM100_TMEM_LOAD_32dp32b32xENSA_20SM90_TMA_LOAD_IM2COLENS1A_INS1B_ILi2ELi4ELi3EEES1E_NSZ_INSB_IJS1F_SI_EEENSB_IJSI_SE_EEEEEEENSA_39AutoVectorizingCopyWithAssumedAlignmentILi128EEENSA_21SM90_TMA_STORE_IM2COLES2D_S2F_S2F_EEEvvEEEEvNT_6ParamsE)
        /*0008*/ 	.word	0x0000005b


	//----- nvinfo : EIATTR_FRAME_SIZE
	.align		4
.L_19:
        /*000c*/ 	.byte	0x04, 0x11
        /*000e*/ 	.short	(.L_21 - .L_20)
	.align		4
.L_20:
        /*0010*/ 	.word	index@($__internal_2_$__cuda_sm10x_tcgen05_guardrail_trap_unallocated_columns_being_dealloced)
        /*0014*/ 	.word	0x00000008


	//----- nvinfo : EIATTR_FRAME_SIZE
	.align		4
.L_21:
        /*0018*/ 	.byte	0x04, 0x11
        /*001a*/ 	.short	(.L_23 - .L_22)
	.align		4
.L_22:
        /*001c*/ 	.word	index@($__internal_1_$__cuda_sm10x_tcgen05_guardrail_trap_phase_invalid_during_alloc)
        /*0020*/ 	.word	0x00000008


	//----- nvinfo : EIATTR_FRAME_SIZE
	.align		4
.L_23:
        /*0024*/ 	.byte	0x04, 0x11
        /*0026*/ 	.short	(.L_25 - .L_24)
	.align		4
.L_24:
        /*0028*/ 	.word	index@($__internal_0_$__cuda_sm10x_tcgen05_guardrail_trap_col_being_dealloced_not_returned_by_alloc)
        /*002c*/ 	.word	0x00000008


	//----- nvinfo : EIATTR_FRAME_SIZE
	.align		4
.L_25:
        /*0030*/ 	.byte	0x04, 0x11
        /*0032*/ 	.short	(.L_27 - .L_26)
	.align		4
.L_26:
        /*0034*/ 	.word	index@(_ZN7cutlass13device_kernelINS_4conv6kernel13ConvUniversalINS1_16ConvProblemShapeILNS1_8OperatorE0ELi3EEENS1_10collective14CollectiveConvINS1_47MainloopSm100TmaUmmaWarpSpecializedImplicitGemmILS5_0ELi72ELi3ELi1ELi2EN4cute5tupleIJNSA_1CILi2EEENSC_ILi1EEESE_EEEEENSB_IJNSC_ILi128EEENSC_ILi64EEENSB_IJNSC_ILi32EEEEEEEEENS_12float_e4m3_tESM_NSA_8TiledMMAINSA_8MMA_AtomIJNSA_10MMA_TraitsINSA_25SM100_MMA_F8F6F4_2x1SM_SSEJSM_SM_fSH_SI_NSA_17integral_constantINSA_4UMMA5MajorELST_0EEESU_NSR_INSS_7ScaleInELSV_0EEESW_EEEEEENSA_6LayoutINSB_IJSE_SE_SE_EEENSB_IJNSC_ILi0EEES11_S11_EEEEENSB_IJNSA_10UnderscoreES14_S14_EEEEENS7_6detail27Sm100ImplicitGemmTileTraitsINSA_25SM100_TMA_2SM_LOAD_IM2COLENSA_14ComposedLayoutINSA_7SwizzleILi1ELi4ELi3EEENSA_18smem_ptr_flag_bitsILi8EEENSZ_INSB_IJNSC_ILi8EEESJ_EEENSB_IJSJ_SE_EEEEEEEvEENS18_INSA_18SM100_TMA_2SM_LOADES1J_vEEEENS_8epilogue10collective18CollectiveEpilogueINS1O_23Sm100TmaWarpSpecializedILi1ELi1ELi32ELb0ELb0EEEJNSB_IJSI_SI_SK_EEENSB_IJNSZ_ISI_SE_EES1U_EEESM_NSB_IJNSB_IJllllEEESE_S11_EEESM_S1X_NS1O_6fusion15FusionCallbacksIS1S_NS1Y_17LinearCombinationISM_fSM_fLNS_15FloatRoundStyleE2EEES1T_S1V_JEEENSA_5SM1004TMEM4LOAD26SM100_TMEM_LOAD_32dp32b32xENSA_20SM90_TMA_LOAD_IM2COLENS1A_INS1B_ILi2ELi4ELi3EEES1E_NSZ_INSB_IJS1F_SI_EEENSB_IJSI_SE_EEEEEEENSA_39AutoVectorizingCopyWithAssumedAlignmentILi128EEENSA_21SM90_TMA_STORE_IM2COLES2D_S2F_S2F_EEEvvEEEEvNT_6ParamsE)
        /*0038*/ 	.word	0x00000008


	//----- nvinfo : EIATTR_MIN_STACK_SIZE
	.align		4
.L_27:
        /*003c*/ 	.byte	0x04, 0x12
        /*003e*/ 	.short	(.L_29 - .L_28)
	.align		4
.L_28:
        /*0040*/ 	.word	index@(_ZN7cutlass13device_kernelINS_4conv6kernel13ConvUniversalINS1_16ConvProblemShapeILNS1_8OperatorE0ELi3EEENS1_10collective14CollectiveConvINS1_47MainloopSm100TmaUmmaWarpSpecializedImplicitGemmILS5_0ELi72ELi3ELi1ELi2EN4cute5tupleIJNSA_1CILi2EEENSC_ILi1EEESE_EEEEENSB_IJNSC_ILi128EEENSC_ILi64EEENSB_IJNSC_ILi32EEEEEEEEENS_12float_e4m3_tESM_NSA_8TiledMMAINSA_8MMA_AtomIJNSA_10MMA_TraitsINSA_25SM100_MMA_F8F6F4_2x1SM_SSEJSM_SM_fSH_SI_NSA_17integral_constantINSA_4UMMA5MajorELST_0EEESU_NSR_INSS_7ScaleInELSV_0EEESW_EEEEEENSA_6LayoutINSB_IJSE_SE_SE_EEENSB_IJNSC_ILi0EEES11_S11_EEEEENSB_IJNSA_10UnderscoreES14_S14_EEEEENS7_6detail27Sm100ImplicitGemmTileTraitsINSA_25SM100_TMA_2SM_LOAD_IM2COLENSA_14ComposedLayoutINSA_7SwizzleILi1ELi4ELi3EEENSA_18smem_ptr_flag_bitsILi8EEENSZ_INSB_IJNSC_ILi8EEESJ_EEENSB_IJSJ_SE_EEEEEEEvEENS18_INSA_18SM100_TMA_2SM_LOADES1J_vEEEENS_8epilogue10collective18CollectiveEpilogueINS1O_23Sm100TmaWarpSpecializedILi1ELi1ELi32ELb0ELb0EEEJNSB_IJSI_SI_SK_EEENSB_IJNSZ_ISI_SE_EES1U_EEESM_NSB_IJNSB_IJllllEEESE_S11_EEESM_S1X_NS1O_6fusion15FusionCallbacksIS1S_NS1Y_17LinearCombinationISM_fSM_fLNS_15FloatRoundStyleE2EEES1T_S1V_JEEENSA_5SM1004TMEM4LOAD26SM100_TMEM_LOAD_32dp32b32xENSA_20SM90_TMA_LOAD_IM2COLENS1A_INS1B_ILi2ELi4ELi3EEES1E_NSZ_INSB_IJS1F_SI_EEENSB_IJSI_SE_EEEEEEENSA_39AutoVectorizingCopyWithAssumedAlignmentILi128EEENSA_21SM90_TMA_STORE_IM2COLES2D_S2F_S2F_EEEvvEEEEvNT_6ParamsE)
        /*0044*/ 	.word	0x00000008
.L_29:


//--------------------- .nv.compat                --------------------------
	.section	.nv.compat,"",@"SHT_CUDA_COMPAT_INFO"
	.align	4
        /*0000*/ 	.byte	0x02, 0x09, 0x01, 0x00, 0x02, 0x02, 0x02, 0x00, 0x02, 0x05, 0x05, 0x00, 0x03, 0x07, 0x01, 0x01
        /*0010*/ 	.byte	0x02, 0x03, 0x01, 0x00, 0x02, 0x06, 0x01, 0x00, 0x04, 0x0b, 0x08, 0x00, 0x09, 0x00, 0x00, 0x00
        /*0020*/ 	.byte	0x00, 0x00, 0x00, 0x00


//--------------------- .nv.info._ZN7cutlass13device_kernelINS_4conv6kernel13ConvUniversalINS1_16ConvProblemShapeILNS1_8OperatorE0ELi3EEENS1_10collective14CollectiveConvINS1_47MainloopSm100TmaUmmaWarpSpecializedImplicitGemmILS5_0ELi72ELi3ELi1ELi2EN4cute5tupleIJNSA_1CILi2EEENSC_ILi1EEESE_EEEEENSB_IJNSC_ILi128EEENSC_ILi64EEENSB_IJNSC_ILi32EEEEEEEEENS_12float_e4m3_tESM_NSA_8TiledMMAINSA_8MMA_AtomIJNSA_10MMA_TraitsINSA_25SM100_MMA_F8F6F4_2x1SM_SSEJSM_SM_fSH_SI_NSA_17integral_constantINSA_4UMMA5MajorELST_0EEESU_NSR_INSS_7ScaleInELSV_0EEESW_EEEEEENSA_6LayoutINSB_IJSE_SE_SE_EEENSB_IJNSC_ILi0EEES11_S11_EEEEENSB_IJNSA_10UnderscoreES14_S14_EEEEENS7_6detail27Sm100ImplicitGemmTileTraitsINSA_25SM100_TMA_2SM_LOAD_IM2COLENSA_14ComposedLayoutINSA_7SwizzleILi1ELi4ELi3EEENSA_18smem_ptr_flag_bitsILi8EEENSZ_INSB_IJNSC_ILi8EEESJ_EEENSB_IJSJ_SE_EEEEEEEvEENS18_INSA_18SM100_TMA_2SM_LOADES1J_vEEEENS_8epilogue10collective18CollectiveEpilogueINS1O_23Sm100TmaWarpSpecializedILi1ELi1ELi32ELb0ELb0EEEJNSB_IJSI_SI_SK_EEENSB_IJNSZ_ISI_SE_EES1U_EEESM_NSB_IJNSB_IJllllEEESE_S11_EEESM_S1X_NS1O_6fusion15FusionCallbacksIS1S_NS1Y_17LinearCombinationISM_fSM_fLNS_15FloatRoundStyleE2EEES1T_S1V_JEEENSA_5SM1004TMEM4LOAD26SM100_TMEM_LOAD_32dp32b32xENSA_20SM90_TMA_LOAD_IM2COLENS1A_INS1B_ILi2ELi4ELi3EEES1E_NSZ_INSB_IJS1F_SI_EEENSB_IJSI_SE_EEEEEEENSA_39AutoVectorizingCopyWithAssumedAlignmentILi128EEENSA_21SM90_TMA_STORE_IM2COLES2D_S2F_S2F_EEEvvEEEEvNT_6ParamsE --------------------------
	.section	.nv.info._ZN7cutlass13device_kernelINS_4conv6kernel13ConvUniversalINS1_16ConvProblemShapeILNS1_8OperatorE0ELi3EEENS1_10collective14CollectiveConvINS1_47MainloopSm100TmaUmmaWarpSpecializedImplicitGemmILS5_0ELi72ELi3ELi1ELi2EN4cute5tupleIJNSA_1CILi2EEENSC_ILi1EEESE_EEEEENSB_IJNSC_ILi128EEENSC_ILi64EEENSB_IJNSC_ILi32EEEEEEEEENS_12float_e4m3_tESM_NSA_8TiledMMAINSA_8MMA_AtomIJNSA_10MMA_TraitsINSA_25SM100_MMA_F8F6F4_2x1SM_SSEJSM_SM_fSH_SI_NSA_17integral_constantINSA_4UMMA5MajorELST_0EEESU_NSR_INSS_7ScaleInELSV_0EEESW_EEEEEENSA_6LayoutINSB_IJSE_SE_SE_EEENSB_IJNSC_ILi0EEES11_S11_EEEEENSB_IJNSA_10UnderscoreES14_S14_EEEEENS7_6detail27Sm100ImplicitGemmTileTraitsINSA_25SM100_TMA_2SM_LOAD_IM2COLENSA_14ComposedLayoutINSA_7SwizzleILi1ELi4ELi3EEENSA_18smem_ptr_flag_bitsILi8EEENSZ_INSB_IJNSC_ILi8EEESJ_EEENSB_IJSJ_SE_EEEEEEEvEENS18_INSA_18SM100_TMA_2SM_LOADES1J_vEEEENS_8epilogue10collective18CollectiveEpilogueINS1O_23Sm100TmaWarpSpecializedILi1ELi1ELi32ELb0ELb0EEEJNSB_IJSI_SI_SK_EEENSB_IJNSZ_ISI_SE_EES1U_EEESM_NSB_IJNSB_IJllllEEESE_S11_EEESM_S1X_NS1O_6fusion15FusionCallbacksIS1S_NS1Y_17LinearCombinationISM_fSM_fLNS_15FloatRoundStyleE2EEES1T_S1V_JEEENSA_5SM1004TMEM4LOAD26SM100_TMEM_LOAD_32dp32b32xENSA_20SM90_TMA_LOAD_IM2COLENS1A_INS1B_ILi2ELi4ELi3EEES1E_NSZ_INSB_IJS1F_SI_EEENSB_IJSI_SE_EEEEEEENSA_39AutoVectorizingCopyWithAssumedAlignmentILi128EEENSA_21SM90_TMA_STORE_IM2COLES2D_S2F_S2F_EEEvvEEEEvNT_6ParamsE,"",@"SHT_CUDA_INFO"
	.sectionflags	@""
	.align	4


	//----- nvinfo : EIATTR_CUDA_API_VERSION
	.align		4
        /*0000*/ 	.byte	0x04, 0x37
        /*0002*/ 	.short	(.L_31 - .L_30)
.L_30:
        /*0004*/ 	.word	0x00000082


	//----- nvinfo : EIATTR_KPARAM_INFO
	.align		4
.L_31:
        /*0008*/ 	.byte	0x04, 0x17
        /*000a*/ 	.short	(.L_33 - .L_32)
.L_32:
        /*000c*/ 	.word	0x00000000
        /*0010*/ 	.short	0x0000
        /*0012*/ 	.short	0x0000
        /*0014*/ 	.byte	0x00, 0xf0, 0x01, 0x24


	//----- nvinfo : EIATTR_AT_ENTRY_FRAGMENTS
	.align		4
.L_33:
        /*0018*/ 	.byte	0x04, 0x4f
        /*001a*/ 	.short	(.L_35 - .L_34)


	//   ....[0]....
.L_34:
        /*001c*/ 	.word	0x00000007


	//----- nvinfo : EIATTR_RESERVED_SMEM_USED
	.align		4
.L_35:
        /*0020*/ 	.byte	0x01, 0x41
	.zero		2


	//----- nvinfo : EIATTR_SPARSE_MMA_MASK
	.align		4
        /*0024*/ 	.byte	0x03, 0x50
        /*0026*/ 	.short	0x0000


	//----- nvinfo : EIATTR_TCGEN05_2CTA_USED
	.align		4
        /*0028*/ 	.byte	0x01, 0x52
	.zero		2


	//----- nvinfo : EIATTR_MAXREG_COUNT
	.align		4
        /*002c*/ 	.byte	0x03, 0x1b
        /*002e*/ 	.short	0x00ff


	//----- nvinfo : EIATTR_NUM_BARRIERS
	.align		4
        /*0030*/ 	.byte	0x02, 0x4c
        /*0032*/ 	.byte	0x07
	.zero		1


	//----- nvinfo : EIATTR_EXTERNS
	.align		4
        /*0034*/ 	.byte	0x04, 0x0f
        /*0036*/ 	.short	(.L_37 - .L_36)


	//   ....[0]....
	.align		4
.L_36:
        /*0038*/ 	.word	index@(__assertfail)


	//----- nvinfo : EIATTR_MERCURY_ISA_VERSION
	.align		4
.L_37:
        /*003c*/ 	.byte	0x03, 0x5f
        /*003e*/ 	.short	0x0101


	//----- nvinfo : EIATTR_INT_WARP_WIDE_INSTR_OFFSETS
	.align		4
        /*0040*/ 	.byte	0x04, 0x31
        /*0042*/ 	.short	(.L_39 - .L_38)


	//   ....[0]....
.L_38:
        /*0044*/ 	.word	0x000014a0


	//   ....[1]....
        /*0048*/ 	.word	0x00001550


	//   ....[2]....
        /*004c*/ 	.word	0x00007520


	//   ....[3]....
        /*0050*/ 	.word	0x00007540


	//   ....[4]....
        /*0054*/ 	.word	0x00007570


	//   ....[5]....
        /*0058*/ 	.word	0x000080e0


	//   ....[6]....
        /*005c*/ 	.word	0x00008350


	//----- nvinfo : EIATTR_COOP_GROUP_MASK_REGIDS
	.align		4
.L_39:
        /*0060*/ 	.byte	0x04, 0x29
        /*0062*/ 	.short	(.L_41 - .L_40)


	//   ....[0]....
.L_40:
        /*0064*/ 	.word	0xffffffff


	//   ....[1]....
        /*0068*/ 	.word	0xffffffff


	//   ....[2]....
        /*006c*/ 	.word	0xffffffff


	//   ....[3]....
        /*0070*/ 	.word	0xffffffff


	//   ....[4]....
        /*0074*/ 	.word	0xffffffff


	//   ....[5]....
        /*0078*/ 	.word	0xffffffff


	//   ....[6]....
        /*007c*/ 	.word	0xffffffff


	//   ....[7]....
        /*0080*/ 	.word	0xffffffff


	//   ....[8]....
        /*0084*/ 	.word	0xffffffff


	//   ....[9]....
        /*0088*/ 	.word	0xffffffff


	//   ....[10]....
        /*008c*/ 	.word	0xffffffff


	//   ....[11]....
        /*0090*/ 	.word	0xffffffff


	//   ....[12]....
        /*0094*/ 	.word	0xffffffff


	//----- nvinfo : EIATTR_COOP_GROUP_INSTR_OFFSETS
	.align		4
.L_41:
        /*0098*/ 	.byte	0x04, 0x28
        /*009a*/ 	.short	(.L_43 - .L_42)


	//   ....[0]....
.L_42:
        /*009c*/ 	.word	0x000000d0


	//   ....[1]....
        /*00a0*/ 	.word	0x00000540


	//   ....[2]....
        /*00a4*/ 	.word	0x00000f90


	//   ....[3]....
        /*00a8*/ 	.word	0x000010d0


	//   ....[4]....
        /*00ac*/ 	.word	0x000011d0


	//   ....[5]....
        /*00b0*/ 	.word	0x00001320


	//   ....[6]....
        /*00b4*/ 	.word	0x000015c0


	//   ....[7]....
        /*00b8*/ 	.word	0x00002ed0


	//   ....[8]....
        /*00bc*/ 	.word	0x00006590


	//   ....[9]....
        /*00c0*/ 	.word	0x00006a60


	//   ....[10]....
        /*00c4*/ 	.word	0x00006a90


	//   ....[11]....
        /*00c8*/ 	.word	0x00007430


	//   ....[12]....
        /*00cc*/ 	.word	0x00007640


	//----- nvinfo : EIATTR_VRC_CTA_INIT_COUNT
	.align		4
.L_43:
        /*00d0*/ 	.byte	0x02, 0x4a
        /*00d2*/ 	.byte	0x80
	.zero		1


	//----- nvinfo : EIATTR_SYSCALL_OFFSETS
	.align		4
        /*00d4*/ 	.byte	0x04, 0x46
        /*00d6*/ 	.short	(.L_45 - .L_44)


	//   ....[0]....
.L_44:
        /*00d8*/ 	.word	0x00008ec0


	//   ....[1]....
        /*00dc*/ 	.word	0x00009000


	//   ....[2]....
        /*00e0*/ 	.word	0x00009750


	//----- nvinfo : EIATTR_MBARRIER_INSTR_OFFSETS
	.align		4
.L_45:
        /*00e4*/ 	.byte	0x04, 0x39
        /*00e6*/ 	.short	(.L_47 - .L_46)


	//   ....[0]....
.L_46:
        /*00e8*/ 	.word	0x00000670
        /*00ec*/ 	.word	0x000000ff
        /*00f0*/ 	.word	0x00000000
        /*00f4*/ 	.short	0x0100
        /*00f6*/ 	.byte	0x04
	.zero		1


	//   ....[1]....
        /*00f8*/ 	.word	0x00000680
        /*00fc*/ 	.word	0x000000ff
        /*0100*/ 	.word	0x00000240
        /*0104*/ 	.short	0x0100
        /*0106*/ 	.byte	0x04
	.zero		1


	//   ....[2]....
        /*0108*/ 	.word	0x00000690
        /*010c*/ 	.word	0x000000ff
        /*0110*/ 	.word	0x00000008
        /*0114*/ 	.short	0x0100
        /*0116*/ 	.byte	0x04
	.zero		1


	//   ....[3]....
        /*0118*/ 	.word	0x000006a0
        /*011c*/ 	.word	0x000000ff
        /*0120*/ 	.word	0x00000248
        /*0124*/ 	.short	0x0100
        /*0126*/ 	.byte	0x04
	.zero		1


	//   ....[4]....
        /*0128*/ 	.word	0x000006b0
        /*012c*/ 	.word	0x000000ff
        /*0130*/ 	.word	0x00000010
        /*0134*/ 	.short	0x0100
        /*0136*/ 	.byte	0x04
	.zero		1


	//   ....[5]....
        /*0138*/ 	.word	0x000006c0
        /*013c*/ 	.word	0x000000ff
        /*0140*/ 	.word	0x00000250
        /*0144*/ 	.short	0x0100
        /*0146*/ 	.byte	0x04
	.zero		1


	//   ....[6]....
        /*0148*/ 	.word	0x000006d0
        /*014c*/ 	.word	0x000000ff
        /*0150*/ 	.word	0x00000018
        /*0154*/ 	.short	0x0100
        /*0156*/ 	.byte	0x04
	.zero		1


	//   ....[7]....
        /*0158*/ 	.word	0x000006e0
        /*015c*/ 	.word	0x000000ff
        /*0160*/ 	.word	0x00000258
        /*0164*/ 	.short	0x0100
        /*0166*/ 	.byte	0x04
	.zero		1


	//   ....[8]....
        /*0168*/ 	.word	0x000006f0
        /*016c*/ 	.word	0x000000ff
        /*0170*/ 	.word	0x00000020
        /*0174*/ 	.short	0x0100
        /*0176*/ 	.byte	0x04
	.zero		1


	//   ....[9]....
        /*0178*/ 	.word	0x00000700
        /*017c*/ 	.word	0x000000ff
        /*0180*/ 	.word	0x00000260
        /*0184*/ 	.short	0x0100
        /*0186*/ 	.byte	0x04
	.zero		1


	//   ....[10]....
        /*0188*/ 	.word	0x00000710
        /*018c*/ 	.word	0x000000ff
        /*0190*/ 	.word	0x00000028
        /*0194*/ 	.short	0x0100
        /*0196*/ 	.byte	0x04
	.zero		1


	//   ....[11]....
        /*0198*/ 	.word	0x00000720
        /*019c*/ 	.word	0x000000ff
        /*01a0*/ 	.word	0x00000268
        /*01a4*/ 	.short	0x0100
        /*01a6*/ 	.byte	0x04
	.zero		1


	//   ....[12]....
        /*01a8*/ 	.word	0x00000730
        /*01ac*/ 	.word	0x000000ff
        /*01b0*/ 	.word	0x00000030
        /*01b4*/ 	.short	0x0100
        /*01b6*/ 	.byte	0x04
	.zero		1


	//   ....[13]....
        /*01b8*/ 	.word	0x00000740
        /*01bc*/ 	.word	0x000000ff
        /*01c0*/ 	.word	0x00000270
        /*01c4*/ 	.short	0x0100
        /*01c6*/ 	.byte	0x04
	.zero		1


	//   ....[14]....
        /*01c8*/ 	.word	0x00000750
        /*01cc*/ 	.word	0x000000ff
        /*01d0*/ 	.word	0x00000038
        /*01d4*/ 	.short	0x0100
        /*01d6*/ 	.byte	0x04
	.zero		1


	//   ....[15]....
        /*01d8*/ 	.word	0x00000760
        /*01dc*/ 	.word	0x000000ff
        /*01e0*/ 	.word	0x00000278
        /*01e4*/ 	.short	0x0100
        /*01e6*/ 	.byte	0x04
	.zero		1


	//   ....[16]....
        /*01e8*/ 	.word	0x00000770
        /*01ec*/ 	.word	0x000000ff
        /*01f0*/ 	.word	0x00000040
        /*01f4*/ 	.short	0x0100
        /*01f6*/ 	.byte	0x04
	.zero		1


	//   ....[17]....
        /*01f8*/ 	.word	0x00000780
        /*01fc*/ 	.word	0x000000ff
        /*0200*/ 	.word	0x00000280
        /*0204*/ 	.short	0x0100
        /*0206*/ 	.byte	0x04
	.zero		1


	//   ....[18]....
        /*0208*/ 	.word	0x00000790
        /*020c*/ 	.word	0x000000ff
        /*0210*/ 	.word	0x00000048
        /*0214*/ 	.short	0x0100
        /*0216*/ 	.byte	0x04
	.zero		1


	//   ....[19]....
        /*0218*/ 	.word	0x000007a0
        /*021c*/ 	.word	0x000000ff
        /*0220*/ 	.word	0x00000288
        /*0224*/ 	.short	0x0100
        /*0226*/ 	.byte	0x04
	.zero		1


	//   ....[20]....
        /*0228*/ 	.word	0x000007b0
        /*022c*/ 	.word	0x000000ff
        /*0230*/ 	.word	0x00000050
        /*0234*/ 	.short	0x0100
        /*0236*/ 	.byte	0x04
	.zero		1


	//   ....[21]....
        /*0238*/ 	.word	0x000007c0
        /*023c*/ 	.word	0x000000ff
        /*0240*/ 	.word	0x00000290
        /*0244*/ 	.short	0x0100
        /*0246*/ 	.byte	0x04
	.zero		1


	//   ....[22]....
        /*0248*/ 	.word	0x000007d0
        /*024c*/ 	.word	0x000000ff
        /*0250*/ 	.word	0x00000058
        /*0254*/ 	.short	0x0100
        /*0256*/ 	.byte	0x04
	.zero		1


	//   ....[23]....
        /*0258*/ 	.word	0x000007e0
        /*025c*/ 	.word	0x000000ff
        /*0260*/ 	.word	0x00000298
        /*0264*/ 	.short	0x0100
        /*0266*/ 	.byte	0x04
	.zero		1


	//   ....[24]....
        /*0268*/ 	.word	0x000007f0
        /*026c*/ 	.word	0x000000ff
        /*0270*/ 	.word	0x00000060
        /*0274*/ 	.short	0x0100
        /*0276*/ 	.byte	0x04
	.zero		1


	//   ....[25]....
        /*0278*/ 	.word	0x00000800
        /*027c*/ 	.word	0x000000ff
        /*0280*/ 	.word	0x000002a0
        /*0284*/ 	.short	0x0100
        /*0286*/ 	.byte	0x04
	.zero		1


	//   ....[26]....
        /*0288*/ 	.word	0x00000810
        /*028c*/ 	.word	0x000000ff
        /*0290*/ 	.word	0x00000068
        /*0294*/ 	.short	0x0100
        /*0296*/ 	.byte	0x04
	.zero		1


	//   ....[27]....
        /*0298*/ 	.word	0x00000820
        /*029c*/ 	.word	0x000000ff
        /*02a0*/ 	.word	0x000002a8
        /*02a4*/ 	.short	0x0100
        /*02a6*/ 	.byte	0x04
	.zero		1


	//   ....[28]....
        /*02a8*/ 	.word	0x00000830
        /*02ac*/ 	.word	0x000000ff
        /*02b0*/ 	.word	0x00000070
        /*02b4*/ 	.short	0x0100
        /*02b6*/ 	.byte	0x04
	.zero		1


	//   ....[29]....
        /*02b8*/ 	.word	0x00000840
        /*02bc*/ 	.word	0x000000ff
        /*02c0*/ 	.word	0x000002b0
        /*02c4*/ 	.short	0x0100
        /*02c6*/ 	.byte	0x04
	.zero		1


	//   ....[30]....
        /*02c8*/ 	.word	0x00000850
        /*02cc*/ 	.word	0x000000ff
        /*02d0*/ 	.word	0x00000078
        /*02d4*/ 	.short	0x0100
        /*02d6*/ 	.byte	0x04
	.zero		1


	//   ....[31]....
        /*02d8*/ 	.word	0x00000860
        /*02dc*/ 	.word	0x000000ff
        /*02e0*/ 	.word	0x000002b8
        /*02e4*/ 	.short	0x0100
        /*02e6*/ 	.byte	0x04
	.zero		1


	//   ....[32]....
        /*02e8*/ 	.word	0x00000870
        /*02ec*/ 	.word	0x000000ff
        /*02f0*/ 	.word	0x00000080
        /*02f4*/ 	.short	0x0100
        /*02f6*/ 	.byte	0x04
	.zero		1


	//   ....[33]....
        /*02f8*/ 	.word	0x00000880
        /*02fc*/ 	.word	0x000000ff
        /*0300*/ 	.word	0x000002c0
        /*0304*/ 	.short	0x0100
        /*0306*/ 	.byte	0x04
	.zero		1


	//   ....[34]....
        /*0308*/ 	.word	0x00000890
        /*030c*/ 	.word	0x000000ff
        /*0310*/ 	.word	0x00000088
        /*0314*/ 	.short	0x0100
        /*0316*/ 	.byte	0x04
	.zero		1


	//   ....[35]....
        /*0318*/ 	.word	0x000008a0
        /*031c*/ 	.word	0x000000ff
        /*0320*/ 	.word	0x000002c8
        /*0324*/ 	.short	0x0100
        /*0326*/ 	.byte	0x04
	.zero		1


	//   ....[36]....
        /*0328*/ 	.word	0x000008b0
        /*032c*/ 	.word	0x000000ff
        /*0330*/ 	.word	0x00000090
        /*0334*/ 	.short	0x0100
        /*0336*/ 	.byte	0x04
	.zero		1


	//   ....[37]....
        /*0338*/ 	.word	0x000008c0
        /*033c*/ 	.word	0x000000ff
        /*0340*/ 	.word	0x000002d0
        /*0344*/ 	.short	0x0100
        /*0346*/ 	.byte	0x04
	.zero		1


	//   ....[38]....
        /*0348*/ 	.word	0x000008d0
        /*034c*/ 	.word	0x000000ff
        /*0350*/ 	.word	0x00000098
        /*0354*/ 	.short	0x0100
        /*0356*/ 	.byte	0x04
	.zero		1


	//   ....[39]....
        /*0358*/ 	.word	0x000008e0
        /*035c*/ 	.word	0x000000ff
        /*0360*/ 	.word	0x000002d8
        /*0364*/ 	.short	0x0100
        /*0366*/ 	.byte	0x04
	.zero		1


	//   ....[40]....
        /*0368*/ 	.word	0x000008f0
        /*036c*/ 	.word	0x000000ff
        /*0370*/ 	.word	0x000000a0
        /*0374*/ 	.short	0x0100
        /*0376*/ 	.byte	0x04
	.zero		1


	//   ....[41]....
        /*0378*/ 	.word	0x00000900
        /*037c*/ 	.word	0x000000ff
        /*0380*/ 	.word	0x000002e0
        /*0384*/ 	.short	0x0100
        /*0386*/ 	.byte	0x04
	.zero		1


	//   ....[42]....
        /*0388*/ 	.word	0x00000910
        /*038c*/ 	.word	0x000000ff
        /*0390*/ 	.word	0x000000a8
        /*0394*/ 	.short	0x0100
        /*0396*/ 	.byte	0x04
	.zero		1


	//   ....[43]....
        /*0398*/ 	.word	0x00000920
        /*039c*/ 	.word	0x000000ff
        /*03a0*/ 	.word	0x000002e8
        /*03a4*/ 	.short	0x0100
        /*03a6*/ 	.byte	0x04
	.zero		1


	//   ....[44]....
        /*03a8*/ 	.word	0x00000930
        /*03ac*/ 	.word	0x000000ff
        /*03b0*/ 	.word	0x000000b0
        /*03b4*/ 	.short	0x0100
        /*03b6*/ 	.byte	0x04
	.zero		1


	//   ....[45]....
        /*03b8*/ 	.word	0x00000940
        /*03bc*/ 	.word	0x000000ff
        /*03c0*/ 	.word	0x000002f0
        /*03c4*/ 	.short	0x0100
        /*03c6*/ 	.byte	0x04
	.zero		1


	//   ....[46]....
        /*03c8*/ 	.word	0x00000950
        /*03cc*/ 	.word	0x000000ff
        /*03d0*/ 	.word	0x000000b8
        /*03d4*/ 	.short	0x0100
        /*03d6*/ 	.byte	0x04
	.zero		1


	//   ....[47]....
        /*03d8*/ 	.word	0x00000960
        /*03dc*/ 	.word	0x000000ff
        /*03e0*/ 	.word	0x000002f8
        /*03e4*/ 	.short	0x0100
        /*03e6*/ 	.byte	0x04
	.zero		1


	//   ....[48]....
        /*03e8*/ 	.word	0x00000970
        /*03ec*/ 	.word	0x000000ff
        /*03f0*/ 	.word	0x000000c0
        /*03f4*/ 	.short	0x0100
        /*03f6*/ 	.byte	0x04
	.zero		1


	//   ....[49]....
        /*03f8*/ 	.word	0x00000980
        /*03fc*/ 	.word	0x000000ff
        /*0400*/ 	.word	0x00000300
        /*0404*/ 	.short	0x0100
        /*0406*/ 	.byte	0x04
	.zero		1


	//   ....[50]....
        /*0408*/ 	.word	0x00000990
        /*040c*/ 	.word	0x000000ff
        /*0410*/ 	.word	0x000000c8
        /*0414*/ 	.short	0x0100
        /*0416*/ 	.byte	0x04
	.zero		1


	//   ....[51]....
        /*0418*/ 	.word	0x000009a0
        /*041c*/ 	.word	0x000000ff
        /*0420*/ 	.word	0x00000308
        /*0424*/ 	.short	0x0100
        /*0426*/ 	.byte	0x04
	.zero		1


	//   ....[52]....
        /*0428*/ 	.word	0x000009b0
        /*042c*/ 	.word	0x000000ff
        /*0430*/ 	.word	0x000000d0
        /*0434*/ 	.short	0x0100
        /*0436*/ 	.byte	0x04
	.zero		1


	//   ....[53]....
        /*0438*/ 	.word	0x000009c0
        /*043c*/ 	.word	0x000000ff
        /*0440*/ 	.word	0x00000310
        /*0444*/ 	.short	0x0100
        /*0446*/ 	.byte	0x04
	.zero		1


	//   ....[54]....
        /*0448*/ 	.word	0x000009d0
        /*044c*/ 	.word	0x000000ff
        /*0450*/ 	.word	0x000000d8
        /*0454*/ 	.short	0x0100
        /*0456*/ 	.byte	0x04
	.zero		1


	//   ....[55]....
        /*0458*/ 	.word	0x000009e0
        /*045c*/ 	.word	0x000000ff
        /*0460*/ 	.word	0x00000318
        /*0464*/ 	.short	0x0100
        /*0466*/ 	.byte	0x04
	.zero		1


	//   ....[56]....
        /*0468*/ 	.word	0x000009f0
        /*046c*/ 	.word	0x000000ff
        /*0470*/ 	.word	0x000000e0
        /*0474*/ 	.short	0x0100
        /*0476*/ 	.byte	0x04
	.zero		1


	//   ....[57]....
        /*0478*/ 	.word	0x00000a00
        /*047c*/ 	.word	0x000000ff
        /*0480*/ 	.word	0x00000320
        /*0484*/ 	.short	0x0100
        /*0486*/ 	.byte	0x04
	.zero		1


	//   ....[58]....
        /*0488*/ 	.word	0x00000a10
        /*048c*/ 	.word	0x000000ff
        /*0490*/ 	.word	0x000000e8
        /*0494*/ 	.short	0x0100
        /*0496*/ 	.byte	0x04
	.zero		1


	//   ....[59]....
        /*0498*/ 	.word	0x00000a20
        /*049c*/ 	.word	0x000000ff
        /*04a0*/ 	.word	0x00000328
        /*04a4*/ 	.short	0x0100
        /*04a6*/ 	.byte	0x04
	.zero		1


	//   ....[60]....
        /*04a8*/ 	.word	0x00000a30
        /*04ac*/ 	.word	0x000000ff
        /*04b0*/ 	.word	0x000000f0
        /*04b4*/ 	.short	0x0100
        /*04b6*/ 	.byte	0x04
	.zero		1


	//   ....[61]....
        /*04b8*/ 	.word	0x00000a40
        /*04bc*/ 	.word	0x000000ff
        /*04c0*/ 	.word	0x00000330
        /*04c4*/ 	.short	0x0100
        /*04c6*/ 	.byte	0x04
	.zero		1


	//   ....[62]....
        /*04c8*/ 	.word	0x00000a50
        /*04cc*/ 	.word	0x000000ff
        /*04d0*/ 	.word	0x000000f8
        /*04d4*/ 	.short	0x0100
        /*04d6*/ 	.byte	0x04
	.zero		1


	//   ....[63]....
        /*04d8*/ 	.word	0x00000a60
        /*04dc*/ 	.word	0x000000ff
        /*04e0*/ 	.word	0x00000338
        /*04e4*/ 	.short	0x0100
        /*04e6*/ 	.byte	0x04
	.zero		1


	//   ....[64]....
        /*04e8*/ 	.word	0x00000a70
        /*04ec*/ 	.word	0x000000ff
        /*04f0*/ 	.word	0x00000100
        /*04f4*/ 	.short	0x0100
        /*04f6*/ 	.byte	0x04
	.zero		1


	//   ....[65]....
        /*04f8*/ 	.word	0x00000a80
        /*04fc*/ 	.word	0x000000ff
        /*0500*/ 	.word	0x00000340
        /*0504*/ 	.short	0x0100
        /*0506*/ 	.byte	0x04
	.zero		1


	//   ....[66]....
        /*0508*/ 	.word	0x00000a90
        /*050c*/ 	.word	0x000000ff
        /*0510*/ 	.word	0x00000108
        /*0514*/ 	.short	0x0100
        /*0516*/ 	.byte	0x04
	.zero		1


	//   ....[67]....
        /*0518*/ 	.word	0x00000aa0
        /*051c*/ 	.word	0x000000ff
        /*0520*/ 	.word	0x00000348
        /*0524*/ 	.short	0x0100
        /*0526*/ 	.byte	0x04
	.zero		1


	//   ....[68]....
        /*0528*/ 	.word	0x00000ab0
        /*052c*/ 	.word	0x000000ff
        /*0530*/ 	.word	0x00000110
        /*0534*/ 	.short	0x0100
        /*0536*/ 	.byte	0x04
	.zero		1


	//   ....[69]....
        /*0538*/ 	.word	0x00000ac0
        /*053c*/ 	.word	0x000000ff
        /*0540*/ 	.word	0x00000350
        /*0544*/ 	.short	0x0100
        /*0546*/ 	.byte	0x04
	.zero		1


	//   ....[70]....
        /*0548*/ 	.word	0x00000ad0
        /*054c*/ 	.word	0x000000ff
        /*0550*/ 	.word	0x00000118
        /*0554*/ 	.short	0x0100
        /*0556*/ 	.byte	0x04
	.zero		1


	//   ....[71]....
        /*0558*/ 	.word	0x00000ae0
        /*055c*/ 	.word	0x000000ff
        /*0560*/ 	.word	0x00000358
        /*0564*/ 	.short	0x0100
        /*0566*/ 	.byte	0x04
	.zero		1


	//   ....[72]....
        /*0568*/ 	.word	0x00000af0
        /*056c*/ 	.word	0x000000ff
        /*0570*/ 	.word	0x00000120
        /*0574*/ 	.short	0x0100
        /*0576*/ 	.byte	0x04
	.zero		1


	//   ....[73]....
        /*0578*/ 	.word	0x00000b00
        /*057c*/ 	.word	0x000000ff
        /*0580*/ 	.word	0x00000360
        /*0584*/ 	.short	0x0100
        /*0586*/ 	.byte	0x04
	.zero		1


	//   ....[74]....
        /*0588*/ 	.word	0x00000b10
        /*058c*/ 	.word	0x000000ff
        /*0590*/ 	.word	0x00000128
        /*0594*/ 	.short	0x0100
        /*0596*/ 	.byte	0x04
	.zero		1


	//   ....[75]....
        /*0598*/ 	.word	0x00000b20
        /*059c*/ 	.word	0x000000ff
        /*05a0*/ 	.word	0x00000368
        /*05a4*/ 	.short	0x0100
        /*05a6*/ 	.byte	0x04
	.zero		1


	//   ....[76]....
        /*05a8*/ 	.word	0x00000b30
        /*05ac*/ 	.word	0x000000ff
        /*05b0*/ 	.word	0x00000130
        /*05b4*/ 	.short	0x0100
        /*05b6*/ 	.byte	0x04
	.zero		1


	//   ....[77]....
        /*05b8*/ 	.word	0x00000b40
        /*05bc*/ 	.word	0x000000ff
        /*05c0*/ 	.word	0x00000370
        /*05c4*/ 	.short	0x0100
        /*05c6*/ 	.byte	0x04
	.zero		1


	//   ....[78]....
        /*05c8*/ 	.word	0x00000b50
        /*05cc*/ 	.word	0x000000ff
        /*05d0*/ 	.word	0x00000138
        /*05d4*/ 	.short	0x0100
        /*05d6*/ 	.byte	0x04
	.zero		1


	//   ....[79]....
        /*05d8*/ 	.word	0x00000b60
        /*05dc*/ 	.word	0x000000ff
        /*05e0*/ 	.word	0x00000378
        /*05e4*/ 	.short	0x0100
        /*05e6*/ 	.byte	0x04
	.zero		1


	//   ....[80]....
        /*05e8*/ 	.word	0x00000b70
        /*05ec*/ 	.word	0x000000ff
        /*05f0*/ 	.word	0x00000140
        /*05f4*/ 	.short	0x0100
        /*05f6*/ 	.byte	0x04
	.zero		1


	//   ....[81]....
        /*05f8*/ 	.word	0x00000b80
        /*05fc*/ 	.word	0x000000ff
        /*0600*/ 	.word	0x00000380
        /*0604*/ 	.short	0x0100
        /*0606*/ 	.byte	0x04
	.zero		1


	//   ....[82]....
        /*0608*/ 	.word	0x00000b90
        /*060c*/ 	.word	0x000000ff
        /*0610*/ 	.word	0x00000148
        /*0614*/ 	.short	0x0100
        /*0616*/ 	.byte	0x04
	.zero		1


	//   ....[83]....
        /*0618*/ 	.word	0x00000ba0
        /*061c*/ 	.word	0x000000ff
        /*0620*/ 	.word	0x00000388
        /*0624*/ 	.short	0x0100
        /*0626*/ 	.byte	0x04
	.zero		1


	//   ....[84]....
        /*0628*/ 	.word	0x00000bb0
        /*062c*/ 	.word	0x000000ff
        /*0630*/ 	.word	0x00000150
        /*0634*/ 	.short	0x0100
        /*0636*/ 	.byte	0x04
	.zero		1


	//   ....[85]....
        /*0638*/ 	.word	0x00000bc0
        /*063c*/ 	.word	0x000000ff
        /*0640*/ 	.word	0x00000390
        /*0644*/ 	.short	0x0100
        /*0646*/ 	.byte	0x04
	.zero		1


	//   ....[86]....
        /*0648*/ 	.word	0x00000bd0
        /*064c*/ 	.word	0x000000ff
        /*0650*/ 	.word	0x00000158
        /*0654*/ 	.short	0x0100
        /*0656*/ 	.byte	0x04
	.zero		1


	//   ....[87]....
        /*0658*/ 	.word	0x00000be0
        /*065c*/ 	.word	0x000000ff
        /*0660*/ 	.word	0x00000398
        /*0664*/ 	.short	0x0100
        /*0666*/ 	.byte	0x04
	.zero		1


	//   ....[88]....
        /*0668*/ 	.word	0x00000bf0
        /*066c*/ 	.word	0x000000ff
        /*0670*/ 	.word	0x00000160
        /*0674*/ 	.short	0x0100
        /*0676*/ 	.byte	0x04
	.zero		1


	//   ....[89]....
        /*0678*/ 	.word	0x00000c00
        /*067c*/ 	.word	0x000000ff
        /*0680*/ 	.word	0x000003a0
        /*0684*/ 	.short	0x0100
        /*0686*/ 	.byte	0x04
	.zero		1


	//   ....[90]....
        /*0688*/ 	.word	0x00000c10
        /*068c*/ 	.word	0x000000ff
        /*0690*/ 	.word	0x00000168
        /*0694*/ 	.short	0x0100
        /*0696*/ 	.byte	0x04
	.zero		1


	//   ....[91]....
        /*0698*/ 	.word	0x00000c20
        /*069c*/ 	.word	0x000000ff
        /*06a0*/ 	.word	0x000003a8
        /*06a4*/ 	.short	0x0100
        /*06a6*/ 	.byte	0x04
	.zero		1


	//   ....[92]....
        /*06a8*/ 	.word	0x00000c30
        /*06ac*/ 	.word	0x000000ff
        /*06b0*/ 	.word	0x00000170
        /*06b4*/ 	.short	0x0100
        /*06b6*/ 	.byte	0x04
	.zero		1


	//   ....[93]....
        /*06b8*/ 	.word	0x00000c40
        /*06bc*/ 	.word	0x000000ff
        /*06c0*/ 	.word	0x000003b0
        /*06c4*/ 	.short	0x0100
        /*06c6*/ 	.byte	0x04
	.zero		1


	//   ....[94]....
        /*06c8*/ 	.word	0x00000c50
        /*06cc*/ 	.word	0x000000ff
        /*06d0*/ 	.word	0x00000178
        /*06d4*/ 	.short	0x0100
        /*06d6*/ 	.byte	0x04
	.zero		1


	//   ....[95]....
        /*06d8*/ 	.word	0x00000c60
        /*06dc*/ 	.word	0x000000ff
        /*06e0*/ 	.word	0x000003b8
        /*06e4*/ 	.short	0x0100
        /*06e6*/ 	.byte	0x04
	.zero		1


	//   ....[96]....
        /*06e8*/ 	.word	0x00000c70
        /*06ec*/ 	.word	0x000000ff
        /*06f0*/ 	.word	0x00000180
        /*06f4*/ 	.short	0x0100
        /*06f6*/ 	.byte	0x04
	.zero		1


	//   ....[97]....
        /*06f8*/ 	.word	0x00000c80
        /*06fc*/ 	.word	0x000000ff
        /*0700*/ 	.word	0x000003c0
        /*0704*/ 	.short	0x0100
        /*0706*/ 	.byte	0x04
	.zero		1


	//   ....[98]....
        /*0708*/ 	.word	0x00000c90
        /*070c*/ 	.word	0x000000ff
        /*0710*/ 	.word	0x00000188
        /*0714*/ 	.short	0x0100
        /*0716*/ 	.byte	0x04
	.zero		1


	//   ....[99]....
        /*0718*/ 	.word	0x00000ca0
        /*071c*/ 	.word	0x000000ff
        /*0720*/ 	.word	0x000003c8
        /*0724*/ 	.short	0x0100
        /*0726*/ 	.byte	0x04
	.zero		1


	//   ....[100]....
        /*0728*/ 	.word	0x00000cb0
        /*072c*/ 	.word	0x000000ff
        /*0730*/ 	.word	0x00000190
        /*0734*/ 	.short	0x0100
        /*0736*/ 	.byte	0x04
	.zero		1


	//   ....[101]....
        /*0738*/ 	.word	0x00000cc0
        /*073c*/ 	.word	0x000000ff
        /*0740*/ 	.word	0x000003d0
        /*0744*/ 	.short	0x0100
        /*0746*/ 	.byte	0x04
	.zero		1


	//   ....[102]....
        /*0748*/ 	.word	0x00000cd0
        /*074c*/ 	.word	0x000000ff
        /*0750*/ 	.word	0x00000198
        /*0754*/ 	.short	0x0100
        /*0756*/ 	.byte	0x04
	.zero		1


	//   ....[103]....
        /*0758*/ 	.word	0x00000ce0
        /*075c*/ 	.word	0x000000ff
        /*0760*/ 	.word	0x000003d8
        /*0764*/ 	.short	0x0100
        /*0766*/ 	.byte	0x04
	.zero		1


	//   ....[104]....
        /*0768*/ 	.word	0x00000cf0
        /*076c*/ 	.word	0x000000ff
        /*0770*/ 	.word	0x000001a0
        /*0774*/ 	.short	0x0100
        /*0776*/ 	.byte	0x04
	.zero		1


	//   ....[105]....
        /*0778*/ 	.word	0x00000d00
        /*077c*/ 	.word	0x000000ff
        /*0780*/ 	.word	0x000003e0
        /*0784*/ 	.short	0x0100
        /*0786*/ 	.byte	0x04
	.zero		1


	//   ....[106]....
        /*0788*/ 	.word	0x00000d10
        /*078c*/ 	.word	0x000000ff
        /*0790*/ 	.word	0x000001a8
        /*0794*/ 	.short	0x0100
        /*0796*/ 	.byte	0x04
	.zero		1


	//   ....[107]....
        /*0798*/ 	.word	0x00000d20
        /*079c*/ 	.word	0x000000ff
        /*07a0*/ 	.word	0x000003e8
        /*07a4*/ 	.short	0x0100
        /*07a6*/ 	.byte	0x04
	.zero		1


	//   ....[108]....
        /*07a8*/ 	.word	0x00000d30
        /*07ac*/ 	.word	0x000000ff
        /*07b0*/ 	.word	0x000001b0
        /*07b4*/ 	.short	0x0100
        /*07b6*/ 	.byte	0x04
	.zero		1


	//   ....[109]....
        /*07b8*/ 	.word	0x00000d40
        /*07bc*/ 	.word	0x000000ff
        /*07c0*/ 	.word	0x000003f0
        /*07c4*/ 	.short	0x0100
        /*07c6*/ 	.byte	0x04
	.zero		1


	//   ....[110]....
        /*07c8*/ 	.word	0x00000d50
        /*07cc*/ 	.word	0x000000ff
        /*07d0*/ 	.word	0x000001b8
        /*07d4*/ 	.short	0x0100
        /*07d6*/ 	.byte	0x04
	.zero		1


	//   ....[111]....
        /*07d8*/ 	.word	0x00000d60
        /*07dc*/ 	.word	0x000000ff
        /*07e0*/ 	.word	0x000003f8
        /*07e4*/ 	.short	0x0100
        /*07e6*/ 	.byte	0x04
	.zero		1


	//   ....[112]....
        /*07e8*/ 	.word	0x00000d70
        /*07ec*/ 	.word	0x000000ff
        /*07f0*/ 	.word	0x000001c0
        /*07f4*/ 	.short	0x0100
        /*07f6*/ 	.byte	0x04
	.zero		1


	//   ....[113]....
        /*07f8*/ 	.word	0x00000d80
        /*07fc*/ 	.word	0x000000ff
        /*0800*/ 	.word	0x00000400
        /*0804*/ 	.short	0x0100
        /*0806*/ 	.byte	0x04
	.zero		1


	//   ....[114]....
        /*0808*/ 	.word	0x00000d90
        /*080c*/ 	.word	0x000000ff
        /*0810*/ 	.word	0x000001c8
        /*0814*/ 	.short	0x0100
        /*0816*/ 	.byte	0x04
	.zero		1


	//   ....[115]....
        /*0818*/ 	.word	0x00000da0
        /*081c*/ 	.word	0x000000ff
        /*0820*/ 	.word	0x00000408
        /*0824*/ 	.short	0x0100
        /*0826*/ 	.byte	0x04
	.zero		1


	//   ....[116]....
        /*0828*/ 	.word	0x00000db0
        /*082c*/ 	.word	0x000000ff
        /*0830*/ 	.word	0x000001d0
        /*0834*/ 	.short	0x0100
        /*0836*/ 	.byte	0x04
	.zero		1


	//   ....[117]....
        /*0838*/ 	.word	0x00000dc0
        /*083c*/ 	.word	0x000000ff
        /*0840*/ 	.word	0x00000410
        /*0844*/ 	.short	0x0100
        /*0846*/ 	.byte	0x04
	.zero		1


	//   ....[118]....
        /*0848*/ 	.word	0x00000dd0
        /*084c*/ 	.word	0x000000ff
        /*0850*/ 	.word	0x000001d8
        /*0854*/ 	.short	0x0100
        /*0856*/ 	.byte	0x04
	.zero		1


	//   ....[119]....
        /*0858*/ 	.word	0x00000de0
        /*085c*/ 	.word	0x000000ff
        /*0860*/ 	.word	0x00000418
        /*0864*/ 	.short	0x0100
        /*0866*/ 	.byte	0x04
	.zero		1


	//   ....[120]....
        /*0868*/ 	.word	0x00000df0
        /*086c*/ 	.word	0x000000ff
        /*0870*/ 	.word	0x000001e0
        /*0874*/ 	.short	0x0100
        /*0876*/ 	.byte	0x04
	.zero		1


	//   ....[121]....
        /*0878*/ 	.word	0x00000e00
        /*087c*/ 	.word	0x000000ff
        /*0880*/ 	.word	0x00000420
        /*0884*/ 	.short	0x0100
        /*0886*/ 	.byte	0x04
	.zero		1


	//   ....[122]....
        /*0888*/ 	.word	0x00000e10
        /*088c*/ 	.word	0x000000ff
        /*0890*/ 	.word	0x000001e8
        /*0894*/ 	.short	0x0100
        /*0896*/ 	.byte	0x04
	.zero		1


	//   ....[123]....
        /*0898*/ 	.word	0x00000e20
        /*089c*/ 	.word	0x000000ff
        /*08a0*/ 	.word	0x00000428
        /*08a4*/ 	.short	0x0100
        /*08a6*/ 	.byte	0x04
	.zero		1


	//   ....[124]....
        /*08a8*/ 	.word	0x00000e30
        /*08ac*/ 	.word	0x000000ff
        /*08b0*/ 	.word	0x000001f0
        /*08b4*/ 	.short	0x0100
        /*08b6*/ 	.byte	0x04
	.zero		1


	//   ....[125]....
        /*08b8*/ 	.word	0x00000e40
        /*08bc*/ 	.word	0x000000ff
        /*08c0*/ 	.word	0x00000430
        /*08c4*/ 	.short	0x0100
        /*08c6*/ 	.byte	0x04
	.zero		1


	//   ....[126]....
        /*08c8*/ 	.word	0x00000e50
        /*08cc*/ 	.word	0x000000ff
        /*08d0*/ 	.word	0x000001f8
        /*08d4*/ 	.short	0x0100
        /*08d6*/ 	.byte	0x04
	.zero		1


	//   ....[127]....
        /*08d8*/ 	.word	0x00000e60
        /*08dc*/ 	.word	0x000000ff
        /*08e0*/ 	.word	0x00000438
        /*08e4*/ 	.short	0x0100
        /*08e6*/ 	.byte	0x04
	.zero		1


	//   ....[128]....
        /*08e8*/ 	.word	0x00000e70
        /*08ec*/ 	.word	0x000000ff
        /*08f0*/ 	.word	0x00000200
        /*08f4*/ 	.short	0x0100
        /*08f6*/ 	.byte	0x04
	.zero		1


	//   ....[129]....
        /*08f8*/ 	.word	0x00000e80
        /*08fc*/ 	.word	0x000000ff
        /*0900*/ 	.word	0x00000440
        /*0904*/ 	.short	0x0100
        /*0906*/ 	.byte	0x04
	.zero		1


	//   ....[130]....
        /*0908*/ 	.word	0x00000e90
        /*090c*/ 	.word	0x000000ff
        /*0910*/ 	.word	0x00000208
        /*0914*/ 	.short	0x0100
        /*0916*/ 	.byte	0x04
	.zero		1


	//   ....[131]....
        /*0918*/ 	.word	0x00000ea0
        /*091c*/ 	.word	0x000000ff
        /*0920*/ 	.word	0x00000448
        /*0924*/ 	.short	0x0100
        /*0926*/ 	.byte	0x04
	.zero		1


	//   ....[132]....
        /*0928*/ 	.word	0x00000eb0
        /*092c*/ 	.word	0x000000ff
        /*0930*/ 	.word	0x00000210
        /*0934*/ 	.short	0x0100
        /*0936*/ 	.byte	0x04
	.zero		1


	//   ....[133]....
        /*0938*/ 	.word	0x00000ec0
        /*093c*/ 	.word	0x000000ff
        /*0940*/ 	.word	0x00000450
        /*0944*/ 	.short	0x0100
        /*0946*/ 	.byte	0x04
	.zero		1


	//   ....[134]....
        /*0948*/ 	.word	0x00000ed0
        /*094c*/ 	.word	0x000000ff
        /*0950*/ 	.word	0x00000218
        /*0954*/ 	.short	0x0100
        /*0956*/ 	.byte	0x04
	.zero		1


	//   ....[135]....
        /*0958*/ 	.word	0x00000ee0
        /*095c*/ 	.word	0x000000ff
        /*0960*/ 	.word	0x00000458
        /*0964*/ 	.short	0x0100
        /*0966*/ 	.byte	0x04
	.zero		1


	//   ....[136]....
        /*0968*/ 	.word	0x00000ef0
        /*096c*/ 	.word	0x000000ff
        /*0970*/ 	.word	0x00000220
        /*0974*/ 	.short	0x0100
        /*0976*/ 	.byte	0x04
	.zero		1


	//   ....[137]....
        /*0978*/ 	.word	0x00000f00
        /*097c*/ 	.word	0x000000ff
        /*0980*/ 	.word	0x00000460
        /*0984*/ 	.short	0x0100
        /*0986*/ 	.byte	0x04
	.zero		1


	//   ....[138]....
        /*0988*/ 	.word	0x00000f10
        /*098c*/ 	.word	0x000000ff
        /*0990*/ 	.word	0x00000228
        /*0994*/ 	.short	0x0100
        /*0996*/ 	.byte	0x04
	.zero		1


	//   ....[139]....
        /*0998*/ 	.word	0x00000f20
        /*099c*/ 	.word	0x000000ff
        /*09a0*/ 	.word	0x00000468
        /*09a4*/ 	.short	0x0100
        /*09a6*/ 	.byte	0x04
	.zero		1


	//   ....[140]....
        /*09a8*/ 	.word	0x00000f30
        /*09ac*/ 	.word	0x000000ff
        /*09b0*/ 	.word	0x00000230
        /*09b4*/ 	.short	0x0100
        /*09b6*/ 	.byte	0x04
	.zero		1


	//   ....[141]....
        /*09b8*/ 	.word	0x00000f40
        /*09bc*/ 	.word	0x000000ff
        /*09c0*/ 	.word	0x00000470
        /*09c4*/ 	.short	0x0100
        /*09c6*/ 	.byte	0x04
	.zero		1


	//   ....[142]....
        /*09c8*/ 	.word	0x00000f50
        /*09cc*/ 	.word	0x000000ff
        /*09d0*/ 	.word	0x00000238
        /*09d4*/ 	.short	0x0100
        /*09d6*/ 	.byte	0x04
	.zero		1


	//   ....[143]....
        /*09d8*/ 	.word	0x00000f60
        /*09dc*/ 	.word	0x000000ff
        /*09e0*/ 	.word	0x00000478
        /*09e4*/ 	.short	0x0100
        /*09e6*/ 	.byte	0x04
	.zero		1


	//   ....[144]....
        /*09e8*/ 	.word	0x000010a0
        /*09ec*/ 	.word	0x000000ff
        /*09f0*/ 	.word	0x00000480
        /*09f4*/ 	.short	0x0100
        /*09f6*/ 	.byte	0x04
	.zero		1


	//   ....[145]....
        /*09f8*/ 	.word	0x000010b0
        /*09fc*/ 	.word	0x000000ff
        /*0a00*/ 	.word	0x00000488
        /*0a04*/ 	.short	0x0100
        /*0a06*/ 	.byte	0x04
	.zero		1


	//   ....[146]....
        /*0a08*/ 	.word	0x000011a0
        /*0a0c*/ 	.word	0x000000ff
        /*0a10*/ 	.word	0x00000490
        /*0a14*/ 	.short	0x0100
        /*0a16*/ 	.byte	0x04
	.zero		1


	//   ....[147]....
        /*0a18*/ 	.word	0x000011b0
        /*0a1c*/ 	.word	0x000000ff
        /*0a20*/ 	.word	0x00000498
        /*0a24*/ 	.short	0x0100
        /*0a26*/ 	.byte	0x04
	.zero		1


	//   ....[148]....
        /*0a28*/ 	.word	0x000012f0
        /*0a2c*/ 	.word	0x000000ff
        /*0a30*/ 	.word	0x000004a0
        /*0a34*/ 	.short	0x0100
        /*0a36*/ 	.byte	0x06
	.zero		1


	//   ....[149]....
        /*0a38*/ 	.word	0x00001300
        /*0a3c*/ 	.word	0x000000ff
        /*0a40*/ 	.word	0x000004a8
        /*0a44*/ 	.short	0x0100
        /*0a46*/ 	.byte	0x06
	.zero		1


	//   ....[150]....
        /*0a48*/ 	.word	0x00001440
        /*0a4c*/ 	.word	0x000000ff
        /*0a50*/ 	.word	0x000004b0
        /*0a54*/ 	.short	0x0100
        /*0a56*/ 	.byte	0x04
	.zero		1


	//   ....[151]....
        /*0a58*/ 	.word	0x00001450
        /*0a5c*/ 	.word	0x000000ff
        /*0a60*/ 	.word	0x000004c0
        /*0a64*/ 	.short	0x0100
        /*0a66*/ 	.byte	0x04
	.zero		1


	//   ....[152]....
        /*0a68*/ 	.word	0x00001460
        /*0a6c*/ 	.word	0x000000ff
        /*0a70*/ 	.word	0x000004b8
        /*0a74*/ 	.short	0x0100
        /*0a76*/ 	.byte	0x04
	.zero		1


	//   ....[153]....
        /*0a78*/ 	.word	0x00001470
        /*0a7c*/ 	.word	0x000000ff
        /*0a80*/ 	.word	0x000004c8
        /*0a84*/ 	.short	0x0100
        /*0a86*/ 	.byte	0x04
	.zero		1


	//   ....[154]....
        /*0a88*/ 	.word	0x00001570
        /*0a8c*/ 	.word	0x000000ff
        /*0a90*/ 	.word	0x000004d0
        /*0a94*/ 	.short	0x0100
        /*0a96*/ 	.byte	0x06
	.zero		1


	//   ....[155]....
        /*0a98*/ 	.word	0x000020b0
        /*0a9c*/ 	.word	0x000000ff
        /*0aa0*/ 	.word	0x00000240
        /*0aa4*/ 	.short	0x010a
        /*0aa6*/ 	.byte	0x04
	.zero		1


	//   ....[156]....
        /*0aa8*/ 	.word	0x00002400
        /*0aac*/ 	.word	0x000000ff
        /*0ab0*/ 	.word	0x00000240
        /*0ab4*/ 	.short	0x010a
        /*0ab6*/ 	.byte	0x09
	.zero		1


	//   ....[157]....
        /*0ab8*/ 	.word	0x000025b0
        /*0abc*/ 	.word	0x000000ff
        /*0ac0*/ 	.word	0x00000240
        /*0ac4*/ 	.short	0x010a
        /*0ac6*/ 	.byte	0x08
	.zero		1


	//   ....[158]....
        /*0ac8*/ 	.word	0x000027e0
        /*0acc*/ 	.word	0x000000ff
        /*0ad0*/ 	.word	0x00000498
        /*0ad4*/ 	.short	0x0101
        /*0ad6*/ 	.byte	0x1e
	.zero		1


	//   ....[159]....
        /*0ad8*/ 	.word	0x00002810
        /*0adc*/ 	.word	0x000000ff
        /*0ae0*/ 	.word	0x00000240
        /*0ae4*/ 	.short	0x010a
        /*0ae6*/ 	.byte	0x04
	.zero		1


	//   ....[160]....
        /*0ae8*/ 	.word	0x00002af0
        /*0aec*/ 	.word	0x000000ff
        /*0af0*/ 	.word	0x00000240
        /*0af4*/ 	.short	0x010a
        /*0af6*/ 	.byte	0x09
	.zero		1


	//   ....[161]....
        /*0af8*/ 	.word	0x00002ca0
        /*0afc*/ 	.word	0x000000ff
        /*0b00*/ 	.word	0x00000240
        /*0b04*/ 	.short	0x010a
        /*0b06*/ 	.byte	0x08
	.zero		1


	//   ....[162]....
        /*0b08*/ 	.word	0x00002ee0
        /*0b0c*/ 	.word	0x000000ff
        /*0b10*/ 	.word	0x000004a0
        /*0b14*/ 	.short	0x010a
        /*0b16*/ 	.byte	0x1e
	.zero		1


	//   ....[163]....
        /*0b18*/ 	.word	0x00002fa0
        /*0b1c*/ 	.word	0x000000ff
        /*0b20*/ 	.word	0x00000000
        /*0b24*/ 	.short	0x0101
        /*0b26*/ 	.byte	0x04
	.zero		1


	//   ....[164]....
        /*0b28*/ 	.word	0x00003590
        /*0b2c*/ 	.word	0x000000ff
        /*0b30*/ 	.word	0x00000000
        /*0b34*/ 	.short	0x010a
        /*0b36*/ 	.byte	0x04
	.zero		1


	//   ....[165]....
        /*0b38*/ 	.word	0x00003630
        /*0b3c*/ 	.word	0x000000ff
        /*0b40*/ 	.word	0x00000000
        /*0b44*/ 	.short	0x010a
        /*0b46*/ 	.byte	0x05
	.zero		1


	//   ....[166]....
        /*0b48*/ 	.word	0x000036d0
        /*0b4c*/ 	.word	0x000000ff
        /*0b50*/ 	.word	0x00000000
        /*0b54*/ 	.short	0x010a
        /*0b56*/ 	.byte	0x05
	.zero		1


	//   ....[167]....
        /*0b58*/ 	.word	0x00003770
        /*0b5c*/ 	.word	0x000000ff
        /*0b60*/ 	.word	0x00000000
        /*0b64*/ 	.short	0x010a
        /*0b66*/ 	.byte	0x05
	.zero		1


	//   ....[168]....
        /*0b68*/ 	.word	0x00003810
        /*0b6c*/ 	.word	0x000000ff
        /*0b70*/ 	.word	0x00000000
        /*0b74*/ 	.short	0x010a
        /*0b76*/ 	.byte	0x05
	.zero		1


	//   ....[169]....
        /*0b78*/ 	.word	0x000038b0
        /*0b7c*/ 	.word	0x000000ff
        /*0b80*/ 	.word	0x00000000
        /*0b84*/ 	.short	0x010a
        /*0b86*/ 	.byte	0x05
	.zero		1


	//   ....[170]....
        /*0b88*/ 	.word	0x00003950
        /*0b8c*/ 	.word	0x000000ff
        /*0b90*/ 	.word	0x00000000
        /*0b94*/ 	.short	0x010a
        /*0b96*/ 	.byte	0x05
	.zero		1


	//   ....[171]....
        /*0b98*/ 	.word	0x000039f0
        /*0b9c*/ 	.word	0x000000ff
        /*0ba0*/ 	.word	0x00000000
        /*0ba4*/ 	.short	0x010a
        /*0ba6*/ 	.byte	0x05
	.zero		1


	//   ....[172]....
        /*0ba8*/ 	.word	0x00003a90
        /*0bac*/ 	.word	0x000000ff
        /*0bb0*/ 	.word	0x00000000
        /*0bb4*/ 	.short	0x010a
        /*0bb6*/ 	.byte	0x05
	.zero		1


	//   ....[173]....
        /*0bb8*/ 	.word	0x00003b30
        /*0bbc*/ 	.word	0x000000ff
        /*0bc0*/ 	.word	0x00000000
        /*0bc4*/ 	.short	0x010a
        /*0bc6*/ 	.byte	0x05
	.zero		1


	//   ....[174]....
        /*0bc8*/ 	.word	0x00003bd0
        /*0bcc*/ 	.word	0x000000ff
        /*0bd0*/ 	.word	0x00000000
        /*0bd4*/ 	.short	0x010a
        /*0bd6*/ 	.byte	0x05
	.zero		1


	//   ....[175]....
        /*0bd8*/ 	.word	0x00003c70
        /*0bdc*/ 	.word	0x000000ff
        /*0be0*/ 	.word	0x00000000
        /*0be4*/ 	.short	0x010a
        /*0be6*/ 	.byte	0x05
	.zero		1


	//   ....[176]....
        /*0be8*/ 	.word	0x00003d10
        /*0bec*/ 	.word	0x000000ff
        /*0bf0*/ 	.word	0x00000000
        /*0bf4*/ 	.short	0x010a
        /*0bf6*/ 	.byte	0x05
	.zero		1


	//   ....[177]....
        /*0bf8*/ 	.word	0x00003db0
        /*0bfc*/ 	.word	0x000000ff
        /*0c00*/ 	.word	0x00000000
        /*0c04*/ 	.short	0x010a
        /*0c06*/ 	.byte	0x05
	.zero		1


	//   ....[178]....
        /*0c08*/ 	.word	0x00003e50
        /*0c0c*/ 	.word	0x000000ff
        /*0c10*/ 	.word	0x00000000
        /*0c14*/ 	.short	0x010a
        /*0c16*/ 	.byte	0x05
	.zero		1


	//   ....[179]....
        /*0c18*/ 	.word	0x00003ef0
        /*0c1c*/ 	.word	0x000000ff
        /*0c20*/ 	.word	0x00000000
        /*0c24*/ 	.short	0x010a
        /*0c26*/ 	.byte	0x05
	.zero		1


	//   ....[180]....
        /*0c28*/ 	.word	0x00003f90
        /*0c2c*/ 	.word	0x000000ff
        /*0c30*/ 	.word	0x00000000
        /*0c34*/ 	.short	0x010a
        /*0c36*/ 	.byte	0x05
	.zero		1


	//   ....[181]....
        /*0c38*/ 	.word	0x00004030
        /*0c3c*/ 	.word	0x000000ff
        /*0c40*/ 	.word	0x00000000
        /*0c44*/ 	.short	0x010a
        /*0c46*/ 	.byte	0x05
	.zero		1


	//   ....[182]....
        /*0c48*/ 	.word	0x000040d0
        /*0c4c*/ 	.word	0x000000ff
        /*0c50*/ 	.word	0x00000000
        /*0c54*/ 	.short	0x010a
        /*0c56*/ 	.byte	0x05
	.zero		1


	//   ....[183]....
        /*0c58*/ 	.word	0x00004170
        /*0c5c*/ 	.word	0x000000ff
        /*0c60*/ 	.word	0x00000000
        /*0c64*/ 	.short	0x010a
        /*0c66*/ 	.byte	0x05
	.zero		1


	//   ....[184]....
        /*0c68*/ 	.word	0x00004210
        /*0c6c*/ 	.word	0x000000ff
        /*0c70*/ 	.word	0x00000000
        /*0c74*/ 	.short	0x010a
        /*0c76*/ 	.byte	0x05
	.zero		1


	//   ....[185]....
        /*0c78*/ 	.word	0x000042b0
        /*0c7c*/ 	.word	0x000000ff
        /*0c80*/ 	.word	0x00000000
        /*0c84*/ 	.short	0x010a
        /*0c86*/ 	.byte	0x05
	.zero		1


	//   ....[186]....
        /*0c88*/ 	.word	0x00004350
        /*0c8c*/ 	.word	0x000000ff
        /*0c90*/ 	.word	0x00000000
        /*0c94*/ 	.short	0x010a
        /*0c96*/ 	.byte	0x05
	.zero		1


	//   ....[187]....
        /*0c98*/ 	.word	0x000043f0
        /*0c9c*/ 	.word	0x000000ff
        /*0ca0*/ 	.word	0x00000000
        /*0ca4*/ 	.short	0x010a
        /*0ca6*/ 	.byte	0x05
	.zero		1


	//   ....[188]....
        /*0ca8*/ 	.word	0x00004490
        /*0cac*/ 	.word	0x000000ff
        /*0cb0*/ 	.word	0x00000000
        /*0cb4*/ 	.short	0x010a
        /*0cb6*/ 	.byte	0x05
	.zero		1


	//   ....[189]....
        /*0cb8*/ 	.word	0x00004530
        /*0cbc*/ 	.word	0x000000ff
        /*0cc0*/ 	.word	0x00000000
        /*0cc4*/ 	.short	0x010a
        /*0cc6*/ 	.byte	0x05
	.zero		1


	//   ....[190]....
        /*0cc8*/ 	.word	0x000045d0
        /*0ccc*/ 	.word	0x000000ff
        /*0cd0*/ 	.word	0x00000000
        /*0cd4*/ 	.short	0x010a
        /*0cd6*/ 	.byte	0x05
	.zero		1


	//   ....[191]....
        /*0cd8*/ 	.word	0x00004670
        /*0cdc*/ 	.word	0x000000ff
        /*0ce0*/ 	.word	0x00000000
        /*0ce4*/ 	.short	0x010a
        /*0ce6*/ 	.byte	0x05
	.zero		1


	//   ....[192]....
        /*0ce8*/ 	.word	0x00004710
        /*0cec*/ 	.word	0x000000ff
        /*0cf0*/ 	.word	0x00000000
        /*0cf4*/ 	.short	0x010a
        /*0cf6*/ 	.byte	0x05
	.zero		1


	//   ....[193]....
        /*0cf8*/ 	.word	0x000047b0
        /*0cfc*/ 	.word	0x000000ff
        /*0d00*/ 	.word	0x00000000
        /*0d04*/ 	.short	0x010a
        /*0d06*/ 	.byte	0x05
	.zero		1


	//   ....[194]....
        /*0d08*/ 	.word	0x00004850
        /*0d0c*/ 	.word	0x000000ff
        /*0d10*/ 	.word	0x00000000
        /*0d14*/ 	.short	0x010a
        /*0d16*/ 	.byte	0x05
	.zero		1


	//   ....[195]....
        /*0d18*/ 	.word	0x000048f0
        /*0d1c*/ 	.word	0x000000ff
        /*0d20*/ 	.word	0x00000000
        /*0d24*/ 	.short	0x010a
        /*0d26*/ 	.byte	0x05
	.zero		1


	//   ....[196]....
        /*0d28*/ 	.word	0x00004990
        /*0d2c*/ 	.word	0x000000ff
        /*0d30*/ 	.word	0x00000000
        /*0d34*/ 	.short	0x010a
        /*0d36*/ 	.byte	0x05
	.zero		1


	//   ....[197]....
        /*0d38*/ 	.word	0x00004a30
        /*0d3c*/ 	.word	0x000000ff
        /*0d40*/ 	.word	0x00000000
        /*0d44*/ 	.short	0x010a
        /*0d46*/ 	.byte	0x05
	.zero		1


	//   ....[198]....
        /*0d48*/ 	.word	0x00004ad0
        /*0d4c*/ 	.word	0x000000ff
        /*0d50*/ 	.word	0x00000000
        /*0d54*/ 	.short	0x010a
        /*0d56*/ 	.byte	0x05
	.zero		1


	//   ....[199]....
        /*0d58*/ 	.word	0x00004b70
        /*0d5c*/ 	.word	0x000000ff
        /*0d60*/ 	.word	0x00000000
        /*0d64*/ 	.short	0x010a
        /*0d66*/ 	.byte	0x05
	.zero		1


	//   ....[200]....
        /*0d68*/ 	.word	0x00004c10
        /*0d6c*/ 	.word	0x000000ff
        /*0d70*/ 	.word	0x00000000
        /*0d74*/ 	.short	0x010a
        /*0d76*/ 	.byte	0x05
	.zero		1


	//   ....[201]....
        /*0d78*/ 	.word	0x00004cb0
        /*0d7c*/ 	.word	0x000000ff
        /*0d80*/ 	.word	0x00000000
        /*0d84*/ 	.short	0x010a
        /*0d86*/ 	.byte	0x05
	.zero		1


	//   ....[202]....
        /*0d88*/ 	.word	0x00004d50
        /*0d8c*/ 	.word	0x000000ff
        /*0d90*/ 	.word	0x00000000
        /*0d94*/ 	.short	0x010a
        /*0d96*/ 	.byte	0x05
	.zero		1


	//   ....[203]....
        /*0d98*/ 	.word	0x00004df0
        /*0d9c*/ 	.word	0x000000ff
        /*0da0*/ 	.word	0x00000000
        /*0da4*/ 	.short	0x010a
        /*0da6*/ 	.byte	0x05
	.zero		1


	//   ....[204]....
        /*0da8*/ 	.word	0x00004e90
        /*0dac*/ 	.word	0x000000ff
        /*0db0*/ 	.word	0x00000000
        /*0db4*/ 	.short	0x010a
        /*0db6*/ 	.byte	0x05
	.zero		1


	//   ....[205]....
        /*0db8*/ 	.word	0x00004f30
        /*0dbc*/ 	.word	0x000000ff
        /*0dc0*/ 	.word	0x00000000
        /*0dc4*/ 	.short	0x010a
        /*0dc6*/ 	.byte	0x05
	.zero		1


	//   ....[206]....
        /*0dc8*/ 	.word	0x00004fd0
        /*0dcc*/ 	.word	0x000000ff
        /*0dd0*/ 	.word	0x00000000
        /*0dd4*/ 	.short	0x010a
        /*0dd6*/ 	.byte	0x05
	.zero		1


	//   ....[207]....
        /*0dd8*/ 	.word	0x00005070
        /*0ddc*/ 	.word	0x000000ff
        /*0de0*/ 	.word	0x00000000
        /*0de4*/ 	.short	0x010a
        /*0de6*/ 	.byte	0x05
	.zero		1


	//   ....[208]....
        /*0de8*/ 	.word	0x00005110
        /*0dec*/ 	.word	0x000000ff
        /*0df0*/ 	.word	0x00000000
        /*0df4*/ 	.short	0x010a
        /*0df6*/ 	.byte	0x05
	.zero		1


	//   ....[209]....
        /*0df8*/ 	.word	0x000051b0
        /*0dfc*/ 	.word	0x000000ff
        /*0e00*/ 	.word	0x00000000
        /*0e04*/ 	.short	0x010a
        /*0e06*/ 	.byte	0x05
	.zero		1


	//   ....[210]....
        /*0e08*/ 	.word	0x00005250
        /*0e0c*/ 	.word	0x000000ff
        /*0e10*/ 	.word	0x00000000
        /*0e14*/ 	.short	0x010a
        /*0e16*/ 	.byte	0x05
	.zero		1


	//   ....[211]....
        /*0e18*/ 	.word	0x000052f0
        /*0e1c*/ 	.word	0x000000ff
        /*0e20*/ 	.word	0x00000000
        /*0e24*/ 	.short	0x010a
        /*0e26*/ 	.byte	0x05
	.zero		1


	//   ....[212]....
        /*0e28*/ 	.word	0x00005390
        /*0e2c*/ 	.word	0x000000ff
        /*0e30*/ 	.word	0x00000000
        /*0e34*/ 	.short	0x010a
        /*0e36*/ 	.byte	0x05
	.zero		1


	//   ....[213]....
        /*0e38*/ 	.word	0x00005430
        /*0e3c*/ 	.word	0x000000ff
        /*0e40*/ 	.word	0x00000000
        /*0e44*/ 	.short	0x010a
        /*0e46*/ 	.byte	0x05
	.zero		1


	//   ....[214]....
        /*0e48*/ 	.word	0x000054d0
        /*0e4c*/ 	.word	0x000000ff
        /*0e50*/ 	.word	0x00000000
        /*0e54*/ 	.short	0x010a
        /*0e56*/ 	.byte	0x05
	.zero		1


	//   ....[215]....
        /*0e58*/ 	.word	0x00005570
        /*0e5c*/ 	.word	0x000000ff
        /*0e60*/ 	.word	0x00000000
        /*0e64*/ 	.short	0x010a
        /*0e66*/ 	.byte	0x05
	.zero		1


	//   ....[216]....
        /*0e68*/ 	.word	0x00005610
        /*0e6c*/ 	.word	0x000000ff
        /*0e70*/ 	.word	0x00000000
        /*0e74*/ 	.short	0x010a
        /*0e76*/ 	.byte	0x05
	.zero		1


	//   ....[217]....
        /*0e78*/ 	.word	0x000056b0
        /*0e7c*/ 	.word	0x000000ff
        /*0e80*/ 	.word	0x00000000
        /*0e84*/ 	.short	0x010a
        /*0e86*/ 	.byte	0x05
	.zero		1


	//   ....[218]....
        /*0e88*/ 	.word	0x00005750
        /*0e8c*/ 	.word	0x000000ff
        /*0e90*/ 	.word	0x00000000
        /*0e94*/ 	.short	0x010a
        /*0e96*/ 	.byte	0x05
	.zero		1


	//   ....[219]....
        /*0e98*/ 	.word	0x000057f0
        /*0e9c*/ 	.word	0x000000ff
        /*0ea0*/ 	.word	0x00000000
        /*0ea4*/ 	.short	0x010a
        /*0ea6*/ 	.byte	0x05
	.zero		1


	//   ....[220]....
        /*0ea8*/ 	.word	0x00005890
        /*0eac*/ 	.word	0x000000ff
        /*0eb0*/ 	.word	0x00000000
        /*0eb4*/ 	.short	0x010a
        /*0eb6*/ 	.byte	0x05
	.zero		1


	//   ....[221]....
        /*0eb8*/ 	.word	0x00005930
        /*0ebc*/ 	.word	0x000000ff
        /*0ec0*/ 	.word	0x00000000
        /*0ec4*/ 	.short	0x010a
        /*0ec6*/ 	.byte	0x05
	.zero		1


	//   ....[222]....
        /*0ec8*/ 	.word	0x000059d0
        /*0ecc*/ 	.word	0x000000ff
        /*0ed0*/ 	.word	0x00000000
        /*0ed4*/ 	.short	0x010a
        /*0ed6*/ 	.byte	0x05
	.zero		1


	//   ....[223]....
        /*0ed8*/ 	.word	0x00005a70
        /*0edc*/ 	.word	0x000000ff
        /*0ee0*/ 	.word	0x00000000
        /*0ee4*/ 	.short	0x010a
        /*0ee6*/ 	.byte	0x05
	.zero		1


	//   ....[224]....
        /*0ee8*/ 	.word	0x00005b10
        /*0eec*/ 	.word	0x000000ff
        /*0ef0*/ 	.word	0x00000000
        /*0ef4*/ 	.short	0x010a
        /*0ef6*/ 	.byte	0x05
	.zero		1


	//   ....[225]....
        /*0ef8*/ 	.word	0x00005bb0
        /*0efc*/ 	.word	0x000000ff
        /*0f00*/ 	.word	0x00000000
        /*0f04*/ 	.short	0x010a
        /*0f06*/ 	.byte	0x05
	.zero		1


	//   ....[226]....
        /*0f08*/ 	.word	0x00005c50
        /*0f0c*/ 	.word	0x000000ff
        /*0f10*/ 	.word	0x00000000
        /*0f14*/ 	.short	0x010a
        /*0f16*/ 	.byte	0x05
	.zero		1


	//   ....[227]....
        /*0f18*/ 	.word	0x00005cf0
        /*0f1c*/ 	.word	0x000000ff
        /*0f20*/ 	.word	0x00000000
        /*0f24*/ 	.short	0x010a
        /*0f26*/ 	.byte	0x05
	.zero		1


	//   ....[228]....
        /*0f28*/ 	.word	0x00005d90
        /*0f2c*/ 	.word	0x000000ff
        /*0f30*/ 	.word	0x00000000
        /*0f34*/ 	.short	0x010a
        /*0f36*/ 	.byte	0x05
	.zero		1


	//   ....[229]....
        /*0f38*/ 	.word	0x00005e30
        /*0f3c*/ 	.word	0x000000ff
        /*0f40*/ 	.word	0x00000000
        /*0f44*/ 	.short	0x010a
        /*0f46*/ 	.byte	0x05
	.zero		1


	//   ....[230]....
        /*0f48*/ 	.word	0x00005ed0
        /*0f4c*/ 	.word	0x000000ff
        /*0f50*/ 	.word	0x00000000
        /*0f54*/ 	.short	0x010a
        /*0f56*/ 	.byte	0x05
	.zero		1


	//   ....[231]....
        /*0f58*/ 	.word	0x00005f70
        /*0f5c*/ 	.word	0x000000ff
        /*0f60*/ 	.word	0x00000000
        /*0f64*/ 	.short	0x010a
        /*0f66*/ 	.byte	0x05
	.zero		1


	//   ....[232]....
        /*0f68*/ 	.word	0x00006010
        /*0f6c*/ 	.word	0x000000ff
        /*0f70*/ 	.word	0x00000000
        /*0f74*/ 	.short	0x010a
        /*0f76*/ 	.byte	0x05
	.zero		1


	//   ....[233]....
        /*0f78*/ 	.word	0x000060b0
        /*0f7c*/ 	.word	0x000000ff
        /*0f80*/ 	.word	0x00000000
        /*0f84*/ 	.short	0x010a
        /*0f86*/ 	.byte	0x05
	.zero		1


	//   ....[234]....
        /*0f88*/ 	.word	0x00006150
        /*0f8c*/ 	.word	0x000000ff
        /*0f90*/ 	.word	0x00000000
        /*0f94*/ 	.short	0x010a
        /*0f96*/ 	.byte	0x05
	.zero		1


	//   ....[235]....
        /*0f98*/ 	.word	0x00006200
        /*0f9c*/ 	.word	0x00000000
        /*0fa0*/ 	.word	0x00000000
        /*0fa4*/ 	.short	0x010a
        /*0fa6*/ 	.byte	0xff
	.zero		1


	//   ....[236]....
        /*0fa8*/ 	.word	0x00006350
        /*0fac*/ 	.word	0x000000ff
        /*0fb0*/ 	.word	0x000004a8
        /*0fb4*/ 	.short	0x010a
        /*0fb6*/ 	.byte	0x04
	.zero		1


	//   ....[237]....
        /*0fb8*/ 	.word	0x000063f0
        /*0fbc*/ 	.word	0x000000ff
        /*0fc0*/ 	.word	0x000004a0
        /*0fc4*/ 	.short	0x010a
        /*0fc6*/ 	.byte	0x04
	.zero		1


	//   ....[238]....
        /*0fc8*/ 	.word	0x00006490
        /*0fcc*/ 	.word	0x000000ff
        /*0fd0*/ 	.word	0x00000000
        /*0fd4*/ 	.short	0x0101
        /*0fd6*/ 	.byte	0x05
	.zero		1


	//   ....[239]....
        /*0fd8*/ 	.word	0x000064d0
        /*0fdc*/ 	.word	0x000000ff
        /*0fe0*/ 	.word	0x000004a8
        /*0fe4*/ 	.short	0x0106
        /*0fe6*/ 	.byte	0x04
	.zero		1


	//   ....[240]....
        /*0fe8*/ 	.word	0x00006510
        /*0fec*/ 	.word	0x00000000
        /*0ff0*/ 	.word	0x000004a8
        /*0ff4*/ 	.short	0x010a
        /*0ff6*/ 	.byte	0xff
	.zero		1


	//   ....[241]....
        /*0ff8*/ 	.word	0x00006760
        /*0ffc*/ 	.word	0x000000ff
        /*1000*/ 	.word	0x00000008
        /*1004*/ 	.short	0x010a
        /*1006*/ 	.byte	0x05
	.zero		1


	//   ....[242]....
        /*1008*/ 	.word	0x00006780
        /*100c*/ 	.word	0x000000ff
        /*1010*/ 	.word	0x00000008
        /*1014*/ 	.short	0x010a
        /*1016*/ 	.byte	0x05
	.zero		1


	//   ....[243]....
        /*1018*/ 	.word	0x00006910
        /*101c*/ 	.word	0x000000ff
        /*1020*/ 	.word	0x00000008
        /*1024*/ 	.short	0x010a
        /*1026*/ 	.byte	0x05
	.zero		1


	//   ....[244]....
        /*1028*/ 	.word	0x00006930
        /*102c*/ 	.word	0x000000ff
        /*1030*/ 	.word	0x00000008
        /*1034*/ 	.short	0x010a
        /*1036*/ 	.byte	0x05
	.zero		1


	//   ....[245]....
        /*1038*/ 	.word	0x000069f0
        /*103c*/ 	.word	0x000000ff
        /*1040*/ 	.word	0x00000000
        /*1044*/ 	.short	0x0101
        /*1046*/ 	.byte	0x04
	.zero		1


	//   ....[246]....
        /*1048*/ 	.word	0x00006d30
        /*104c*/ 	.word	0x000000ff
        /*1050*/ 	.word	0x000004a0
        /*1054*/ 	.short	0x010a
        /*1056*/ 	.byte	0x0e
	.zero		1


	//   ....[247]....
        /*1058*/ 	.word	0x00006dd0
        /*105c*/ 	.word	0x000000ff
        /*1060*/ 	.word	0x00000000
        /*1064*/ 	.short	0x0101
        /*1066*/ 	.byte	0x16
	.zero		1


	//   ....[248]....
        /*1068*/ 	.word	0x00006e10
        /*106c*/ 	.word	0x000000ff
        /*1070*/ 	.word	0x000004c0
        /*1074*/ 	.short	0x010a
        /*1076*/ 	.byte	0x13
	.zero		1


	//   ....[249]....
        /*1078*/ 	.word	0x00006eb0
        /*107c*/ 	.word	0x000000ff
        /*1080*/ 	.word	0x00000000
        /*1084*/ 	.short	0x010a
        /*1086*/ 	.byte	0x04
	.zero		1


	//   ....[250]....
        /*1088*/ 	.word	0x00006f00
        /*108c*/ 	.word	0x000000ff
        /*1090*/ 	.word	0x00000000
        /*1094*/ 	.short	0x010a
        /*1096*/ 	.byte	0x0b
	.zero		1


	//   ....[251]....
        /*1098*/ 	.word	0x00007030
        /*109c*/ 	.word	0x000000ff
        /*10a0*/ 	.word	0x00000000
        /*10a4*/ 	.short	0x010a
        /*10a6*/ 	.byte	0x05
	.zero		1


	//   ....[252]....
        /*10a8*/ 	.word	0x00007230
        /*10ac*/ 	.word	0x000000ff
        /*10b0*/ 	.word	0x00000000
        /*10b4*/ 	.short	0x010a
        /*10b6*/ 	.byte	0x04
	.zero		1


	//   ....[253]....
        /*10b8*/ 	.word	0x000072d0
        /*10bc*/ 	.word	0x00000000
        /*10c0*/ 	.word	0x00000000
        /*10c4*/ 	.short	0x010a
        /*10c6*/ 	.byte	0xff
	.zero		1


	//   ....[254]....
        /*10c8*/ 	.word	0x00007310
        /*10cc*/ 	.word	0x00000000
        /*10d0*/ 	.word	0x00000000
        /*10d4*/ 	.short	0x010a
        /*10d6*/ 	.byte	0xff
	.zero		1


	//   ....[255]....
        /*10d8*/ 	.word	0x00007380
        /*10dc*/ 	.word	0x000000ff
        /*10e0*/ 	.word	0x00000000
        /*10e4*/ 	.short	0x0101
        /*10e6*/ 	.byte	0x04
	.zero		1


	//   ....[0]....
        /*10e8*/ 	.word	0x000073c0
        /*10ec*/ 	.word	0x000000ff
        /*10f0*/ 	.word	0x000004d0
        /*10f4*/ 	.short	0x010a
        /*10f6*/ 	.byte	0x0e
	.zero		1


	//   ....[1]....
        /*10f8*/ 	.word	0x00007420
        /*10fc*/ 	.word	0x000000ff
        /*1100*/ 	.word	0x00000000
        /*1104*/ 	.short	0x0101
        /*1106*/ 	.byte	0x04
	.zero		1


	//   ....[2]....
        /*1108*/ 	.word	0x000078d0
        /*110c*/ 	.word	0x000000ff
        /*1110*/ 	.word	0x000004a0
        /*1114*/ 	.short	0x010a
        /*1116*/ 	.byte	0x1c
	.zero		1


	//   ....[3]....
        /*1118*/ 	.word	0x00007970
        /*111c*/ 	.word	0x000000ff
        /*1120*/ 	.word	0x00000000
        /*1124*/ 	.short	0x0101
        /*1126*/ 	.byte	0x25
	.zero		1


	//   ....[4]....
        /*1128*/ 	.word	0x00007eb0
        /*112c*/ 	.word	0x000000ff
        /*1130*/ 	.word	0x00000498
        /*1134*/ 	.short	0x010a
        /*1136*/ 	.byte	0x1c
	.zero		1


	//   ....[5]....
        /*1138*/ 	.word	0x00008040
        /*113c*/ 	.word	0x000000ff
        /*1140*/ 	.word	0x00000488
        /*1144*/ 	.short	0x010a
        /*1146*/ 	.byte	0x1c
	.zero		1


	//   ....[6]....
        /*1148*/ 	.word	0x000083d0
        /*114c*/ 	.word	0x000000ff
        /*1150*/ 	.word	0x00000480
        /*1154*/ 	.short	0x010b
        /*1156*/ 	.byte	0x1c
	.zero		1


	//   ....[7]....
        /*1158*/ 	.word	0x000083e0
        /*115c*/ 	.word	0x000000ff
        /*1160*/ 	.word	0x00000000
        /*1164*/ 	.short	0x0101
        /*1166*/ 	.byte	0x26
	.zero		1


	//   ....[8]....
        /*1168*/ 	.word	0x00008420
        /*116c*/ 	.word	0x00000000
        /*1170*/ 	.word	0x00000488
        /*1174*/ 	.short	0x010a
        /*1176*/ 	.byte	0xff
	.zero		1


	//   ....[9]....
        /*1178*/ 	.word	0x00008780
        /*117c*/ 	.word	0x000000ff
        /*1180*/ 	.word	0x000004a0
        /*1184*/ 	.short	0x010a
        /*1186*/ 	.byte	0x2c
	.zero		1


	//   ....[10]....
        /*1188*/ 	.word	0x00008850
        /*118c*/ 	.word	0x000000ff
        /*1190*/ 	.word	0x00000000
        /*1194*/ 	.short	0x0101
        /*1196*/ 	.byte	0x04
	.zero		1


	//   ....[11]....
        /*1198*/ 	.word	0x00009370
        /*119c*/ 	.word	0x000000ff
        /*11a0*/ 	.word	0x00000480
        /*11a4*/ 	.short	0x010a
        /*11a6*/ 	.byte	0x2c
	.zero		1


	//   ....[12]....
        /*11a8*/ 	.word	0x00009390
        /*11ac*/ 	.word	0x00000058
        /*11b0*/ 	.word	0x000004b0
        /*11b4*/ 	.short	0x010a
        /*11b6*/ 	.byte	0xff
	.zero		1


	//   ....[13]....
        /*11b8*/ 	.word	0x000094e0
        /*11bc*/ 	.word	0x000000ff
        /*11c0*/ 	.word	0x00000480
        /*11c4*/ 	.short	0x010a
        /*11c6*/ 	.byte	0x2c
	.zero		1


	//   ....[14]....
        /*11c8*/ 	.word	0x000095d0
        /*11cc*/ 	.word	0x000000ff
        /*11d0*/ 	.word	0x00000000
        /*11d4*/ 	.short	0x0101
        /*11d6*/ 	.byte	0x04
	.zero		1


	//   ....[15]....
        /*11d8*/ 	.word	0x00009630
        /*11dc*/ 	.word	0x00000058
        /*11e0*/ 	.word	0x000004b0
        /*11e4*/ 	.short	0x010a
        /*11e6*/ 	.byte	0xff
	.zero		1


	//   ....[16]....
        /*11e8*/ 	.word	0x00009a10
        /*11ec*/ 	.word	0x00000058
        /*11f0*/ 	.word	0x00000000
        /*11f4*/ 	.short	0x0101
        /*11f6*/ 	.byte	0xff
	.zero		1


	//   ....[17]....
        /*11f8*/ 	.word	0x0000a3b0
        /*11fc*/ 	.word	0x00000000
        /*1200*/ 	.word	0x00000240
        /*1204*/ 	.short	0x010a
        /*1206*/ 	.byte	0xff
	.zero		1


	//   ....[18]....
        /*1208*/ 	.word	0x0000a410
        /*120c*/ 	.word	0x00000000
        /*1210*/ 	.word	0x00000240
        /*1214*/ 	.short	0x010a
        /*1216*/ 	.byte	0xff
	.zero		1


	//   ....[19]....
        /*1218*/ 	.word	0x0000a470
        /*121c*/ 	.word	0x00000000
        /*1220*/ 	.word	0x000004a0
        /*1224*/ 	.short	0x010a
        /*1226*/ 	.byte	0xff
	.zero		1


	//   ....[20]....
        /*1228*/ 	.word	0x0000a4d0
        /*122c*/ 	.word	0x00000000
        /*1230*/ 	.word	0x00000000
        /*1234*/ 	.short	0x010a
        /*1236*/ 	.byte	0xff
	.zero		1


	//   ....[21]....
        /*1238*/ 	.word	0x0000a530
        /*123c*/ 	.word	0x00000000
        /*1240*/ 	.word	0x00000000
        /*1244*/ 	.short	0x010a
        /*1246*/ 	.byte	0xff
	.zero		1


	//   ....[22]....
        /*1248*/ 	.word	0x0000a590
        /*124c*/ 	.word	0x00000000
        /*1250*/ 	.word	0x00000000
        /*1254*/ 	.short	0x010a
        /*1256*/ 	.byte	0xff
	.zero		1


	//   ....[23]....
        /*1258*/ 	.word	0x0000a5f0
        /*125c*/ 	.word	0x00000000
        /*1260*/ 	.word	0x00000000
        /*1264*/ 	.short	0x010a
        /*1266*/ 	.byte	0xff
	.zero		1


	//   ....[24]....
        /*1268*/ 	.word	0x0000a650
        /*126c*/ 	.word	0x00000000
        /*1270*/ 	.word	0x00000000
        /*1274*/ 	.short	0x010a
        /*1276*/ 	.byte	0xff
	.zero		1


	//   ....[25]....
        /*1278*/ 	.word	0x0000a6b0
        /*127c*/ 	.word	0x00000000
        /*1280*/ 	.word	0x00000000
        /*1284*/ 	.short	0x010a
        /*1286*/ 	.byte	0xff
	.zero		1


	//   ....[26]....
        /*1288*/ 	.word	0x0000a710
        /*128c*/ 	.word	0x00000000
        /*1290*/ 	.word	0x00000000
        /*1294*/ 	.short	0x010a
        /*1296*/ 	.byte	0xff
	.zero		1


	//   ....[27]....
        /*1298*/ 	.word	0x0000a770
        /*129c*/ 	.word	0x00000000
        /*12a0*/ 	.word	0x00000000
        /*12a4*/ 	.short	0x010a
        /*12a6*/ 	.byte	0xff
	.zero		1


	//   ....[28]....
        /*12a8*/ 	.word	0x0000a7d0
        /*12ac*/ 	.word	0x00000000
        /*12b0*/ 	.word	0x00000000
        /*12b4*/ 	.short	0x010a
        /*12b6*/ 	.byte	0xff
	.zero		1


	//   ....[29]....
        /*12b8*/ 	.word	0x0000a830
        /*12bc*/ 	.word	0x00000000
        /*12c0*/ 	.word	0x00000000
        /*12c4*/ 	.short	0x010a
        /*12c6*/ 	.byte	0xff
	.zero		1


	//   ....[30]....
        /*12c8*/ 	.word	0x0000a890
        /*12cc*/ 	.word	0x00000000
        /*12d0*/ 	.word	0x00000000
        /*12d4*/ 	.short	0x010a
        /*12d6*/ 	.byte	0xff
	.zero		1


	//   ....[31]....
        /*12d8*/ 	.word	0x0000a8f0
        /*12dc*/ 	.word	0x00000000
        /*12e0*/ 	.word	0x00000000
        /*12e4*/ 	.short	0x010a
        /*12e6*/ 	.byte	0xff
	.zero		1


	//   ....[32]....
        /*12e8*/ 	.word	0x0000a950
        /*12ec*/ 	.word	0x00000000
        /*12f0*/ 	.word	0x00000000
        /*12f4*/ 	.short	0x010a
        /*12f6*/ 	.byte	0xff
	.zero		1


	//   ....[33]....
        /*12f8*/ 	.word	0x0000a9b0
        /*12fc*/ 	.word	0x00000000
        /*1300*/ 	.word	0x00000000
        /*1304*/ 	.short	0x010a
        /*1306*/ 	.byte	0xff
	.zero		1


	//   ....[34]....
        /*1308*/ 	.word	0x0000aa10
        /*130c*/ 	.word	0x00000000
        /*1310*/ 	.word	0x00000000
        /*1314*/ 	.short	0x010a
        /*1316*/ 	.byte	0xff
	.zero		1


	//   ....[35]....
        /*1318*/ 	.word	0x0000aa70
        /*131c*/ 	.word	0x00000000
        /*1320*/ 	.word	0x00000000
        /*1324*/ 	.short	0x010a
        /*1326*/ 	.byte	0xff
	.zero		1


	//   ....[36]....
        /*1328*/ 	.word	0x0000aad0
        /*132c*/ 	.word	0x00000000
        /*1330*/ 	.word	0x00000000
        /*1334*/ 	.short	0x010a
        /*1336*/ 	.byte	0xff
	.zero		1


	//   ....[37]....
        /*1338*/ 	.word	0x0000ab30
        /*133c*/ 	.word	0x00000000
        /*1340*/ 	.word	0x00000000
        /*1344*/ 	.short	0x010a
        /*1346*/ 	.byte	0xff
	.zero		1


	//   ....[38]....
        /*1348*/ 	.word	0x0000ab90
        /*134c*/ 	.word	0x00000000
        /*1350*/ 	.word	0x00000000
        /*1354*/ 	.short	0x010a
        /*1356*/ 	.byte	0xff
	.zero		1


	//   ....[39]....
        /*1358*/ 	.word	0x0000abf0
        /*135c*/ 	.word	0x00000000
        /*1360*/ 	.word	0x00000000
        /*1364*/ 	.short	0x010a
        /*1366*/ 	.byte	0xff
	.zero		1


	//   ....[40]....
        /*1368*/ 	.word	0x0000ac50
        /*136c*/ 	.word	0x00000000
        /*1370*/ 	.word	0x00000000
        /*1374*/ 	.short	0x010a
        /*1376*/ 	.byte	0xff
	.zero		1


	//   ....[41]....
        /*1378*/ 	.word	0x0000acb0
        /*137c*/ 	.word	0x00000000
        /*1380*/ 	.word	0x00000000
        /*1384*/ 	.short	0x010a
        /*1386*/ 	.byte	0xff
	.zero		1


	//   ....[42]....
        /*1388*/ 	.word	0x0000ad10
        /*138c*/ 	.word	0x00000000
        /*1390*/ 	.word	0x00000000
        /*1394*/ 	.short	0x010a
        /*1396*/ 	.byte	0xff
	.zero		1


	//   ....[43]....
        /*1398*/ 	.word	0x0000ad70
        /*139c*/ 	.word	0x00000000
        /*13a0*/ 	.word	0x00000000
        /*13a4*/ 	.short	0x010a
        /*13a6*/ 	.byte	0xff
	.zero		1


	//   ....[44]....
        /*13a8*/ 	.word	0x0000add0
        /*13ac*/ 	.word	0x00000000
        /*13b0*/ 	.word	0x00000000
        /*13b4*/ 	.short	0x010a
        /*13b6*/ 	.byte	0xff
	.zero		1


	//   ....[45]....
        /*13b8*/ 	.word	0x0000ae30
        /*13bc*/ 	.word	0x00000000
        /*13c0*/ 	.word	0x00000000
        /*13c4*/ 	.short	0x010a
        /*13c6*/ 	.byte	0xff
	.zero		1


	//   ....[46]....
        /*13c8*/ 	.word	0x0000ae90
        /*13cc*/ 	.word	0x00000000
        /*13d0*/ 	.word	0x00000000
        /*13d4*/ 	.short	0x010a
        /*13d6*/ 	.byte	0xff
	.zero		1


	//   ....[47]....
        /*13d8*/ 	.word	0x0000aef0
        /*13dc*/ 	.word	0x00000000
        /*13e0*/ 	.word	0x00000000
        /*13e4*/ 	.short	0x010a
        /*13e6*/ 	.byte	0xff
	.zero		1


	//   ....[48]....
        /*13e8*/ 	.word	0x0000af50
        /*13ec*/ 	.word	0x00000000
        /*13f0*/ 	.word	0x00000000
        /*13f4*/ 	.short	0x010a
        /*13f6*/ 	.byte	0xff
	.zero		1


	//   ....[49]....
        /*13f8*/ 	.word	0x0000afb0
        /*13fc*/ 	.word	0x00000000
        /*1400*/ 	.word	0x00000000
        /*1404*/ 	.short	0x010a
        /*1406*/ 	.byte	0xff
	.zero		1


	//   ....[50]....
        /*1408*/ 	.word	0x0000b010
        /*140c*/ 	.word	0x00000000
        /*1410*/ 	.word	0x00000000
        /*1414*/ 	.short	0x010a
        /*1416*/ 	.byte	0xff
	.zero		1


	//   ....[51]....
        /*1418*/ 	.word	0x0000b070
        /*141c*/ 	.word	0x00000000
        /*1420*/ 	.word	0x00000000
        /*1424*/ 	.short	0x010a
        /*1426*/ 	.byte	0xff
	.zero		1


	//   ....[52]....
        /*1428*/ 	.word	0x0000b0d0
        /*142c*/ 	.word	0x00000000
        /*1430*/ 	.word	0x00000000
        /*1434*/ 	.short	0x010a
        /*1436*/ 	.byte	0xff
	.zero		1


	//   ....[53]....
        /*1438*/ 	.word	0x0000b130
        /*143c*/ 	.word	0x00000000
        /*1440*/ 	.word	0x00000000
        /*1444*/ 	.short	0x010a
        /*1446*/ 	.byte	0xff
	.zero		1


	//   ....[54]....
        /*1448*/ 	.word	0x0000b190
        /*144c*/ 	.word	0x00000000
        /*1450*/ 	.word	0x00000000
        /*1454*/ 	.short	0x010a
        /*1456*/ 	.byte	0xff
	.zero		1


	//   ....[55]....
        /*1458*/ 	.word	0x0000b1f0
        /*145c*/ 	.word	0x00000000
        /*1460*/ 	.word	0x00000000
        /*1464*/ 	.short	0x010a
        /*1466*/ 	.byte	0xff
	.zero		1


	//   ....[56]....
        /*1468*/ 	.word	0x0000b250
        /*146c*/ 	.word	0x00000000
        /*1470*/ 	.word	0x00000000
        /*1474*/ 	.short	0x010a
        /*1476*/ 	.byte	0xff
	.zero		1


	//   ....[57]....
        /*1478*/ 	.word	0x0000b2b0
        /*147c*/ 	.word	0x00000000
        /*1480*/ 	.word	0x00000000
        /*1484*/ 	.short	0x010a
        /*1486*/ 	.byte	0xff
	.zero		1


	//   ....[58]....
        /*1488*/ 	.word	0x0000b310
        /*148c*/ 	.word	0x00000000
        /*1490*/ 	.word	0x00000000
        /*1494*/ 	.short	0x010a
        /*1496*/ 	.byte	0xff
	.zero		1


	//   ....[59]....
        /*1498*/ 	.word	0x0000b370
        /*149c*/ 	.word	0x00000000
        /*14a0*/ 	.word	0x00000000
        /*14a4*/ 	.short	0x010a
        /*14a6*/ 	.byte	0xff
	.zero		1


	//   ....[60]....
        /*14a8*/ 	.word	0x0000b3d0
        /*14ac*/ 	.word	0x00000000
        /*14b0*/ 	.word	0x00000000
        /*14b4*/ 	.short	0x010a
        /*14b6*/ 	.byte	0xff
	.zero		1


	//   ....[61]....
        /*14b8*/ 	.word	0x0000b430
        /*14bc*/ 	.word	0x00000000
        /*14c0*/ 	.word	0x00000000
        /*14c4*/ 	.short	0x010a
        /*14c6*/ 	.byte	0xff
	.zero		1


	//   ....[62]....
        /*14c8*/ 	.word	0x0000b490
        /*14cc*/ 	.word	0x00000000
        /*14d0*/ 	.word	0x00000000
        /*14d4*/ 	.short	0x010a
        /*14d6*/ 	.byte	0xff
	.zero		1


	//   ....[63]....
        /*14d8*/ 	.word	0x0000b4f0
        /*14dc*/ 	.word	0x00000000
        /*14e0*/ 	.word	0x00000000
        /*14e4*/ 	.short	0x010a
        /*14e6*/ 	.byte	0xff
	.zero		1


	//   ....[64]....
        /*14e8*/ 	.word	0x0000b550
        /*14ec*/ 	.word	0x00000000
        /*14f0*/ 	.word	0x00000000
        /*14f4*/ 	.short	0x010a
        /*14f6*/ 	.byte	0xff
	.zero		1


	//   ....[65]....
        /*14f8*/ 	.word	0x0000b5b0
        /*14fc*/ 	.word	0x00000000
        /*1500*/ 	.word	0x00000000
        /*1504*/ 	.short	0x010a
        /*1506*/ 	.byte	0xff
	.zero		1


	//   ....[66]....
        /*1508*/ 	.word	0x0000b610
        /*150c*/ 	.word	0x00000000
        /*1510*/ 	.word	0x00000000
        /*1514*/ 	.short	0x010a
        /*1516*/ 	.byte	0xff
	.zero		1


	//   ....[67]....
        /*1518*/ 	.word	0x0000b670
        /*151c*/ 	.word	0x00000000
        /*1520*/ 	.word	0x00000000
        /*1524*/ 	.short	0x010a
        /*1526*/ 	.byte	0xff
	.zero		1


	//   ....[68]....
        /*1528*/ 	.word	0x0000b6d0
        /*152c*/ 	.word	0x00000000
        /*1530*/ 	.word	0x00000000
        /*1534*/ 	.short	0x010a
        /*1536*/ 	.byte	0xff
	.zero		1


	//   ....[69]....
        /*1538*/ 	.word	0x0000b730
        /*153c*/ 	.word	0x00000000
        /*1540*/ 	.word	0x00000000
        /*1544*/ 	.short	0x010a
        /*1546*/ 	.byte	0xff
	.zero		1


	//   ....[70]....
        /*1548*/ 	.word	0x0000b790
        /*154c*/ 	.word	0x00000000
        /*1550*/ 	.word	0x00000000
        /*1554*/ 	.short	0x010a
        /*1556*/ 	.byte	0xff
	.zero		1


	//   ....[71]....
        /*1558*/ 	.word	0x0000b7f0
        /*155c*/ 	.word	0x00000000
        /*1560*/ 	.word	0x00000000
        /*1564*/ 	.short	0x010a
        /*1566*/ 	.byte	0xff
	.zero		1


	//   ....[72]....
        /*1568*/ 	.word	0x0000b850
        /*156c*/ 	.word	0x00000000
        /*1570*/ 	.word	0x00000000
        /*1574*/ 	.short	0x010a
        /*1576*/ 	.byte	0xff
	.zero		1


	//   ....[73]....
        /*1578*/ 	.word	0x0000b8b0
        /*157c*/ 	.word	0x00000000
        /*1580*/ 	.word	0x00000000
        /*1584*/ 	.short	0x010a
        /*1586*/ 	.byte	0xff
	.zero		1


	//   ....[74]....
        /*1588*/ 	.word	0x0000b910
        /*158c*/ 	.word	0x00000000
        /*1590*/ 	.word	0x00000000
        /*1594*/ 	.short	0x010a
        /*1596*/ 	.byte	0xff
	.zero		1


	//   ....[75]....
        /*1598*/ 	.word	0x0000b970
        /*159c*/ 	.word	0x00000000
        /*15a0*/ 	.word	0x00000000
        /*15a4*/ 	.short	0x010a
        /*15a6*/ 	.byte	0xff
	.zero		1


	//   ....[76]....
        /*15a8*/ 	.word	0x0000b9d0
        /*15ac*/ 	.word	0x00000000
        /*15b0*/ 	.word	0x00000000
        /*15b4*/ 	.short	0x010a
        /*15b6*/ 	.byte	0xff
	.zero		1


	//   ....[77]....
        /*15b8*/ 	.word	0x0000ba30
        /*15bc*/ 	.word	0x00000000
        /*15c0*/ 	.word	0x00000000
        /*15c4*/ 	.short	0x010a
        /*15c6*/ 	.byte	0xff
	.zero		1


	//   ....[78]....
        /*15c8*/ 	.word	0x0000ba90
        /*15cc*/ 	.word	0x00000000
        /*15d0*/ 	.word	0x00000000
        /*15d4*/ 	.short	0x010a
        /*15d6*/ 	.byte	0xff
	.zero		1


	//   ....[79]....
        /*15d8*/ 	.word	0x0000baf0
        /*15dc*/ 	.word	0x00000000
        /*15e0*/ 	.word	0x00000000
        /*15e4*/ 	.short	0x010a
        /*15e6*/ 	.byte	0xff
	.zero		1


	//   ....[80]....
        /*15e8*/ 	.word	0x0000bb50
        /*15ec*/ 	.word	0x00000000
        /*15f0*/ 	.word	0x00000000
        /*15f4*/ 	.short	0x010a
        /*15f6*/ 	.byte	0xff
	.zero		1


	//   ....[81]....
        /*15f8*/ 	.word	0x0000bbb0
        /*15fc*/ 	.word	0x00000000
        /*1600*/ 	.word	0x00000000
        /*1604*/ 	.short	0x010a
        /*1606*/ 	.byte	0xff
	.zero		1


	//   ....[82]....
        /*1608*/ 	.word	0x0000bc10
        /*160c*/ 	.word	0x00000000
        /*1610*/ 	.word	0x00000000
        /*1614*/ 	.short	0x010a
        /*1616*/ 	.byte	0xff
	.zero		1


	//   ....[83]....
        /*1618*/ 	.word	0x0000bc70
        /*161c*/ 	.word	0x00000000
        /*1620*/ 	.word	0x00000000
        /*1624*/ 	.short	0x010a
        /*1626*/ 	.byte	0xff
	.zero		1


	//   ....[84]....
        /*1628*/ 	.word	0x0000bcd0
        /*162c*/ 	.word	0x00000000
        /*1630*/ 	.word	0x00000000
        /*1634*/ 	.short	0x010a
        /*1636*/ 	.byte	0xff
	.zero		1


	//   ....[85]....
        /*1638*/ 	.word	0x0000bd30
        /*163c*/ 	.word	0x00000000
        /*1640*/ 	.word	0x00000000
        /*1644*/ 	.short	0x010a
        /*1646*/ 	.byte	0xff
	.zero		1


	//   ....[86]....
        /*1648*/ 	.word	0x0000bd90
        /*164c*/ 	.word	0x00000000
        /*1650*/ 	.word	0x00000000
        /*1654*/ 	.short	0x010a
        /*1656*/ 	.byte	0xff
	.zero		1


	//   ....[87]....
        /*1658*/ 	.word	0x0000bdf0
        /*165c*/ 	.word	0x00000000
        /*1660*/ 	.word	0x00000000
        /*1664*/ 	.short	0x010a
        /*1666*/ 	.byte	0xff
	.zero		1


	//   ....[88]....
        /*1668*/ 	.word	0x0000be50
        /*166c*/ 	.word	0x00000000
        /*1670*/ 	.word	0x00000000
        /*1674*/ 	.short	0x010a
        /*1676*/ 	.byte	0xff
	.zero		1


	//   ....[89]....
        /*1678*/ 	.word	0x0000beb0
        /*167c*/ 	.word	0x00000000
        /*1680*/ 	.word	0x00000000
        /*1684*/ 	.short	0x010a
        /*1686*/ 	.byte	0xff
	.zero		1


	//   ....[90]....
        /*1688*/ 	.word	0x0000bf10
        /*168c*/ 	.word	0x00000000
        /*1690*/ 	.word	0x00000000
        /*1694*/ 	.short	0x010a
        /*1696*/ 	.byte	0xff
	.zero		1


	//   ....[91]....
        /*1698*/ 	.word	0x0000bf70
        /*169c*/ 	.word	0x00000004
        /*16a0*/ 	.word	0x000004a8
        /*16a4*/ 	.short	0x010a
        /*16a6*/ 	.byte	0xff
	.zero		1


	//   ....[92]....
        /*16a8*/ 	.word	0x0000bfd0
        /*16ac*/ 	.word	0x00000004
        /*16b0*/ 	.word	0x000004a0
        /*16b4*/ 	.short	0x010a
        /*16b6*/ 	.byte	0xff
	.zero		1


	//   ....[93]....
        /*16b8*/ 	.word	0x0000c030
        /*16bc*/ 	.word	0x00000005
        /*16c0*/ 	.word	0x00000008
        /*16c4*/ 	.short	0x010a
        /*16c6*/ 	.byte	0xff
	.zero		1


	//   ....[94]....
        /*16c8*/ 	.word	0x0000c120
        /*16cc*/ 	.word	0x00000003
        /*16d0*/ 	.word	0x00000008
        /*16d4*/ 	.short	0x010a
        /*16d6*/ 	.byte	0xff
	.zero		1


	//   ....[95]....
        /*16d8*/ 	.word	0x0000c180
        /*16dc*/ 	.word	0x00000004
        /*16e0*/ 	.word	0x000004a0
        /*16e4*/ 	.short	0x010a
        /*16e6*/ 	.byte	0xff
	.zero		1


	//   ....[96]....
        /*16e8*/ 	.word	0x0000c1e0
        /*16ec*/ 	.word	0x00000004
        /*16f0*/ 	.word	0x000004c0
        /*16f4*/ 	.short	0x010a
        /*16f6*/ 	.byte	0xff
	.zero		1


	//   ....[97]....
        /*16f8*/ 	.word	0x0000c240
        /*16fc*/ 	.word	0x00000004
        /*1700*/ 	.word	0x00000000
        /*1704*/ 	.short	0x010a
        /*1706*/ 	.byte	0xff
	.zero		1


	//   ....[98]....
        /*1708*/ 	.word	0x0000c2a0
        /*170c*/ 	.word	0x00000000
        /*1710*/ 	.word	0x00000000
        /*1714*/ 	.short	0x010a
        /*1716*/ 	.byte	0xff
	.zero		1


	//   ....[99]....
        /*1718*/ 	.word	0x0000c300
        /*171c*/ 	.word	0x00000000
        /*1720*/ 	.word	0x000004d0
        /*1724*/ 	.short	0x010a
        /*1726*/ 	.byte	0xff
	.zero		1


	//   ....[100]....
        /*1728*/ 	.word	0x0000c360
        /*172c*/ 	.word	0x00000000
        /*1730*/ 	.word	0x000004a0
        /*1734*/ 	.short	0x010a
        /*1736*/ 	.byte	0xff
	.zero		1


	//   ....[101]....
        /*1738*/ 	.word	0x0000c3c0
        /*173c*/ 	.word	0x00000000
        /*1740*/ 	.word	0x00000498
        /*1744*/ 	.short	0x010a
        /*1746*/ 	.byte	0xff
	.zero		1


	//   ....[102]....
        /*1748*/ 	.word	0x0000c420
        /*174c*/ 	.word	0x00000000
        /*1750*/ 	.word	0x00000488
        /*1754*/ 	.short	0x010a
        /*1756*/ 	.byte	0xff
	.zero		1


	//   ....[103]....
        /*1758*/ 	.word	0x0000c480
        /*175c*/ 	.word	0x00000000
        /*1760*/ 	.word	0x000004a0
        /*1764*/ 	.short	0x010a
        /*1766*/ 	.byte	0xff
	.zero		1


	//   ....[104]....
        /*1768*/ 	.word	0x0000c4e0
        /*176c*/ 	.word	0x00000003
        /*1770*/ 	.word	0x00000480
        /*1774*/ 	.short	0x010a
        /*1776*/ 	.byte	0xff
	.zero		1


	//   ....[105]....
        /*1778*/ 	.word	0x0000c530
        /*177c*/ 	.word	0x00000058
        /*1780*/ 	.word	0x000004b0
        /*1784*/ 	.short	0x010a
        /*1786*/ 	.byte	0xff
	.zero		1


	//----- nvinfo : EIATTR_NUM_MBARRIERS
	.align		4
.L_47:
        /*1788*/ 	.byte	0x03, 0x38
        /*178a*/ 	.short	0x009b


	//----- nvinfo : EIATTR_EXIT_INSTR_OFFSETS
	.align		4
        /*178c*/ 	.byte	0x04, 0x1c
        /*178e*/ 	.short	(.L_49 - .L_48)


	//   ....[0]....
.L_48:
        /*1790*/ 	.word	0x00006230


	//   ....[1]....
        /*1794*/ 	.word	0x000064e0


	//   ....[2]....
        /*1798*/ 	.word	0x00006540


	//   ....[3]....
        /*179c*/ 	.word	0x00007650


	//   ....[4]....
        /*17a0*/ 	.word	0x00008450


	//   ....[5]....
        /*17a4*/ 	.word	0x00008490


	//   ....[6]....
        /*17a8*/ 	.word	0x0000a390


	//----- nvinfo : EIATTR_MAX_THREADS
	.align		4
.L_49:
        /*17ac*/ 	.byte	0x04, 0x05
        /*17ae*/ 	.short	(.L_51 - .L_50)
.L_50:
        /*17b0*/ 	.word	0x00000100
        /*17b4*/ 	.word	0x00000001
        /*17b8*/ 	.word	0x00000001


	//----- nvinfo : EIATTR_CRS_STACK_SIZE
	.align		4
.L_51:
        /*17bc*/ 	.byte	0x04, 0x1e
        /*17be*/ 	.short	(.L_53 - .L_52)
.L_52:
        /*17c0*/ 	.word	0x00000000


	//----- nvinfo : EIATTR_CBANK_PARAM_SIZE
	.align		4
.L_53:
        /*17c4*/ 	.byte	0x03, 0x19
        /*17c6*/ 	.short	0x0900


	//----- nvinfo : EIATTR_PARAM_CBANK
	.align		4
        /*17c8*/ 	.byte	0x04, 0x0a
        /*17ca*/ 	.short	(.L_55 - .L_54)
	.align		4
.L_54:
        /*17cc*/ 	.word	index@(.nv.constant0._ZN7cutlass13device_kernelINS_4conv6kernel13ConvUniversalINS1_16ConvProblemShapeILNS1_8OperatorE0ELi3EEENS1_10collective14CollectiveConvINS1_47MainloopSm100TmaUmmaWarpSpecializedImplicitGemmILS5_0ELi72ELi3ELi1ELi2EN4cute5tupleIJNSA_1CILi2EEENSC_ILi1EEESE_EEEEENSB_IJNSC_ILi128EEENSC_ILi64EEENSB_IJNSC_ILi32EEEEEEEEENS_12float_e4m3_tESM_NSA_8TiledMMAINSA_8MMA_AtomIJNSA_10MMA_TraitsINSA_25SM100_MMA_F8F6F4_2x1SM_SSEJSM_SM_fSH_SI_NSA_17integral_constantINSA_4UMMA5MajorELST_0EEESU_NSR_INSS_7ScaleInELSV_0EEESW_EEEEEENSA_6LayoutINSB_IJSE_SE_SE_EEENSB_IJNSC_ILi0EEES11_S11_EEEEENSB_IJNSA_10UnderscoreES14_S14_EEEEENS7_6detail27Sm100ImplicitGemmTileTraitsINSA_25SM100_TMA_2SM_LOAD_IM2COLENSA_14ComposedLayoutINSA_7SwizzleILi1ELi4ELi3EEENSA_18smem_ptr_flag_bitsILi8EEENSZ_INSB_IJNSC_ILi8EEESJ_EEENSB_IJSJ_SE_EEEEEEEvEENS18_INSA_18SM100_TMA_2SM_LOADES1J_vEEEENS_8epilogue10collective18CollectiveEpilogueINS1O_23Sm100TmaWarpSpecializedILi1ELi1ELi32ELb0ELb0EEEJNSB_IJSI_SI_SK_EEENSB_IJNSZ_ISI_SE_EES1U_EEESM_NSB_IJNSB_IJllllEEESE_S11_EEESM_S1X_NS1O_6fusion15FusionCallbacksIS1S_NS1Y_17LinearCombinationISM_fSM_fLNS_15FloatRoundStyleE2EEES1T_S1V_JEEENSA_5SM1004TMEM4LOAD26SM100_TMEM_LOAD_32dp32b32xENSA_20SM90_TMA_LOAD_IM2COLENS1A_INS1B_ILi2ELi4ELi3EEES1E_NSZ_INSB_IJS1F_SI_EEENSB_IJSI_SE_EEEEEEENSA_39AutoVectorizingCopyWithAssumedAlignmentILi128EEENSA_21SM90_TMA_STORE_IM2COLES2D_S2F_S2F_EEEvvEEEEvNT_6ParamsE)
        /*17d0*/ 	.short	0x0380
        /*17d2*/ 	.short	0x0900


	//----- nvinfo : EIATTR_SW_WAR
	.align		4
.L_55:
        /*17d4*/ 	.byte	0x04, 0x36
        /*17d6*/ 	.short	(.L_57 - .L_56)
.L_56:
        /*17d8*/ 	.word	0x00000008
.L_57:


//--------------------- .nv.callgraph             --------------------------
	.section	.nv.callgraph,"",@"SHT_CUDA_CALLGRAPH"
	.align	4
	.sectionentsize	8
	.align		4
        /*0000*/ 	.word	0x00000000
	.align		4
        /*0004*/ 	.word	0xffffffff
	.align		4
        /*0008*/ 	.word	index@(_ZN7cutlass13device_kernelINS_4conv6kernel13ConvUniversalINS1_16ConvProblemShapeILNS1_8OperatorE0ELi3EEENS1_10collective14CollectiveConvINS1_47MainloopSm100TmaUmmaWarpSpecializedImplicitGemmILS5_0ELi72ELi3ELi1ELi2EN4cute5tupleIJNSA_1CILi2EEENSC_ILi1EEESE_EEEEENSB_IJNSC_ILi128EEENSC_ILi64EEENSB_IJNSC_ILi32EEEEEEEEENS_12float_e4m3_tESM_NSA_8TiledMMAINSA_8MMA_AtomIJNSA_10MMA_TraitsINSA_25SM100_MMA_F8F6F4_2x1SM_SSEJSM_SM_fSH_SI_NSA_17integral_constantINSA_4UMMA5MajorELST_0EEESU_NSR_INSS_7ScaleInELSV_0EEESW_EEEEEENSA_6LayoutINSB_IJSE_SE_SE_EEENSB_IJNSC_ILi0EEES11_S11_EEEEENSB_IJNSA_10UnderscoreES14_S14_EEEEENS7_6detail27Sm100ImplicitGemmTileTraitsINSA_25SM100_TMA_2SM_LOAD_IM2COLENSA_14ComposedLayoutINSA_7SwizzleILi1ELi4ELi3EEENSA_18smem_ptr_flag_bitsILi8EEENSZ_INSB_IJNSC_ILi8EEESJ_EEENSB_IJSJ_SE_EEEEEEEvEENS18_INSA_18SM100_TMA_2SM_LOADES1J_vEEEENS_8epilogue10collective18CollectiveEpilogueINS1O_23Sm100TmaWarpSpecializedILi1ELi1ELi32ELb0ELb0EEEJNSB_IJSI_SI_SK_EEENSB_IJNSZ_ISI_SE_EES1U_EEESM_NSB_IJNSB_IJllllEEESE_S11_EEESM_S1X_NS1O_6fusion15FusionCallbacksIS1S_NS1Y_17LinearCombinationISM_fSM_fLNS_15FloatRoundStyleE2EEES1T_S1V_JEEENSA_5SM1004TMEM4LOAD26SM100_TMEM_LOAD_32dp32b32xENSA_20SM90_TMA_LOAD_IM2COLENS1A_INS1B_ILi2ELi4ELi3EEES1E_NSZ_INSB_IJS1F_SI_EEENSB_IJSI_SE_EEEEEEENSA_39AutoVectorizingCopyWithAssumedAlignmentILi128EEENSA_21SM90_TMA_STORE_IM2COLES2D_S2F_S2F_EEEvvEEEEvNT_6ParamsE)
	.align		4
        /*000c*/ 	.word	index@(__assertfail)
	.align		4
        /*0010*/ 	.word	0x00000000
	.align		4
        /*0014*/ 	.word	0xfffffffe
	.align		4
        /*0018*/ 	.word	0x00000000
	.align		4
        /*001c*/ 	.word	0xfffffffd
	.align		4
        /*0020*/ 	.word	0x00000000
	.align		4
        /*0024*/ 	.word	0xfffffffc


//--------------------- .nv.constant4             --------------------------
	.section	.nv.constant4,"a",@progbits
	.align	8
	.align		8
.nv.constant4:
        /*0000*/ 	.dword	__assertfail
	.align		8
        /*0008*/ 	.dword	__unnamed_1
	.align		8
        /*0010*/ 	.dword	__unnamed_2
	.align		8
        /*0018*/ 	.dword	_ZN39_INTERNAL_5d11f9f4_4_k_cu_05a52bd1_29624cuda3std3__45__cpo5beginE
	.align		8
        /*0020*/ 	.dword	_ZN39_INTERNAL_5d11f9f4_4_k_cu_05a52bd1_29624cuda3std3__45__cpo3endE
	.align		8
        /*0028*/ 	.dword	_ZN39_INTERNAL_5d11f9f4_4_k_cu_05a52bd1_29624cuda3std3__45__cpo6cbeginE
	.align		8
        /*0030*/ 	.dword	_ZN39_INTERNAL_5d11f9f4_4_k_cu_05a52bd1_29624cuda3std3__45__cpo4cendE
	.align		8
        /*0038*/ 	.dword	_ZN39_INTERNAL_5d11f9f4_4_k_cu_05a52bd1_29624cuda3std3__441_GLOBAL__N__5d11f9f4_4_k_cu_05a52bd1_29626ignoreE
	.align		8
        /*0040*/ 	.dword	_ZN39_INTERNAL_5d11f9f4_4_k_cu_05a52bd1_29624cuda3std3__419piecewise_constructE
	.align		8
        /*0048*/ 	.dword	_ZN39_INTERNAL_5d11f9f4_4_k_cu_05a52bd1_29624cuda3std3__48in_placeE
	.align		8
        /*0050*/ 	.dword	_ZN39_INTERNAL_5d11f9f4_4_k_cu_05a52bd1_29624cuda3std6ranges3__45__cpo4swapE
	.align		8
        /*0058*/ 	.dword	_ZN39_INTERNAL_5d11f9f4_4_k_cu_05a52bd1_29624cuda3std6ranges3__45__cpo9iter_moveE
	.align		8
        /*0060*/ 	.dword	_ZN39_INTERNAL_5d11f9f4_4_k_cu_05a52bd1_29624cute7productE
	.align		8
        /*0068*/ 	.dword	_ZN39_INTERNAL_5d11f9f4_4_k_cu_05a52bd1_29624cute1_E
	.align		8
        /*0070*/ 	.dword	$str$27
	.align		8
        /*0078*/ 	.dword	$str$28
	.align		8
        /*0080*/ 	.dword	$str$29
	.align		8
        /*0088*/ 	.dword	$str$30


//--------------------- .text._ZN7cutlass13device_kernelINS_4conv6kernel13ConvUniversalINS1_16ConvProblemShapeILNS1_8OperatorE0ELi3EEENS1_10collective14CollectiveConvINS1_47MainloopSm100TmaUmmaWarpSpecializedImplicitGemmILS5_0ELi72ELi3ELi1ELi2EN4cute5tupleIJNSA_1CILi2EEENSC_ILi1EEESE_EEEEENSB_IJNSC_ILi128EEENSC_ILi64EEENSB_IJNSC_ILi32EEEEEEEEENS_12float_e4m3_tESM_NSA_8TiledMMAINSA_8MMA_AtomIJNSA_10MMA_TraitsINSA_25SM100_MMA_F8F6F4_2x1SM_SSEJSM_SM_fSH_SI_NSA_17integral_constantINSA_4UMMA5MajorELST_0EEESU_NSR_INSS_7ScaleInELSV_0EEESW_EEEEEENSA_6LayoutINSB_IJSE_SE_SE_EEENSB_IJNSC_ILi0EEES11_S11_EEEEENSB_IJNSA_10UnderscoreES14_S14_EEEEENS7_6detail27Sm100ImplicitGemmTileTraitsINSA_25SM100_TMA_2SM_LOAD_IM2COLENSA_14ComposedLayoutINSA_7SwizzleILi1ELi4ELi3EEENSA_18smem_ptr_flag_bitsILi8EEENSZ_INSB_IJNSC_ILi8EEESJ_EEENSB_IJSJ_SE_EEEEEEEvEENS18_INSA_18SM100_TMA_2SM_LOADES1J_vEEEENS_8epilogue10collective18CollectiveEpilogueINS1O_23Sm100TmaWarpSpecializedILi1ELi1ELi32ELb0ELb0EEEJNSB_IJSI_SI_SK_EEENSB_IJNSZ_ISI_SE_EES1U_EEESM_NSB_IJNSB_IJllllEEESE_S11_EEESM_S1X_NS1O_6fusion15FusionCallbacksIS1S_NS1Y_17LinearCombinationISM_fSM_fLNS_15FloatRoundStyleE2EEES1T_S1V_JEEENSA_5SM1004TMEM4LOAD26SM100_TMEM_LOAD_32dp32b32xENSA_20SM90_TMA_LOAD_IM2COLENS1A_INS1B_ILi2ELi4ELi3EEES1E_NSZ_INSB_IJS1F_SI_EEENSB_IJSI_SE_EEEEEEENSA_39AutoVectorizingCopyWithAssumedAlignmentILi128EEENSA_21SM90_TMA_STORE_IM2COLES2D_S2F_S2F_EEEvvEEEEvNT_6ParamsE --------------------------
	.section	.text._ZN7cutlass13device_kernelINS_4conv6kernel13ConvUniversalINS1_16ConvProblemShapeILNS1_8OperatorE0ELi3EEENS1_10collective14CollectiveConvINS1_47MainloopSm100TmaUmmaWarpSpecializedImplicitGemmILS5_0ELi72ELi3ELi1ELi2EN4cute5tupleIJNSA_1CILi2EEENSC_ILi1EEESE_EEEEENSB_IJNSC_ILi128EEENSC_ILi64EEENSB_IJNSC_ILi32EEEEEEEEENS_12float_e4m3_tESM_NSA_8TiledMMAINSA_8MMA_AtomIJNSA_10MMA_TraitsINSA_25SM100_MMA_F8F6F4_2x1SM_SSEJSM_SM_fSH_SI_NSA_17integral_constantINSA_4UMMA5MajorELST_0EEESU_NSR_INSS_7ScaleInELSV_0EEESW_EEEEEENSA_6LayoutINSB_IJSE_SE_SE_EEENSB_IJNSC_ILi0EEES11_S11_EEEEENSB_IJNSA_10UnderscoreES14_S14_EEEEENS7_6detail27Sm100ImplicitGemmTileTraitsINSA_25SM100_TMA_2SM_LOAD_IM2COLENSA_14ComposedLayoutINSA_7SwizzleILi1ELi4ELi3EEENSA_18smem_ptr_flag_bitsILi8EEENSZ_INSB_IJNSC_ILi8EEESJ_EEENSB_IJSJ_SE_EEEEEEEvEENS18_INSA_18SM100_TMA_2SM_LOADES1J_vEEEENS_8epilogue10collective18CollectiveEpilogueINS1O_23Sm100TmaWarpSpecializedILi1ELi1ELi32ELb0ELb0EEEJNSB_IJSI_SI_SK_EEENSB_IJNSZ_ISI_SE_EES1U_EEESM_NSB_IJNSB_IJllllEEESE_S11_EEESM_S1X_NS1O_6fusion15FusionCallbacksIS1S_NS1Y_17LinearCombinationISM_fSM_fLNS_15FloatRoundStyleE2EEES1T_S1V_JEEENSA_5SM1004TMEM4LOAD26SM100_TMEM_LOAD_32dp32b32xENSA_20SM90_TMA_LOAD_IM2COLENS1A_INS1B_ILi2ELi4ELi3EEES1E_NSZ_INSB_IJS1F_SI_EEENSB_IJSI_SE_EEEEEEENSA_39AutoVectorizingCopyWithAssumedAlignmentILi128EEENSA_21SM90_TMA_STORE_IM2COLES2D_S2F_S2F_EEEvvEEEEvNT_6ParamsE,"ax",@progbits
	.align	128
.text._ZN7cutlass13device_kernelINS_4conv6kernel13ConvUniversalINS1_16ConvProblemShapeILNS1_8OperatorE0ELi3EEENS1_10collective14CollectiveConvINS1_47MainloopSm100TmaUmmaWarpSpecializedImplicitGemmILS5_0ELi72ELi3ELi1ELi2EN4cute5tupleIJNSA_1CILi2EEENSC_ILi1EEESE_EEEEENSB_IJNSC_ILi128EEENSC_ILi64EEENSB_IJNSC_ILi32EEEEEEEEENS_12float_e4m3_tESM_NSA_8TiledMMAINSA_8MMA_AtomIJNSA_10MMA_TraitsINSA_25SM100_MMA_F8F6F4_2x1SM_SSEJSM_SM_fSH_SI_NSA_17integral_constantINSA_4UMMA5MajorELST_0EEESU_NSR_INSS_7ScaleInELSV_0EEESW_EEEEEENSA_6LayoutINSB_IJSE_SE_SE_EEENSB_IJNSC_ILi0EEES11_S11_EEEEENSB_IJNSA_10UnderscoreES14_S14_EEEEENS7_6detail27Sm100ImplicitGemmTileTraitsINSA_25SM100_TMA_2SM_LOAD_IM2COLENSA_14ComposedLayoutINSA_7SwizzleILi1ELi4ELi3EEENSA_18smem_ptr_flag_bitsILi8EEENSZ_INSB_IJNSC_ILi8EEESJ_EEENSB_IJSJ_SE_EEEEEEEvEENS18_INSA_18SM100_TMA_2SM_LOADES1J_vEEEENS_8epilogue10collective18CollectiveEpilogueINS1O_23Sm100TmaWarpSpecializedILi1ELi1ELi32ELb0ELb0EEEJNSB_IJSI_SI_SK_EEENSB_IJNSZ_ISI_SE_EES1U_EEESM_NSB_IJNSB_IJllllEEESE_S11_EEESM_S1X_NS1O_6fusion15FusionCallbacksIS1S_NS1Y_17LinearCombinationISM_fSM_fLNS_15FloatRoundStyleE2EEES1T_S1V_JEEENSA_5SM1004TMEM4LOAD26SM100_TMEM_LOAD_32dp32b32xENSA_20SM90_TMA_LOAD_IM2COLENS1A_INS1B_ILi2ELi4ELi3EEES1E_NSZ_INSB_IJS1F_SI_EEENSB_IJSI_SE_EEEEEEENSA_39AutoVectorizingCopyWithAssumedAlignmentILi128EEENSA_21SM90_TMA_STORE_IM2COLES2D_S2F_S2F_EEEvvEEEEvNT_6ParamsE:
        .type           _ZN7cutlass13device_kernelINS_4conv6kernel13ConvUniversalINS1_16ConvProblemShapeILNS1_8OperatorE0ELi3EEENS1_10collective14CollectiveConvINS1_47MainloopSm100TmaUmmaWarpSpecializedImplicitGemmILS5_0ELi72ELi3ELi1ELi2EN4cute5tupleIJNSA_1CILi2EEENSC_ILi1EEESE_EEEEENSB_IJNSC_ILi128EEENSC_ILi64EEENSB_IJNSC_ILi32EEEEEEEEENS_12float_e4m3_tESM_NSA_8TiledMMAINSA_8MMA_AtomIJNSA_10MMA_TraitsINSA_25SM100_MMA_F8F6F4_2x1SM_SSEJSM_SM_fSH_SI_NSA_17integral_constantINSA_4UMMA5MajorELST_0EEESU_NSR_INSS_7ScaleInELSV_0EEESW_EEEEEENSA_6LayoutINSB_IJSE_SE_SE_EEENSB_IJNSC_ILi0EEES11_S11_EEEEENSB_IJNSA_10UnderscoreES14_S14_EEEEENS7_6detail27Sm100ImplicitGemmTileTraitsINSA_25SM100_TMA_2SM_LOAD_IM2COLENSA_14ComposedLayoutINSA_7SwizzleILi1ELi4ELi3EEENSA_18smem_ptr_flag_bitsILi8EEENSZ_INSB_IJNSC_ILi8EEESJ_EEENSB_IJSJ_SE_EEEEEEEvEENS18_INSA_18SM100_TMA_2SM_LOADES1J_vEEEENS_8epilogue10collective18CollectiveEpilogueINS1O_23Sm100TmaWarpSpecializedILi1ELi1ELi32ELb0ELb0EEEJNSB_IJSI_SI_SK_EEENSB_IJNSZ_ISI_SE_EES1U_EEESM_NSB_IJNSB_IJllllEEESE_S11_EEESM_S1X_NS1O_6fusion15FusionCallbacksIS1S_NS1Y_17LinearCombinationISM_fSM_fLNS_15FloatRoundStyleE2EEES1T_S1V_JEEENSA_5SM1004TMEM4LOAD26SM100_TMEM_LOAD_32dp32b32xENSA_20SM90_TMA_LOAD_IM2COLENS1A_INS1B_ILi2ELi4ELi3EEES1E_NSZ_INSB_IJS1F_SI_EEENSB_IJSI_SE_EEEEEEENSA_39AutoVectorizingCopyWithAssumedAlignmentILi128EEENSA_21SM90_TMA_STORE_IM2COLES2D_S2F_S2F_EEEvvEEEEvNT_6ParamsE,@function
        .size           _ZN7cutlass13device_kernelINS_4conv6kernel13ConvUniversalINS1_16ConvProblemShapeILNS1_8OperatorE0ELi3EEENS1_10collective14CollectiveConvINS1_47MainloopSm100TmaUmmaWarpSpecializedImplicitGemmILS5_0ELi72ELi3ELi1ELi2EN4cute5tupleIJNSA_1CILi2EEENSC_ILi1EEESE_EEEEENSB_IJNSC_ILi128EEENSC_ILi64EEENSB_IJNSC_ILi32EEEEEEEEENS_12float_e4m3_tESM_NSA_8TiledMMAINSA_8MMA_AtomIJNSA_10MMA_TraitsINSA_25SM100_MMA_F8F6F4_2x1SM_SSEJSM_SM_fSH_SI_NSA_17integral_constantINSA_4UMMA5MajorELST_0EEESU_NSR_INSS_7ScaleInELSV_0EEESW_EEEEEENSA_6LayoutINSB_IJSE_SE_SE_EEENSB_IJNSC_ILi0EEES11_S11_EEEEENSB_IJNSA_10UnderscoreES14_S14_EEEEENS7_6detail27Sm100ImplicitGemmTileTraitsINSA_25SM100_TMA_2SM_LOAD_IM2COLENSA_14ComposedLayoutINSA_7SwizzleILi1ELi4ELi3EEENSA_18smem_ptr_flag_bitsILi8EEENSZ_INSB_IJNSC_ILi8EEESJ_EEENSB_IJSJ_SE_EEEEEEEvEENS18_INSA_18SM100_TMA_2SM_LOADES1J_vEEEENS_8epilogue10collective18CollectiveEpilogueINS1O_23Sm100TmaWarpSpecializedILi1ELi1ELi32ELb0ELb0EEEJNSB_IJSI_SI_SK_EEENSB_IJNSZ_ISI_SE_EES1U_EEESM_NSB_IJNSB_IJllllEEESE_S11_EEESM_S1X_NS1O_6fusion15FusionCallbacksIS1S_NS1Y_17LinearCombinationISM_fSM_fLNS_15FloatRoundStyleE2EEES1T_S1V_JEEENSA_5SM1004TMEM4LOAD26SM100_TMEM_LOAD_32dp32b32xENSA_20SM90_TMA_LOAD_IM2COLENS1A_INS1B_ILi2ELi4ELi3EEES1E_NSZ_INSB_IJS1F_SI_EEENSB_IJSI_SE_EEEEEEENSA_39AutoVectorizingCopyWithAssumedAlignmentILi128EEENSA_21SM90_TMA_STORE_IM2COLES2D_S2F_S2F_EEEvvEEEEvNT_6ParamsE,(.L_x_344 - _ZN7cutlass13device_kernelINS_4conv6kernel13ConvUniversalINS1_16ConvProblemShapeILNS1_8OperatorE0ELi3EEENS1_10collective14CollectiveConvINS1_47MainloopSm100TmaUmmaWarpSpecializedImplicitGemmILS5_0ELi72ELi3ELi1ELi2EN4cute5tupleIJNSA_1CILi2EEENSC_ILi1EEESE_EEEEENSB_IJNSC_ILi128EEENSC_ILi64EEENSB_IJNSC_ILi32EEEEEEEEENS_12float_e4m3_tESM_NSA_8TiledMMAINSA_8MMA_AtomIJNSA_10MMA_TraitsINSA_25SM100_MMA_F8F6F4_2x1SM_SSEJSM_SM_fSH_SI_NSA_17integral_constantINSA_4UMMA5MajorELST_0EEESU_NSR_INSS_7ScaleInELSV_0EEESW_EEEEEENSA_6LayoutINSB_IJSE_SE_SE_EEENSB_IJNSC_ILi0EEES11_S11_EEEEENSB_IJNSA_10UnderscoreES14_S14_EEEEENS7_6detail27Sm100ImplicitGemmTileTraitsINSA_25SM100_TMA_2SM_LOAD_IM2COLENSA_14ComposedLayoutINSA_7SwizzleILi1ELi4ELi3EEENSA_18smem_ptr_flag_bitsILi8EEENSZ_INSB_IJNSC_ILi8EEESJ_EEENSB_IJSJ_SE_EEEEEEEvEENS18_INSA_18SM100_TMA_2SM_LOADES1J_vEEEENS_8epilogue10collective18CollectiveEpilogueINS1O_23Sm100TmaWarpSpecializedILi1ELi1ELi32ELb0ELb0EEEJNSB_IJSI_SI_SK_EEENSB_IJNSZ_ISI_SE_EES1U_EEESM_NSB_IJNSB_IJllllEEESE_S11_EEESM_S1X_NS1O_6fusion15FusionCallbacksIS1S_NS1Y_17LinearCombinationISM_fSM_fLNS_15FloatRoundStyleE2EEES1T_S1V_JEEENSA_5SM1004TMEM4LOAD26SM100_TMEM_LOAD_32dp32b32xENSA_20SM90_TMA_LOAD_IM2COLENS1A_INS1B_ILi2ELi4ELi3EEES1E_NSZ_INSB_IJS1F_SI_EEENSB_IJSI_SE_EEEEEEENSA_39AutoVectorizingCopyWithAssumedAlignmentILi128EEENSA_21SM90_TMA_STORE_IM2COLES2D_S2F_S2F_EEEvvEEEEvNT_6ParamsE)
        .other          _ZN7cutlass13device_kernelINS_4conv6kernel13ConvUniversalINS1_16ConvProblemShapeILNS1_8OperatorE0ELi3EEENS1_10collective14CollectiveConvINS1_47MainloopSm100TmaUmmaWarpSpecializedImplicitGemmILS5_0ELi72ELi3ELi1ELi2EN4cute5tupleIJNSA_1CILi2EEENSC_ILi1EEESE_EEEEENSB_IJNSC_ILi128EEENSC_ILi64EEENSB_IJNSC_ILi32EEEEEEEEENS_12float_e4m3_tESM_NSA_8TiledMMAINSA_8MMA_AtomIJNSA_10MMA_TraitsINSA_25SM100_MMA_F8F6F4_2x1SM_SSEJSM_SM_fSH_SI_NSA_17integral_constantINSA_4UMMA5MajorELST_0EEESU_NSR_INSS_7ScaleInELSV_0EEESW_EEEEEENSA_6LayoutINSB_IJSE_SE_SE_EEENSB_IJNSC_ILi0EEES11_S11_EEEEENSB_IJNSA_10UnderscoreES14_S14_EEEEENS7_6detail27Sm100ImplicitGemmTileTraitsINSA_25SM100_TMA_2SM_LOAD_IM2COLENSA_14ComposedLayoutINSA_7SwizzleILi1ELi4ELi3EEENSA_18smem_ptr_flag_bitsILi8EEENSZ_INSB_IJNSC_ILi8EEESJ_EEENSB_IJSJ_SE_EEEEEEEvEENS18_INSA_18SM100_TMA_2SM_LOADES1J_vEEEENS_8epilogue10collective18CollectiveEpilogueINS1O_23Sm100TmaWarpSpecializedILi1ELi1ELi32ELb0ELb0EEEJNSB_IJSI_SI_SK_EEENSB_IJNSZ_ISI_SE_EES1U_EEESM_NSB_IJNSB_IJllllEEESE_S11_EEESM_S1X_NS1O_6fusion15FusionCallbacksIS1S_NS1Y_17LinearCombinationISM_fSM_fLNS_15FloatRoundStyleE2EEES1T_S1V_JEEENSA_5SM1004TMEM4LOAD26SM100_TMEM_LOAD_32dp32b32xENSA_20SM90_TMA_LOAD_IM2COLENS1A_INS1B_ILi2ELi4ELi3EEES1E_NSZ_INSB_IJS1F_SI_EEENSB_IJSI_SE_EEEEEEENSA_39AutoVectorizingCopyWithAssumedAlignmentILi128EEENSA_21SM90_TMA_STORE_IM2COLES2D_S2F_S2F_EEEvvEEEEvNT_6ParamsE,@"STO_CUDA_ENTRY STV_DEFAULT"
_ZN7cutlass13device_kernelINS_4conv6kernel13ConvUniversalINS1_16ConvProblemShapeILNS1_8OperatorE0ELi3EEENS1_10collective14CollectiveConvINS1_47MainloopSm100TmaUmmaWarpSpecializedImplicitGemmILS5_0ELi72ELi3ELi1ELi2EN4cute5tupleIJNSA_1CILi2EEENSC_ILi1EEESE_EEEEENSB_IJNSC_ILi128EEENSC_ILi64EEENSB_IJNSC_ILi32EEEEEEEEENS_12float_e4m3_tESM_NSA_8TiledMMAINSA_8MMA_AtomIJNSA_10MMA_TraitsINSA_25SM100_MMA_F8F6F4_2x1SM_SSEJSM_SM_fSH_SI_NSA_17integral_constantINSA_4UMMA5MajorELST_0EEESU_NSR_INSS_7ScaleInELSV_0EEESW_EEEEEENSA_6LayoutINSB_IJSE_SE_SE_EEENSB_IJNSC_ILi0EEES11_S11_EEEEENSB_IJNSA_10UnderscoreES14_S14_EEEEENS7_6detail27Sm100ImplicitGemmTileTraitsINSA_25SM100_TMA_2SM_LOAD_IM2COLENSA_14ComposedLayoutINSA_7SwizzleILi1ELi4ELi3EEENSA_18smem_ptr_flag_bitsILi8EEENSZ_INSB_IJNSC_ILi8EEESJ_EEENSB_IJSJ_SE_EEEEEEEvEENS18_INSA_18SM100_TMA_2SM_LOADES1J_vEEEENS_8epilogue10collective18CollectiveEpilogueINS1O_23Sm100TmaWarpSpecializedILi1ELi1ELi32ELb0ELb0EEEJNSB_IJSI_SI_SK_EEENSB_IJNSZ_ISI_SE_EES1U_EEESM_NSB_IJNSB_IJllllEEESE_S11_EEESM_S1X_NS1O_6fusion15FusionCallbacksIS1S_NS1Y_17LinearCombinationISM_fSM_fLNS_15FloatRoundStyleE2EEES1T_S1V_JEEENSA_5SM1004TMEM4LOAD26SM100_TMEM_LOAD_32dp32b32xENSA_20SM90_TMA_LOAD_IM2COLENS1A_INS1B_ILi2ELi4ELi3EEES1E_NSZ_INSB_IJS1F_SI_EEENSB_IJSI_SE_EEEEEEENSA_39AutoVectorizingCopyWithAssumedAlignmentILi128EEENSA_21SM90_TMA_STORE_IM2COLES2D_S2F_S2F_EEEvvEEEEvNT_6ParamsE:
[----:B------:R-:W1:Y:S01]  /*0000*/  LDC R1, c[0x0][0x37c] ;  /* 0x0000df00ff017b82 */ /* 0x000e620000000800 */
[----:B------:R-:W2:Y:S01]  /*0010*/  S2R R69, SR_TID.X ;  /* 0x0000000000457919 */ /* 0x000ea20000002100 */
[----:B------:R-:W3:Y:S06]  /*0020*/  LDCU.64 UR8, c[0x0][0x990] ;  /* 0x00013200ff0877ac */ /* 0x000eec0008000a00 */
[----:B------:R-:W4:Y:S01]  /*0030*/  S2UR UR4, SR_CgaCtaId ;  /* 0x00000000000479c3 */ /* 0x000f220000008800 */
[----:B-1----:R-:W-:Y:S01]  /*0040*/  VIADD R1, R1, 0xfffffff8 ;  /* 0xfffffff801017836 */ /* 0x002fe20000000000 */
[----:B------:R-:W-:-:S02]  /*0050*/  PRMT R79, RZ, 0x7610, R79 ;  /* 0x00007610ff4f7816 */ /* 0x000fc4000000004f */
[----:B------:R-:W-:Y:S02]  /*0060*/  ELECT P1, URZ, PT ;  /* 0x0000000000ff782f */ /* 0x000fe40003820000 */
[----:B------:R-:W-:Y:S01]  /*0070*/  R2UR UR43, R1 ;  /* 0x00000000012b72ca */ /* 0x000fe200000e0000 */
[----:B---3--:R-:W-:-:S04]  /*0080*/  UISETP.NE.U32.AND UP0, UPT, UR8, URZ, UPT ;  /* 0x000000ff0800728c */ /* 0x008fc8000bf05070 */
[----:B------:R-:W-:Y:S02]  /*0090*/  UISETP.NE.AND.EX UP0, UPT, UR9, URZ, UPT, UP0 ;  /* 0x000000ff0900728c */ /* 0x000fe4000bf05300 */
[----:B----4-:R-:W-:Y:S02]  /*00a0*/  ULOP3.LUT UR26, UR4, 0x1, URZ, 0xc0, !UPT ;  /* 0x00000001041a7892 */ /* 0x010fe4000f8ec0ff */
[----:B------:R-:W-:Y:S01]  /*00b0*/  ULOP3.LUT UR25, UR4, 0x1, URZ, 0x3c, !UPT ;  /* 0x0000000104197892 */ /* 0x000fe2000f8e3cff */
[----:B--2---:R-:W-:-:S05]  /*00c0*/  SHF.R.U32.HI R80, RZ, 0x5, R69 ;  /* 0x00000005ff507819 */ /* 0x004fca0000011645 */
[----:B------:R-:W1:Y:S02]  /*00d0*/  SHFL.IDX PT, R0, R80, RZ, 0x1f ;  /* 0x00001fff50007589 */ /* 0x000e6400000e0000 */
[----:B-1----:R-:W-:Y:S01]  /*00e0*/  R2UR UR18, R0 ;  /* 0x00000000001272ca */ /* 0x002fe200000e0000 */
[----:B------:R-:W-:-:S14]  /*00f0*/  BRA.U UP0, `(.L_x_0) ;  /* 0x0000000100307547 */ /* 0x000fdc000b800000 */
[----:B------:R-:W1:Y:S02]  /*0100*/  LDCU.64 UR4, c[0x0][0x988] ;  /* 0x00013100ff0477ac */ /* 0x000e640008000a00 */
[----:B-1----:R-:W-:-:S04]  /*0110*/  UISETP.NE.U32.AND UP0, UPT, UR4, URZ, UPT ;  /* 0x000000ff0400728c */ /* 0x002fc8000bf05070 */
[----:B------:R-:W-:-:S09]  /*0120*/  UISETP.NE.AND.EX UP0, UPT, UR5, URZ, UPT, UP0 ;  /* 0x000000ff0500728c */ /* 0x000fd2000bf05300 */
[----:B------:R-:W-:Y:S05]  /*0130*/  BRA.U !UP0, `(.L_x_1) ;  /* 0x0000000108147547 */ /* 0x000fea000b800000 */
[----:B------:R-:W1:Y:S01]  /*0140*/  LDC.64 R2, c[0x0][0x988] ;  /* 0x00026200ff027b82 */ /* 0x000e620000000a00 */
[----:B------:R-:W1:Y:S02]  /*0150*/  LDCU.64 UR4, c[0x0][0x358] ;  /* 0x00006b00ff0477ac */ /* 0x000e640008000a00 */
[----:B-1----:R1:W5:Y:S01]  /*0160*/  LDG.E R39, desc[UR4][R2.64] ;  /* 0x0000000402277981 */ /* 0x002362000c1e1900 */
[----:B------:R-:W-:Y:S01]  /*0170*/  HFMA2 R79, -RZ, RZ, 0, 5.9604644775390625e-08 ;  /* 0x00000001ff4f7431 */ /* 0x000fe200000001ff */
[----:B------:R-:W-:Y:S05]  /*0180*/  BRA `(.L_x_0) ;  /* 0x00000000000c7947 */ /* 0x000fea0003800000 */
.L_x_1:
[----:B------:R-:W1:Y:S01]  /*0190*/  LDCU UR4, c[0x0][0x980] ;  /* 0x00013000ff0477ac */ /* 0x000e620008000800 */
[----:B------:R-:W-:Y:S01]  /*01a0*/  HFMA2 R79, -RZ, RZ, 0, 5.9604644775390625e-08 ;  /* 0x00000001ff4f7431 */ /* 0x000fe200000001ff */
[----:B-1----:R-:W-:-:S07]  /*01b0*/  MOV R39, UR4 ;  /* 0x0000000400277c02 */ /* 0x002fce0008000f00 */
.L_x_0:
[----:B------:R-:W2:Y:S02]  /*01c0*/  LDCU.64 UR4, c[0x0][0x9b0] ;  /* 0x00013600ff0477ac */ /* 0x000ea40008000a00 */
[----:B--2---:R-:W-:-:S04]  /*01d0*/  UISETP.NE.U32.AND UP0, UPT, UR4, URZ, UPT ;  /* 0x000000ff0400728c */ /* 0x004fc8000bf05070 */
[----:B------:R-:W-:-:S09]  /*01e0*/  UISETP.NE.AND.EX UP0, UPT, UR5, URZ, UPT, UP0 ;  /* 0x000000ff0500728c */ /* 0x000fd2000bf05300 */
[----:B------:R-:W-:Y:S05]  /*01f0*/  BRA.U UP0, `(.L_x_2) ;  /* 0x0000000100287547 */ /* 0x000fea000b800000 */
[----:B------:R-:W2:Y:S02]  /*0200*/  LDCU.64 UR4, c[0x0][0x9a8] ;  /* 0x00013500ff0477ac */ /* 0x000ea40008000a00 */
[----:B--2---:R-:W-:-:S04]  /*0210*/  UISETP.NE.U32.AND UP0, UPT, UR4, URZ, UPT ;  /* 0x000000ff0400728c */ /* 0x004fc8000bf05070 */
[----:B------:R-:W-:-:S09]  /*0220*/  UISETP.NE.AND.EX UP0, UPT, UR5, URZ, UPT, UP0 ;  /* 0x000000ff0500728c */ /* 0x000fd2000bf05300 */
[----:B------:R-:W-:Y:S05]  /*0230*/  BRA.U !UP0, `(.L_x_3) ;  /* 0x0000000108107547 */ /* 0x000fea000b800000 */
[----:B-1----:R-:W1:Y:S01]  /*0240*/  LDC.64 R2, c[0x0][0x9a8] ;  /* 0x00026a00ff027b82 */ /* 0x002e620000000a00 */
[----:B------:R-:W1:Y:S02]  /*0250*/  LDCU.64 UR4, c[0x0][0x358] ;  /* 0x00006b00ff0477ac */ /* 0x000e640008000a00 */
[----:B-1----:R2:W5:Y:S01]  /*0260*/  LDG.E R38, desc[UR4][R2.64] ;  /* 0x0000000402267981 */ /* 0x002562000c1e1900 */
[----:B------:R-:W-:Y:S05]  /*0270*/  BRA `(.L_x_2) ;  /* 0x0000000000087947 */ /* 0x000fea0003800000 */
.L_x_3:
[----:B------:R-:W2:Y:S02]  /*0280*/  LDCU UR4, c[0x0][0x9a0] ;  /* 0x00013400ff0477ac */ /* 0x000ea40008000800 */
[----:B--2---:R-:W-:Y:S02]  /*0290*/  MOV R38, UR4 ;  /* 0x0000000400267c02 */ /* 0x004fe40008000f00 */
.L_x_2:
[----:B------:R-:W-:Y:S01]  /*02a0*/  IMAD.U32 R0, RZ, RZ, UR18 ;  /* 0x00000012ff007e24 */ /* 0x000fe2000f8e00ff */
[----:B------:R-:W-:Y:S04]  /*02b0*/  BSSY.RECONVERGENT B0, `(.L_x_4) ;  /* 0x000000c000007945 */ /* 0x000fe80003800200 */
[C---:B------:R-:W-:Y:S02]  /*02c0*/  ISETP.NE.OR P2, PT, R0.reuse, 0x1, !P1 ;  /* 0x000000010000780c */ /* 0x040fe40004f45670 */
[----:B------:R-:W-:-:S11]  /*02d0*/  ISETP.NE.OR P0, PT, R0, 0x3, !P1 ;  /* 0x000000030000780c */ /* 0x000fd60004f05670 */
[----:B------:R-:W-:Y:S05]  /*02e0*/  @P2 BRA `(.L_x_5) ;  /* 0x0000000000202947 */ /* 0x000fea0003800000 */
[----:B------:R-:W3:Y:S02]  /*02f0*/  LDCU.64 UR4, c[0x0][0x348] ;  /* 0x00006900ff0477ac */ /* 0x000ee40008000a00 */
[----:B---3--:R-:W-:Y:S02]  /*0300*/  UIADD3 UR6, UP1, UPT, UR4, 0x80, URZ ;  /* 0x0000008004067890 */ /* 0x008fe4000ff3e0ff */
[----:B------:R-:W-:Y:S02]  /*0310*/  UIADD3 UR4, UP0, UPT, UR4, 0x200, URZ ;  /* 0x0000020004047890 */ /* 0x000fe4000ff1e0ff */
[----:B------:R-:W-:Y:S02]  /*0320*/  UIADD3.X UR7, UPT, UPT, URZ, UR5, URZ, UP1, !UPT ;  /* 0x00000005ff077290 */ /* 0x000fe40008ffe4ff */
[----:B------:R-:W-:-:S07]  /*0330*/  UIADD3.X UR5, UPT, UPT, URZ, UR5, URZ, UP0, !UPT ;  /* 0x00000005ff057290 */ /* 0x000fce00087fe4ff */
[----:B------:R3:W-:Y:S02]  /*0340*/  UTMACCTL.PF [UR6] ;  /* 0x00000000060079b9 */ /* 0x0007e40008040000 */
[----:B------:R3:W-:Y:S02]  /*0350*/  UTMACCTL.PF [UR4] ;  /* 0x00000000040079b9 */ /* 0x0007e40008040000 */
[----:B---3--:R-:W-:Y:S01]  /*0360*/  NOP ;  /* 0x0000000000007918 */ /* 0x008fe20000000000 */
.L_x_5:
[----:B------:R-:W-:Y:S05]  /*0370*/  BSYNC.RECONVERGENT B0 ;  /* 0x0000000000007941 */ /* 0x000fea0003800200 */
.L_x_4:
[----:B------:R-:W-:Y:S04]  /*0380*/  BSSY.RECONVERGENT B0, `(.L_x_6) ;  /* 0x000000a000007945 */ /* 0x000fe80003800200 */
        /* <DEDUP_REMOVED lines=9> */
.L_x_7:
[----:B------:R-:W-:Y:S05]  /*0420*/  BSYNC.RECONVERGENT B0 ;  /* 0x0000000000007941 */ /* 0x000fea0003800200 */
.L_x_6:
[----:B------:R-:W3:Y:S01]  /*0430*/  LDCU.64 UR4, c[0x0][0x988] ;  /* 0x00013100ff0477ac */ /* 0x000ee20008000a00 */
[----:B------:R-:W-:Y:S02]  /*0440*/  UISETP.EQ.U32.AND UP1, UPT, UR8, URZ, UPT ;  /* 0x000000ff0800728c */ /* 0x000fe4000bf22070 */
[----:B------:R-:W-:Y:S02]  /*0450*/  UPLOP3.LUT UP3, UPT, UPT, UPT, UPT, 0x80, 0x8 ;  /* 0x000000000008789c */ /* 0x000fe40003f6f070 */
[----:B---3--:R-:W-:-:S04]  /*0460*/  UISETP.NE.U32.AND UP0, UPT, UR4, URZ, UPT ;  /* 0x000000ff0400728c */ /* 0x008fc8000bf05070 */
[----:B------:R-:W-:-:S04]  /*0470*/  UISETP.NE.AND.EX UP2, UPT, UR5, URZ, UPT, UP0 ;  /* 0x000000ff0500728c */ /* 0x000fc8000bf45300 */
[----:B------:R-:W-:-:S04]  /*0480*/  UISETP.EQ.OR.EX UP4, UPT, UR9, URZ, !UP2, UP1 ;  /* 0x000000ff0900728c */ /* 0x000fc8000d782710 */
[----:B------:R-:W-:-:S06]  /*0490*/  UP2UR UR4, UPR, URZ, 0x10 ;  /* 0x00000010ff047883 */ /* 0x000fcc0008000000 */
[----:B------:R-:W-:Y:S01]  /*04a0*/  MOV R82, UR4 ;  /* 0x0000000400527c02 */ /* 0x000fe20008000f00 */
[----:B------:R-:W-:Y:S06]  /*04b0*/  BRA.U !UP4, `(.L_x_8) ;  /* 0x000000010c207547 */ /* 0x000fec000b800000 */
[----:B------:R-:W-:Y:S01]  /*04c0*/  UISETP.NE.U32.AND UP1, UPT, UR8, URZ, UPT ;  /* 0x000000ff0800728c */ /* 0x000fe2000bf25070 */
[----:B-----5:R-:W-:Y:S01]  /*04d0*/  FSETP.NEU.AND P0, PT, R39, RZ, PT ;  /* 0x000000ff2700720b */ /* 0x020fe20003f0d000 */
[----:B------:R-:W-:Y:S02]  /*04e0*/  USEL UR4, URZ, 0xffffffff, UP2 ;  /* 0xffffffffff047887 */ /* 0x000fe40009000000 */
[----:B------:R-:W-:-:S10]  /*04f0*/  UISETP.NE.AND.EX UP1, UPT, UR9, URZ, UPT, UP1 ;  /* 0x000000ff0900728c */ /* 0x000fd4000bf25310 */
[----:B------:R-:W-:Y:S01]  /*0500*/  VOTEU.ANY UP0, P0 ;  /* 0x0000000000ff7886 */ /* 0x000fe20000000100 */
[----:B------:R-:W-:-:S04]  /*0510*/  @!UP1 USEL UR4, URZ, 0xffffffff, UP0 ;  /* 0xffffffffff049887 */ /* 0x000fc80008000000 */
[----:B------:R-:W-:-:S04]  /*0520*/  ULOP3.LUT UR4, UR4, 0x1, URZ, 0xc0, !UPT ;  /* 0x0000000104047892 */ /* 0x000fc8000f8ec0ff */
[----:B------:R-:W-:-:S11]  /*0530*/  UISETP.NE.U32.AND UP3, UPT, UR4, 0x1, UPT ;  /* 0x000000010400788c */ /* 0x000fd6000bf65070 */
.L_x_8:
[----:B------:R-:W3:Y:S01]  /*0540*/  SHFL.IDX PT, R0, R80, RZ, 0x1f ;  /* 0x00001fff50007589 */ /* 0x000ee200000e0000 */
[----:B------:R-:W-:Y:S02]  /*0550*/  UISETP.NE.AND UP5, UPT, UR18, 0x2, UPT ;  /* 0x000000021200788c */ /* 0x000fe4000bfa5270 */
[----:B------:R-:W-:Y:S02]  /*0560*/  UISETP.NE.AND UP0, UPT, UR18, 0x2, UPT ;  /* 0x000000021200788c */ /* 0x000fe4000bf05270 */
[----:B------:R-:W-:Y:S02]  /*0570*/  UISETP.NE.OR UP1, UPT, UR26, URZ, UP5 ;  /* 0x000000ff1a00728c */ /* 0x000fe4000af25670 */
[----:B------:R-:W-:-:S04]  /*0580*/  USEL UR42, URZ, 0x1, UP0 ;  /* 0x00000001ff2a7887 */ /* 0x000fc80008000000 */
[----:B------:R-:W-:Y:S02]  /*0590*/  PLOP3.LUT P3, PT, P1, PT, UP1, 0xae, 0xea ;  /* 0x0000000000ea781c */ /* 0x000fe40000f6f51e */
[----:B---3--:R-:W-:-:S13]  /*05a0*/  ISETP.NE.AND P0, PT, R0, RZ, PT ;  /* 0x000000ff0000720c */ /* 0x008fda0003f05270 */
[----:B------:R-:W-:Y:S05]  /*05b0*/  @P0 BRA `(.L_x_9) ;  /* 0x0000000800740947 */ /* 0x000fea0003800000 */
[----:B------:R-:W-:Y:S01]  /*05c0*/  ELECT P0, URZ, PT ;  /* 0x0000000000ff782f */ /* 0x000fe20003800000 */
[----:B------:R-:W-:-:S12]  /*05d0*/  BSSY.RECONVERGENT B0, `(.L_x_9) ;  /* 0x000009b000007945 */ /* 0x000fd80003800200 */
[----:B------:R-:W-:Y:S05]  /*05e0*/  @!P0 BRA `(.L_x_10) ;  /* 0x0000000800648947 */ /* 0x000fea0003800000 */
[----:B------:R-:W3:Y:S01]  /*05f0*/  S2UR UR5, SR_CgaCtaId ;  /* 0x00000000000579c3 */ /* 0x000ee20000008800 */
[----:B------:R-:W-:Y:S01]  /*0600*/  UMOV UR4, 0x400 ;  /* 0x0000040000047882 */ /* 0x000fe20000000000 */
[----:B------:R-:W-:Y:S02]  /*0610*/  UMOV UR6, 0x1 ;  /* 0x0000000100067882 */ /* 0x000fe40000000000 */
[----:B------:R-:W-:-:S04]  /*0620*/  UIADD3 UR6, UPT, UPT, -UR6, 0x100000, URZ ;  /* 0x0010000006067890 */ /* 0x000fc8000fffe1ff */
[----:B------:R-:W-:Y:S02]  /*0630*/  USHF.L.U32 UR7, UR6, 0xb, URZ ;  /* 0x0000000b06077899 */ /* 0x000fe400080006ff */
[----:B------:R-:W-:Y:S02]  /*0640*/  USHF.L.U32 UR6, UR6, 0x1, URZ ;  /* 0x0000000106067899 */ /* 0x000fe400080006ff */
[----:B---3--:R-:W-:Y:S01]  /*0650*/  ULEA UR4, UR5, UR4, 0x18 ;  /* 0x0000000405047291 */ /* 0x008fe2000f8ec0ff */
[----:B------:R-:W3:Y:S11]  /*0660*/  FENCE.VIEW.ASYNC.S ;  /* 0x00000000000073c6 */ /* 0x000ef60000000000 */
[----:B---3--:R3:W4:Y:S01]  /*0670*/  SYNCS.EXCH.64 URZ, [UR4], UR6 ;  /* 0x0000000604ff75b2 */ /* 0x0087220008000100 */
[----:B------:R3:W1:Y:S01]  /*0680*/  SYNCS.EXCH.64 URZ, [UR4+0x240], UR6 ;  /* 0x0002400604ff75b2 */ /* 0x0006620008000100 */
        /* <DEDUP_REMOVED lines=141> */
[----:B------:R3:W1:Y:S02]  /*0f60*/  SYNCS.EXCH.64 URZ, [UR4+0x478], UR6 ;  /* 0x0004780604ff75b2 */ /* 0x0006640008000100 */
[----:B---34-:R-:W-:Y:S01]  /*0f70*/  NOP ;  /* 0x0000000000007918 */ /* 0x018fe20000000000 */
.L_x_10:
[----:B------:R-:W-:Y:S05]  /*0f80*/  BSYNC.RECONVERGENT B0 ;  /* 0x0000000000007941 */ /* 0x000fea0003800200 */
.L_x_9:
[----:B------:R-:W3:Y:S01]  /*0f90*/  SHFL.IDX PT, R0, R80, RZ, 0x1f ;  /* 0x00001fff50007589 */ /* 0x000ee200000e0000 */
[----:B------:R-:W-:Y:S01]  /*0fa0*/  NOP ;  /* 0x0000000000007918 */ /* 0x000fe20000000000 */
[----:B---3--:R-:W-:-:S13]  /*0fb0*/  ISETP.NE.AND P0, PT, R0, 0x1, PT ;  /* 0x000000010000780c */ /* 0x008fda0003f05270 */
[----:B------:R-:W-:Y:S05]  /*0fc0*/  @P0 BRA `(.L_x_11) ;  /* 0x0000000000400947 */ /* 0x000fea0003800000 */
[----:B------:R-:W3:Y:S01]  /*0fd0*/  S2UR UR5, SR_CgaCtaId ;  /* 0x00000000000579c3 */ /* 0x000ee20000008800 */
[----:B------:R-:W-:Y:S01]  /*0fe0*/  UMOV UR4, 0x400 ;  /* 0x0000040000047882 */ /* 0x000fe20000000000 */
[----:B------:R-:W-:Y:S01]  /*0ff0*/  UMOV UR8, 0x20 ;  /* 0x0000002000087882 */ /* 0x000fe20000000000 */
[----:B------:R-:W-:Y:S01]  /*1000*/  UMOV UR6, 0x80 ;  /* 0x0000008000067882 */ /* 0x000fe20000000000 */
[----:B------:R-:W-:-:S04]  /*1010*/  UIADD3 UR8, UPT, UPT, -UR8, 0x100000, URZ ;  /* 0x0010000008087890 */ /* 0x000fc8000fffe1ff */
[----:B------:R-:W-:Y:S02]  /*1020*/  USHF.L.U32 UR9, UR8, 0xb, URZ ;  /* 0x0000000b08097899 */ /* 0x000fe400080006ff */
[----:B------:R-:W-:Y:S02]  /*1030*/  USHF.L.U32 UR8, UR8, 0x1, URZ ;  /* 0x0000000108087899 */ /* 0x000fe400080006ff */
[----:B------:R-:W-:-:S04]  /*1040*/  UIADD3 UR6, UPT, UPT, -UR6, 0x100000, URZ ;  /* 0x0010000006067890 */ /* 0x000fc8000fffe1ff */
[----:B------:R-:W-:Y:S02]  /*1050*/  USHF.L.U32 UR7, UR6, 0xb, URZ ;  /* 0x0000000b06077899 */ /* 0x000fe400080006ff */
[----:B------:R-:W-:Y:S01]  /*1060*/  USHF.L.U32 UR6, UR6, 0x1, URZ ;  /* 0x0000000106067899 */ /* 0x000fe200080006ff */
[----:B------:R-:W-:Y:S01]  /*1070*/  ELECT P0, URZ, PT ;  /* 0x0000000000ff782f */ /* 0x000fe20003800000 */
[----:B---3--:R-:W-:Y:S01]  /*1080*/  ULEA UR4, UR5, UR4, 0x18 ;  /* 0x0000000405047291 */ /* 0x008fe2000f8ec0ff */
[----:B------:R-:W3:Y:S11]  /*1090*/  FENCE.VIEW.ASYNC.S ;  /* 0x00000000000073c6 */ /* 0x000ef60000000000 */
[----:B---3--:R3:W4:Y:S01]  /*10a0*/  SYNCS.EXCH.64 URZ, [UR4+0x480], UR8 ;  /* 0x0004800804ff75b2 */ /* 0x0087220008000100 */
[----:B------:R3:W1:Y:S01]  /*10b0*/  SYNCS.EXCH.64 URZ, [UR4+0x488], UR6 ;  /* 0x0004880604ff75b2 */ /* 0x0006620008000100 */
[----:B------:R-:W-:Y:S01]  /*10c0*/  NOP ;  /* 0x0000000000007918 */ /* 0x000fe20000000000 */
.L_x_11:
[----:B------:R-:W2:Y:S01]  /*10d0*/  SHFL.IDX PT, R0, R80, RZ, 0x1f ;  /* 0x00001fff50007589 */ /* 0x000ea200000e0000 */
[----:B------:R-:W-:Y:S01]  /*10e0*/  NOP ;  /* 0x0000000000007918 */ /* 0x000fe20000000000 */
[----:B--2---:R-:W-:-:S13]  /*10f0*/  ISETP.NE.AND P0, PT, R0, 0x3, PT ;  /* 0x000000030000780c */ /* 0x004fda0003f05270 */
[----:B------:R-:W-:Y:S05]  /*1100*/  @P0 BRA `(.L_x_12) ;  /* 0x0000000000300947 */ /* 0x000fea0003800000 */
[----:B------:R-:W2:Y:S01]  /*1110*/  S2UR UR5, SR_CgaCtaId ;  /* 0x00000000000579c3 */ /* 0x000ea20000008800 */
[----:B---3--:R-:W-:Y:S01]  /*1120*/  UMOV UR4, 0x400 ;  /* 0x0000040000047882 */ /* 0x008fe20000000000 */
[----:B------:R-:W-:Y:S01]  /*1130*/  UMOV UR6, 0x20 ;  /* 0x0000002000067882 */ /* 0x000fe20000000000 */
[----:B------:R-:W-:Y:S01]  /*1140*/  ELECT P0, URZ, PT ;  /* 0x0000000000ff782f */ /* 0x000fe20003800000 */
[----:B------:R-:W-:-:S04]  /*1150*/  UIADD3 UR6, UPT, UPT, -UR6, 0x100000, URZ ;  /* 0x0010000006067890 */ /* 0x000fc8000fffe1ff */
[----:B------:R-:W-:Y:S02]  /*1160*/  USHF.L.U32 UR7, UR6, 0xb, URZ ;  /* 0x0000000b06077899 */ /* 0x000fe400080006ff */
[----:B------:R-:W-:Y:S02]  /*1170*/  USHF.L.U32 UR6, UR6, 0x1, URZ ;  /* 0x0000000106067899 */ /* 0x000fe400080006ff */
[----:B--2---:R-:W-:Y:S01]  /*1180*/  ULEA UR4, UR5, UR4, 0x18 ;  /* 0x0000000405047291 */ /* 0x004fe2000f8ec0ff */
[----:B------:R-:W2:Y:S11]  /*1190*/  FENCE.VIEW.ASYNC.S ;  /* 0x00000000000073c6 */ /* 0x000eb60000000000 */
[----:B--2---:R2:W3:Y:S01]  /*11a0*/  SYNCS.EXCH.64 URZ, [UR4+0x490], UR6 ;  /* 0x0004900604ff75b2 */ /* 0x0044e20008000100 */
[----:B------:R2:W1:Y:S01]  /*11b0*/  SYNCS.EXCH.64 URZ, [UR4+0x498], UR6 ;  /* 0x0004980604ff75b2 */ /* 0x0004620008000100 */
[----:B------:R-:W-:Y:S01]  /*11c0*/  NOP ;  /* 0x0000000000007918 */ /* 0x000fe20000000000 */
.L_x_12:
[----:B------:R-:W4:Y:S01]  /*11d0*/  SHFL.IDX PT, R0, R80, RZ, 0x1f ;  /* 0x00001fff50007589 */ /* 0x000f2200000e0000 */
[----:B------:R-:W-:Y:S01]  /*11e0*/  NOP ;  /* 0x0000000000007918 */ /* 0x000fe20000000000 */
[----:B----4-:R-:W-:-:S13]  /*11f0*/  ISETP.NE.AND P0, PT, R0, 0x4, PT ;  /* 0x000000040000780c */ /* 0x010fda0003f05270 */
[----:B------:R-:W-:Y:S05]  /*1200*/  @P0 BRA `(.L_x_13) ;  /* 0x0000000000440947 */ /* 0x000fea0003800000 */
[----:B------:R-:W4:Y:S01]  /*1210*/  S2UR UR5, SR_CgaCtaId ;  /* 0x00000000000579c3 */ /* 0x000f220000008800 */
[----:B--23--:R-:W-:Y:S01]  /*1220*/  UMOV UR4, 0x1e0 ;  /* 0x000001e000047882 */ /* 0x00cfe20000000000 */
[----:B------:R-:W-:Y:S01]  /*1230*/  UMOV UR6, 0x400 ;  /* 0x0000040000067882 */ /* 0x000fe20000000000 */
[----:B------:R-:W-:Y:S01]  /*1240*/  USEL UR4, UR4, 0x1a0, UP3 ;  /* 0x000001a004047887 */ /* 0x000fe20009800000 */
[----:B------:R-:W-:Y:S01]  /*1250*/  UMOV UR8, 0x1 ;  /* 0x0000000100087882 */ /* 0x000fe20000000000 */
[----:B------:R-:W-:Y:S01]  /*1260*/  ELECT P0, URZ, PT ;  /* 0x0000000000ff782f */ /* 0x000fe20003800000 */
[----:B------:R-:W-:-:S04]  /*1270*/  UIADD3 UR8, UPT, UPT, -UR8, 0x100000, URZ ;  /* 0x0010000008087890 */ /* 0x000fc8000fffe1ff */
[----:B------:R-:W-:Y:S02]  /*1280*/  USHF.L.U32 UR9, UR8, 0xb, URZ ;  /* 0x0000000b08097899 */ /* 0x000fe400080006ff */
[----:B------:R-:W-:Y:S02]  /*1290*/  USHF.L.U32 UR8, UR8, 0x1, URZ ;  /* 0x0000000108087899 */ /* 0x000fe400080006ff */
[----:B----4-:R-:W-:Y:S02]  /*12a0*/  ULEA UR6, UR5, UR6, 0x18 ;  /* 0x0000000605067291 */ /* 0x010fe4000f8ec0ff */
[----:B------:R-:W-:-:S04]  /*12b0*/  UIADD3 UR4, UPT, UPT, -UR4, 0x100000, URZ ;  /* 0x0010000004047890 */ /* 0x000fc8000fffe1ff */
[----:B------:R-:W-:Y:S02]  /*12c0*/  USHF.L.U32 UR5, UR4, 0xb, URZ ;  /* 0x0000000b04057899 */ /* 0x000fe400080006ff */
[----:B------:R-:W-:Y:S01]  /*12d0*/  USHF.L.U32 UR4, UR4, 0x1, URZ ;  /* 0x0000000104047899 */ /* 0x000fe200080006ff */
[----:B------:R-:W2:Y:S03]  /*12e0*/  FENCE.VIEW.ASYNC.S ;  /* 0x00000000000073c6 */ /* 0x000ea60000000000 */
[----:B--2---:R4:W2:Y:S08]  /*12f0*/  SYNCS.EXCH.64 URZ, [UR6+0x4a0], UR8 ;  /* 0x0004a00806ff75b2 */ /* 0x0048b00008000100 */
[----:B------:R4:W3:Y:S02]  /*1300*/  SYNCS.EXCH.64 URZ, [UR6+0x4a8], UR4 ;  /* 0x0004a80406ff75b2 */ /* 0x0008e40008000100 */
[----:B----4-:R-:W-:Y:S01]  /*1310*/  NOP ;  /* 0x0000000000007918 */ /* 0x010fe20000000000 */
.L_x_13:
[----:B------:R-:W4:Y:S01]  /*1320*/  SHFL.IDX PT, R0, R80, RZ, 0x1f ;  /* 0x00001fff50007589 */ /* 0x000f2200000e0000 */
[----:B------:R-:W-:Y:S01]  /*1330*/  ISETP.NE.OR P1, PT, RZ, UR18, !P1 ;  /* 0x00000012ff007c0c */ /* 0x000fe2000cf25670 */
[----:B------:R-:W-:Y:S01]  /*1340*/  NOP ;  /* 0x0000000000007918 */ /* 0x000fe20000000000 */
[----:B----4-:R-:W-:-:S13]  /*1350*/  ISETP.NE.AND P0, PT, R0, 0x5, PT ;  /* 0x000000050000780c */ /* 0x010fda0003f05270 */
[----:B------:R-:W-:Y:S05]  /*1360*/  @P0 BRA `(.L_x_14) ;  /* 0x0000000000480947 */ /* 0x000fea0003800000 */
[----:B------:R-:W4:Y:S01]  /*1370*/  S2UR UR5, SR_CgaCtaId ;  /* 0x00000000000579c3 */ /* 0x000f220000008800 */
[----:B--23--:R-:W-:Y:S01]  /*1380*/  UMOV UR4, 0x400 ;  /* 0x0000040000047882 */ /* 0x00cfe20000000000 */
        /* <DEDUP_REMOVED lines=9> */
[----:B----4-:R-:W-:Y:S01]  /*1420*/  ULEA UR4, UR5, UR4, 0x18 ;  /* 0x0000000405047291 */ /* 0x010fe2000f8ec0ff */
[----:B------:R-:W2:Y:S11]  /*1430*/  FENCE.VIEW.ASYNC.S ;  /* 0x00000000000073c6 */ /* 0x000eb60000000000 */
[----:B--2---:R4:W2:Y:S01]  /*1440*/  SYNCS.EXCH.64 URZ, [UR4+0x4b0], UR6 ;  /* 0x0004b00604ff75b2 */ /* 0x0048a20008000100 */
[----:B------:R4:W3:Y:S01]  /*1450*/  SYNCS.EXCH.64 URZ, [UR4+0x4c0], UR8 ;  /* 0x0004c00804ff75b2 */ /* 0x0008e20008000100 */
[----:B------:R4:W1:Y:S01]  /*1460*/  SYNCS.EXCH.64 URZ, [UR4+0x4b8], UR6 ;  /* 0x0004b80604ff75b2 */ /* 0x0008620008000100 */
[----:B------:R4:W1:Y:S02]  /*1470*/  SYNCS.EXCH.64 URZ, [UR4+0x4c8], UR8 ;  /* 0x0004c80804ff75b2 */ /* 0x0008640008000100 */
[----:B----4-:R-:W-:Y:S01]  /*1480*/  NOP ;  /* 0x0000000000007918 */ /* 0x010fe20000000000 */
.L_x_14:
[----:B--23--:R-:W2:Y:S01]  /*1490*/  S2UR UR7, SR_CgaCtaId ;  /* 0x00000000000779c3 */ /* 0x00cea20000008800 */
[----:B------:R-:W-:Y:S01]  /*14a0*/  VOTEU.ALL UP0, P1 ;  /* 0x0000000000ff7886 */ /* 0x000fe20000800000 */
[----:B------:R-:W-:Y:S01]  /*14b0*/  UMOV UR4, 0x20 ;  /* 0x0000002000047882 */ /* 0x000fe20000000000 */
[----:B------:R-:W-:Y:S01]  /*14c0*/  NOP ;  /* 0x0000000000007918 */ /* 0x000fe20000000000 */
[----:B-1----:R-:W-:Y:S01]  /*14d0*/  LOP3.LUT R3, R69, 0x1f, RZ, 0xc0, !PT ;  /* 0x0000001f45037812 */ /* 0x002fe200078ec0ff */
[----:B------:R-:W-:Y:S01]  /*14e0*/  UISETP.NE.AND UP4, UPT, UR18, URZ, UPT ;  /* 0x000000ff1200728c */ /* 0x000fe2000bf85270 */
[----:B------:R-:W-:Y:S01]  /*14f0*/  @!UP0 UMOV UR6, 0x400 ;  /* 0x0000040000068882 */ /* 0x000fe20000000000 */
[----:B------:R-:W-:-:S04]  /*1500*/  @!UP0 UIADD3 UR4, UPT, UPT, -UR4, 0x100000, URZ ;  /* 0x0010000004048890 */ /* 0x000fc8000fffe1ff */
[----:B------:R-:W-:Y:S02]  /*1510*/  @!UP0 USHF.L.U32 UR5, UR4, 0xb, URZ ;  /* 0x0000000b04058899 */ /* 0x000fe400080006ff */
[----:B------:R-:W-:Y:S02]  /*1520*/  @!UP0 USHF.L.U32 UR4, UR4, 0x1, URZ ;  /* 0x0000000104048899 */ /* 0x000fe400080006ff */
[----:B--2---:R-:W-:Y:S01]  /*1530*/  @!UP0 ULEA UR6, UR7, UR6, 0x18 ;  /* 0x0000000607068291 */ /* 0x004fe2000f8ec0ff */
[----:B------:R-:W1:Y:S01]  /*1540*/  LDCU UR7, c[0x0][0x36c] ;  /* 0x00006d80ff0777ac */ /* 0x000e620008000800 */
[----:B------:R-:W-:Y:S01]  /*1550*/  VOTEU.ALL UP0, P1 ;  /* 0x0000000000ff7886 */ /* 0x000fe20000800000 */
[----:B------:R-:W2:Y:S09]  /*1560*/  FENCE.VIEW.ASYNC.S ;  /* 0x00000000000073c6 */ /* 0x000eb20000000000 */
[----:B--2---:R2:W3:Y:S01]  /*1570*/  @!UP0 SYNCS.EXCH.64 URZ, [UR6+0x4d0], UR4 ;  /* 0x0004d00406ff85b2 */ /* 0x0044e20008000100 */
[----:B-1----:R-:W-:-:S09]  /*1580*/  UISETP.EQ.U32.AND UP6, UPT, UR7, 0x1, UPT ;  /* 0x000000010700788c */ /* 0x002fd2000bfc2070 */
[----:B--2---:R-:W-:Y:S05]  /*1590*/  BRA.U !UP6, `(.L_x_15) ;  /* 0x000000010e087547 */ /* 0x004fea000b800000 */
[----:B---3--:R-:W-:Y:S01]  /*15a0*/  UCGABAR_ARV ;  /* 0x00000000000079c7 */ /* 0x008fe20008000000 */
[----:B------:R-:W-:Y:S05]  /*15b0*/  BRA `(.L_x_16) ;  /* 0x0000000000047947 */ /* 0x000fea0003800000 */
.L_x_15:
[----:B---3--:R-:W-:Y:S01]  /*15c0*/  NOP ;  /* 0x0000000000007918 */ /* 0x008fe20000000000 */
.L_x_16:
[----:B------:R-:W1:Y:S01]  /*15d0*/  S2UR UR20, SR_CTAID.X ;  /* 0x00000000001479c3 */ /* 0x000e620000002500 */
[----:B------:R-:W-:-:S05]  /*15e0*/  CS2R.32 R81, SR_CgaSize ;  /* 0x0000000000517805 */ /* 0x000fca0000008a00 */
[----:B------:R-:W-:-:S05]  /*15f0*/  IMAD R81, R81, -0xa0, RZ ;  /* 0xffffff6051517824 */ /* 0x000fca00078e02ff */
[----:B------:R-:W-:-:S14]  /*1600*/  R2UR UR5, R81 ;  /* 0x00000000510572ca */ /* 0x000fdc00000e0000 */
[----:B------:R-:W2:Y:S01]  /*1610*/  LDCU UR5, c[0x0][UR5+0x2b0] ;  /* 0x00005600050577ac */ /* 0x000ea20008000800 */
[----:B------:R-:W-:-:S05]  /*1620*/  CS2R.32 R81, SR_CgaSize ;  /* 0x0000000000517805 */ /* 0x000fca0000008a00 */
[----:B------:R-:W-:-:S05]  /*1630*/  IMAD R81, R81, -0xa0, RZ ;  /* 0xffffff6051517824 */ /* 0x000fca00078e02ff */
[----:B------:R-:W-:-:S14]  /*1640*/  R2UR UR4, R81 ;  /* 0x00000000510472ca */ /* 0x000fdc00000e0000 */
[----:B------:R-:W3:Y:S01]  /*1650*/  LDCU UR4, c[0x0][UR4+0x2b4] ;  /* 0x00005680040477ac */ /* 0x000ee20008000800 */
[----:B------:R-:W4:Y:S01]  /*1660*/  S2UR UR51, SR_CTAID.Y ;  /* 0x00000000003379c3 */ /* 0x000f220000002600 */
[----:B------:R-:W-:-:S05]  /*1670*/  CS2R.32 R81, SR_CgaSize ;  /* 0x0000000000517805 */ /* 0x000fca0000008a00 */
[----:B------:R-:W-:-:S05]  /*1680*/  IMAD R81, R81, -0xa0, RZ ;  /* 0xffffff6051517824 */ /* 0x000fca00078e02ff */
[----:B------:R-:W-:-:S14]  /*1690*/  R2UR UR7, R81 ;  /* 0x00000000510772ca */ /* 0x000fdc00000e0000 */
[----:B------:R-:W3:Y:S01]  /*16a0*/  LDCU UR7, c[0x0][UR7+0x2a4] ;  /* 0x00005480070777ac */ /* 0x000ee20008000800 */
[----:B------:R-:W-:-:S05]  /*16b0*/  CS2R.32 R81, SR_CgaSize ;  /* 0x0000000000517805 */ /* 0x000fca0000008a00 */
[----:B------:R-:W-:-:S05]  /*16c0*/  IMAD R81, R81, -0xa0, RZ ;  /* 0xffffff6051517824 */ /* 0x000fca00078e02ff */
[----:B------:R-:W-:-:S14]  /*16d0*/  R2UR UR63, R81 ;  /* 0x00000000513f72ca */ /* 0x000fdc00000e0000 */
[----:B------:R-:W3:Y:S01]  /*16e0*/  LDCU UR63, c[0x0][UR63+0x2a0] ;  /* 0x000054003f3f77ac */ /* 0x000ee20008000800 */
[----:B------:R-:W3:Y:S01]  /*16f0*/  LDCU UR19, c[0x0][0xc24] ;  /* 0x00018480ff1377ac */ /* 0x000ee20008000800 */
[----:B------:R-:W3:Y:S01]  /*1700*/  LDCU UR39, c[0x0][0xc24] ;  /* 0x00018480ff2777ac */ /* 0x000ee20008000800 */
[----:B-1----:R-:W-:Y:S01]  /*1710*/  I2FP.F32.U32 R2, UR20 ;  /* 0x0000001400027c45 */ /* 0x002fe20008201000 */
[----:B------:R-:W1:Y:S04]  /*1720*/  LDCU UR23, c[0x0][0xc30] ;  /* 0x00018600ff1777ac */ /* 0x000e680008000800 */
[----:B--2---:R-:W-:Y:S01]  /*1730*/  FMUL R2, R2, UR5 ;  /* 0x0000000502027c20 */ /* 0x004fe20008400000 */
[----:B----4-:R-:W-:-:S05]  /*1740*/  I2FP.F32.U32 R0, UR51 ;  /* 0x0000003300007c45 */ /* 0x010fca0008201000 */
[----:B------:R-:W2:Y:S01]  /*1750*/  F2I.U32.TRUNC.NTZ R2, R2 ;  /* 0x0000000200027305 */ /* 0x000ea2000020f000 */
[----:B---3--:R-:W-:-:S07]  /*1760*/  FMUL R0, R0, UR4 ;  /* 0x0000000400007c20 */ /* 0x008fce0008400000 */
[----:B------:R-:W3:Y:S01]  /*1770*/  F2I.U32.TRUNC.NTZ R0, R0 ;  /* 0x0000000000007305 */ /* 0x000ee2000020f000 */
[----:B--2---:R-:W-:Y:S02]  /*1780*/  R2UR UR4, R2 ;  /* 0x00000000020472ca */ /* 0x004fe400000e0000 */
[----:B------:R-:W-:Y:S02]  /*1790*/  PRMT R2, RZ, 0x7610, R2 ;  /* 0x00007610ff027816 */ /* 0x000fe40000000002 */
[----:B---3--:R-:W-:Y:S02]  /*17a0*/  R2UR UR6, R0 ;  /* 0x00000000000672ca */ /* 0x008fe400000e0000 */
[----:B------:R-:W-:-:S07]  /*17b0*/  PRMT R0, RZ, 0x7610, R0 ;  /* 0x00007610ff007816 */ /* 0x000fce0000000000 */
[----:B------:R-:W-:-:S04]  /*17c0*/  UIADD3 UR5, UPT, UPT, -UR4, URZ, URZ ;  /* 0x000000ff04057290 */ /* 0x000fc8000fffe1ff */
[----:B------:R-:W-:Y:S02]  /*17d0*/  UIMAD UR63, UR63, UR5, UR20 ;  /* 0x000000053f3f72a4 */ /* 0x000fe4000f8e0214 */
[----:B------:R-:W-:-:S04]  /*17e0*/  UIADD3 UR4, UPT, UPT, -UR6, URZ, URZ ;  /* 0x000000ff06047290 */ /* 0x000fc8000fffe1ff */
[----:B------:R-:W-:-:S06]  /*17f0*/  UIMAD UR4, UR7, UR4, UR51 ;  /* 0x00000004070472a4 */ /* 0x000fcc000f8e0233 */
[----:B------:R-:W-:Y:S01]  /*1800*/  IMAD.U32 R81, RZ, RZ, UR4 ;  /* 0x00000004ff517e24 */ /* 0x000fe2000f8e00ff */
[----:B-1----:R-:W-:Y:S06]  /*1810*/  BRA.U UP4, `(.L_x_17) ;  /* 0x00000001042c7547 */ /* 0x002fec000b800000 */
[----:B------:R-:W-:Y:S01]  /*1820*/  R2UR UR4, R81 ;  /* 0x00000000510472ca */ /* 0x000fe200000e0000 */
[----:B------:R-:W-:-:S12]  /*1830*/  UMOV UR7, 0x3 ;  /* 0x0000000300077882 */ /* 0x000fd80000000000 */
[----:B------:R-:W-:Y:S02]  /*1840*/  UISETP.NE.AND UP0, UPT, UR4, URZ, UPT ;  /* 0x000000ff0400728c */ /* 0x000fe4000bf05270 */
[----:B------:R-:W-:Y:S02]  /*1850*/  ULOP3.LUT UR4, UR63, 0xfffffffe, URZ, 0xc0, !UPT ;  /* 0xfffffffe3f047892 */ /* 0x000fe4000f8ec0ff */
[----:B------:R-:W-:Y:S02]  /*1860*/  UISETP.LT.U32.OR UP0, UPT, UR63, 0x2, !UP0 ;  /* 0x000000023f00788c */ /* 0x000fe4000c701470 */
[----:B------:R-:W-:Y:S02]  /*1870*/  USHF.L.U32 UR4, UR7, UR4, URZ ;  /* 0x0000000407047299 */ /* 0x000fe400080006ff */
[----:B------:R-:W-:Y:S02]  /*1880*/  USEL UR6, URZ, 0x1, !UP0 ;  /* 0x00000001ff067887 */ /* 0x000fe4000c000000 */
[----:B------:R-:W-:-:S02]  /*1890*/  USEL UR5, URZ, 0x2, !UP0 ;  /* 0x00000002ff057887 */ /* 0x000fc4000c000000 */
[----:B------:R-:W-:Y:S02]  /*18a0*/  IMAD.U32 R0, RZ, RZ, UR4 ;  /* 0x00000004ff007e24 */ /* 0x000fe4000f8e00ff */
[----:B------:R-:W-:-:S06]  /*18b0*/  UIADD3 UR5, UPT, UPT, UR6, UR5, URZ ;  /* 0x0000000506057290 */ /* 0x000fcc000fffe0ff */
[----:B------:R-:W-:-:S07]  /*18c0*/  MOV R2, UR5 ;  /* 0x0000000500027c02 */ /* 0x000fce0008000f00 */
.L_x_17:
[----:B------:R-:W1:Y:S01]  /*18d0*/  S2UR UR45, SR_CTAID.Z ;  /* 0x00000000002d79c3 */ /* 0x000e620000002700 */
[----:B------:R-:W-:Y:S01]  /*18e0*/  UISETP.GE.AND UP0, UPT, UR19, 0x1, UPT ;  /* 0x000000011300788c */ /* 0x000fe2000bf06270 */
[----:B------:R-:W-:-:S08]  /*18f0*/  UMOV UR49, UR20 ;  /* 0x0000001400317c82 */ /* 0x000fd00008000000 */
[----:B------:R-:W-:Y:S05]  /*1900*/  BRA.U !UP0, `(.L_x_18) ;  /* 0x0000000108d47547 */ /* 0x000fea000b800000 */
[----:B------:R-:W2:Y:S01]  /*1910*/  LDCU.128 UR12, c[0x0][0xc10] ;  /* 0x00018200ff0c77ac */ /* 0x000ea20008000c00 */
[----:B------:R-:W3:Y:S01]  /*1920*/  LDCU UR21, c[0x0][0xc0c] ;  /* 0x00018180ff1577ac */ /* 0x000ee20008000800 */
[----:B------:R-:W4:Y:S01]  /*1930*/  LDCU UR6, c[0x0][0x370] ;  /* 0x00006e00ff0677ac */ /* 0x000f220008000800 */
[----:B------:R-:W1:Y:S01]  /*1940*/  LDCU UR7, c[0x0][0x374] ;  /* 0x00006e80ff0777ac */ /* 0x000e620008000800 */
[----:B------:R-:W1:Y:S01]  /*1950*/  LDCU UR22, c[0x0][0xc20] ;  /* 0x00018400ff1677ac */ /* 0x000e620008000800 */
[----:B--2---:R-:W-:Y:S02]  /*1960*/  UIMAD.WIDE.U32 UR4, UR20, UR12, URZ ;  /* 0x0000000c140472a5 */ /* 0x004fe4000f8e00ff */
[----:B---3--:R-:W-:Y:S01]  /*1970*/  UISETP.NE.AND UP0, UPT, UR21, 0x1, UPT ;  /* 0x000000011500788c */ /* 0x008fe2000bf05270 */
[----:B------:R-:W2:Y:S01]  /*1980*/  LDCU.64 UR8, c[0x0][0xc28] ;  /* 0x00018500ff0877ac */ /* 0x000ea20008000a00 */
[----:B----4-:R-:W-:-:S03]  /*1990*/  UIMAD.WIDE.U32 UR10, UR6, UR12, URZ ;  /* 0x0000000c060a72a5 */ /* 0x010fc6000f8e00ff */
[----:B------:R-:W-:Y:S01]  /*19a0*/  UMOV UR4, UR5 ;  /* 0x0000000500047c82 */ /* 0x000fe20008000000 */
[----:B------:R-:W-:Y:S02]  /*19b0*/  UISETP.NE.AND UP1, UPT, UR19, 0x1, UPT ;  /* 0x000000011300788c */ /* 0x000fe4000bf25270 */
[----:B------:R-:W-:Y:S01]  /*19c0*/  USHF.R.U32.HI UR4, URZ, UR13, UR4 ;  /* 0x0000000dff047299 */ /* 0x000fe20008011604 */
[----:B------:R-:W-:Y:S01]  /*19d0*/  UMOV UR10, UR11 ;  /* 0x0000000b000a7c82 */ /* 0x000fe20008000000 */
[----:B------:R-:W-:Y:S02]  /*19e0*/  UIMAD.WIDE.U32 UR16, UR51, UR15, URZ ;  /* 0x0000000f331072a5 */ /* 0x000fe4000f8e00ff */
[----:B------:R-:W-:Y:S02]  /*19f0*/  USEL UR5, UR20, UR4, !UP0 ;  /* 0x0000000414057287 */ /* 0x000fe4000c000000 */
[----:B------:R-:W-:Y:S02]  /*1a00*/  @UP0 USHF.R.U32.HI UR6, URZ, UR13, UR10 ;  /* 0x0000000dff060299 */ /* 0x000fe4000801160a */
[----:B------:R-:W-:-:S02]  /*1a10*/  UISETP.NE.AND UP0, UPT, UR14, 0x1, UPT ;  /* 0x000000010e00788c */ /* 0x000fc4000bf05270 */
[----:B-1----:R-:W-:Y:S02]  /*1a20*/  UIMAD.WIDE.U32 UR10, UR7, UR15, URZ ;  /* 0x0000000f070a72a5 */ /* 0x002fe4000f8e00ff */
[----:B--2---:R-:W-:Y:S01]  /*1a30*/  UIMAD.WIDE.U32 UR12, UR6, UR8, URZ ;  /* 0x00000008060c72a5 */ /* 0x004fe2000f8e00ff */
[----:B------:R-:W-:Y:S01]  /*1a40*/  UMOV UR4, UR17 ;  /* 0x0000001100047c82 */ /* 0x000fe20008000000 */
[----:B------:R-:W-:-:S03]  /*1a50*/  UIADD3 UR49, UPT, UPT, -UR5, URZ, URZ ;  /* 0x000000ff05317290 */ /* 0x000fc6000fffe1ff */
[----:B------:R-:W-:Y:S01]  /*1a60*/  UMOV UR10, UR11 ;  /* 0x0000000b000a7c82 */ /* 0x000fe20008000000 */
[----:B------:R-:W-:Y:S02]  /*1a70*/  USHF.R.U32.HI UR4, URZ, UR22, UR4 ;  /* 0x00000016ff047299 */ /* 0x000fe40008011604 */
[----:B------:R-:W-:Y:S01]  /*1a80*/  @UP0 USHF.R.U32.HI UR7, URZ, UR22, UR10 ;  /* 0x00000016ff070299 */ /* 0x000fe2000801160a */
[----:B------:R-:W-:Y:S01]  /*1a90*/  UMOV UR12, UR13 ;  /* 0x0000000d000c7c82 */ /* 0x000fe20008000000 */
[----:B------:R-:W-:Y:S02]  /*1aa0*/  USEL UR4, UR51, UR4, !UP0 ;  /* 0x0000000433047287 */ /* 0x000fe4000c000000 */
[----:B------:R-:W-:Y:S02]  /*1ab0*/  UIMAD.WIDE.U32 UR10, UR7, UR8, URZ ;  /* 0x00000008070a72a5 */ /* 0x000fe4000f8e00ff */
[----:B------:R-:W-:Y:S02]  /*1ac0*/  @UP1 USHF.R.U32.HI UR6, URZ, UR9, UR12 ;  /* 0x00000009ff061299 */ /* 0x000fe4000801160c */
[----:B------:R-:W-:-:S02]  /*1ad0*/  UIMAD.WIDE.U32 UR12, UR4, UR8, URZ ;  /* 0x00000008040c72a5 */ /* 0x000fc4000f8e00ff */
[----:B------:R-:W-:Y:S01]  /*1ae0*/  UIMAD UR49, UR21, UR49, UR20 ;  /* 0x00000031153172a4 */ /* 0x000fe2000f8e0214 */
[----:B------:R-:W-:Y:S02]  /*1af0*/  UMOV UR10, UR11 ;  /* 0x0000000b000a7c82 */ /* 0x000fe40008000000 */
[----:B------:R-:W-:Y:S02]  /*1b00*/  @UP1 USHF.R.U32.HI UR7, URZ, UR9, UR10 ;  /* 0x00000009ff071299 */ /* 0x000fe4000801160a */
[----:B------:R-:W-:Y:S02]  /*1b10*/  UIMAD UR10, UR6, UR19, URZ ;  /* 0x00000013060a72a4 */ /* 0x000fe4000f8e02ff */
[----:B------:R-:W-:-:S04]  /*1b20*/  UIMAD UR7, UR7, UR19, URZ ;  /* 0x00000013070772a4 */ /* 0x000fc8000f8e02ff */
[----:B------:R-:W-:-:S03]  /*1b30*/  UISETP.GE.AND UP0, UPT, UR4, UR7, UPT ;  /* 0x000000070400728c */ /* 0x000fc6000bf06270 */
[----:B------:R-:W-:Y:S01]  /*1b40*/  UMOV UR7, UR13 ;  /* 0x0000000d00077c82 */ /* 0x000fe20008000000 */
[----:B------:R-:W-:Y:S02]  /*1b50*/  UISETP.GE.OR UP0, UPT, UR5, UR10, UP0 ;  /* 0x0000000a0500728c */ /* 0x000fe40008706670 */
[----:B------:R-:W-:Y:S02]  /*1b60*/  UIMAD.WIDE.U32 UR10, UR5, UR8, URZ ;  /* 0x00000008050a72a5 */ /* 0x000fe4000f8e00ff */
[----:B------:R-:W-:Y:S02]  /*1b70*/  USHF.R.U32.HI UR7, URZ, UR9, UR7 ;  /* 0x00000009ff077299 */ /* 0x000fe40008011607 */
[----:B------:R-:W-:Y:S02]  /*1b80*/  UIADD3 UR10, UPT, UPT, -UR4, URZ, URZ ;  /* 0x000000ff040a7290 */ /* 0x000fe4000fffe1ff */
[----:B------:R-:W-:Y:S02]  /*1b90*/  USEL UR7, UR4, UR7, !UP1 ;  /* 0x0000000704077287 */ /* 0x000fe4000c800000 */
[----:B------:R-:W-:Y:S01]  /*1ba0*/  UIMAD UR10, UR14, UR10, UR51 ;  /* 0x0000000a0e0a72a4 */ /* 0x000fe2000f8e0233 */
[----:B------:R-:W-:-:S02]  /*1bb0*/  @!UP0 UMOV UR8, UR11 ;  /* 0x0000000b00088c82 */ /* 0x000fc40008000000 */
[----:B------:R-:W-:Y:S02]  /*1bc0*/  @!UP0 USHF.R.U32.HI UR8, URZ, UR9, UR8 ;  /* 0x00000009ff088299 */ /* 0x000fe40008011608 */
[----:B------:R-:W-:Y:S02]  /*1bd0*/  UIADD3 UR9, UPT, UPT, -UR7, URZ, URZ ;  /* 0x000000ff07097290 */ /* 0x000fe4000fffe1ff */
[----:B------:R-:W-:Y:S02]  /*1be0*/  @!UP0 USEL UR8, UR5, UR8, !UP1 ;  /* 0x0000000805088287 */ /* 0x000fe4000c800000 */
[----:B------:R-:W-:Y:S02]  /*1bf0*/  UIMAD UR9, UR19, UR9, UR4 ;  /* 0x00000009130972a4 */ /* 0x000fe4000f8e0204 */
[----:B------:R-:W-:Y:S02]  /*1c00*/  @!UP0 UIADD3 UR7, UPT, UPT, UR7, -UR8, URZ ;  /* 0x8000000807078290 */ /* 0x000fe4000fffe0ff */
[----:B------:R-:W-:-:S02]  /*1c10*/  @!UP0 UIMAD UR6, UR9, UR6, UR8 ;  /* 0x00000006090682a4 */ /* 0x000fc4000f8e0208 */
[----:B------:R-:W-:-:S04]  /*1c20*/  @!UP0 UIMAD UR4, UR7, UR19, UR5 ;  /* 0x00000013070482a4 */ /* 0x000fc8000f8e0205 */
[----:B------:R-:W-:Y:S01]  /*1c30*/  UIMAD UR51, UR4, UR14, UR10 ;  /* 0x0000000e043372a4 */ /* 0x000fe2000f8e020a */
[----:B------:R-:W-:Y:S02]  /*1c40*/  @!UP0 UMOV UR5, UR6 ;  /* 0x0000000600058c82 */ /* 0x000fe40008000000 */
[----:B------:R-:W-:-:S12]  /*1c50*/  UIMAD UR49, UR5, UR21, UR49 ;  /* 0x00000015053172a4 */ /* 0x000fd8000f8e0231 */
.L_x_18:
[----:B------:R-:W-:-:S09]  /*1c60*/  UISETP.NE.AND UP0, UPT, UR23, 0x1, UPT ;  /* 0x000000011700788c */ /* 0x000fd2000bf05270 */
[----:B------:R-:W-:Y:S05]  /*1c70*/  BRA.U UP0, `(.L_x_19) ;  /* 0x0000000100407547 */ /* 0x000fea000b800000 */
[----:B------:R-:W2:Y:S01]  /*1c80*/  LDCU.128 UR8, c[0x0][0xc10] ;  /* 0x00018200ff0877ac */ /* 0x000ea20008000c00 */
[----:B------:R-:W3:Y:S01]  /*1c90*/  LDCU UR12, c[0x0][0xc0c] ;  /* 0x00018180ff0c77ac */ /* 0x000ee20008000800 */
[----:B------:R-:W4:Y:S01]  /*1ca0*/  LDCU UR13, c[0x0][0xc20] ;  /* 0x00018400ff0d77ac */ /* 0x000f220008000800 */
[----:B--2---:R-:W-:Y:S02]  /*1cb0*/  UIMAD.WIDE.U32 UR4, UR49, UR8, URZ ;  /* 0x00000008310472a5 */ /* 0x004fe4000f8e00ff */
[----:B------:R-:W-:Y:S02]  /*1cc0*/  UIMAD.WIDE.U32 UR6, UR51, UR11, URZ ;  /* 0x0000000b330672a5 */ /* 0x000fe4000f8e00ff */
[----:B---3--:R-:W-:Y:S02]  /*1cd0*/  UISETP.NE.AND UP0, UPT, UR12, 0x1, UPT ;  /* 0x000000010c00788c */ /* 0x008fe4000bf05270 */
[----:B------:R-:W-:-:S03]  /*1ce0*/  USHF.R.U32.HI UR5, URZ, UR9, UR5 ;  /* 0x00000009ff057299 */ /* 0x000fc60008011605 */
[----:B------:R-:W-:Y:S01]  /*1cf0*/  UMOV UR4, UR7 ;  /* 0x0000000700047c82 */ /* 0x000fe20008000000 */
[----:B------:R-:W-:Y:S02]  /*1d00*/  USEL UR5, UR49, UR5, !UP0 ;  /* 0x0000000531057287 */ /* 0x000fe4000c000000 */
[----:B------:R-:W-:Y:S02]  /*1d10*/  UISETP.NE.AND UP0, UPT, UR10, 0x1, UPT ;  /* 0x000000010a00788c */ /* 0x000fe4000bf05270 */
[----:B----4-:R-:W-:-:S04]  /*1d20*/  USHF.R.U32.HI UR4, URZ, UR13, UR4 ;  /* 0x0000000dff047299 */ /* 0x010fc80008011604 */
[----:B------:R-:W-:-:S04]  /*1d30*/  USEL UR4, UR51, UR4, !UP0 ;  /* 0x0000000433047287 */ /* 0x000fc8000c000000 */
[----:B------:R-:W-:Y:S02]  /*1d40*/  UIADD3 UR6, UPT, UPT, -UR4, UR5, URZ ;  /* 0x0000000504067290 */ /* 0x000fe4000fffe1ff */
[----:B------:R-:W-:Y:S02]  /*1d50*/  UIADD3 UR4, UPT, UPT, UR4, -UR5, URZ ;  /* 0x8000000504047290 */ /* 0x000fe4000fffe0ff */
[----:B------:R-:W-:Y:S02]  /*1d60*/  UIMAD UR51, UR6, UR10, UR51 ;  /* 0x0000000a063372a4 */ /* 0x000fe4000f8e0233 */
[----:B------:R-:W-:-:S12]  /*1d70*/  UIMAD UR49, UR4, UR12, UR49 ;  /* 0x0000000c043172a4 */ /* 0x000fd8000f8e0231 */
.L_x_19:
[----:B------:R-:W-:Y:S05]  /*1d80*/  BRA.U !UP6, `(.L_x_20) ;  /* 0x000000010e0c7547 */ /* 0x000fea000b800000 */
[----:B------:R-:W-:Y:S01]  /*1d90*/  UCGABAR_WAIT ;  /* 0x0000000000007dc7 */ /* 0x000fe20008000000 */
[----:B------:R-:W-:Y:S01]  /*1da0*/  CCTL.IVALL ;  /* 0x00000000ff00798f */ /* 0x000fe20002000000 */
[----:B------:R-:W-:Y:S05]  /*1db0*/  BRA `(.L_x_21) ;  /* 0x0000000000047947 */ /* 0x000fea0003800000 */
.L_x_20:
[----:B------:R-:W-:Y:S06]  /*1dc0*/  BAR.SYNC.DEFER_BLOCKING 0x0 ;  /* 0x0000000000007b1d */ /* 0x000fec0000010000 */
.L_x_21:
[----:B------:R-:W-:Y:S05]  /*1dd0*/  BRA.U UP5, `(.L_x_22) ;  /* 0x00000045051c7547 */ /* 0x000fea000b800000 */
[----:B------:R-:W2:Y:S01]  /*1de0*/  LDCU UR5, c[0x0][0x388] ;  /* 0x00007100ff0577ac */ /* 0x000ea20008000800 */
[----:B------:R-:W-:Y:S01]  /*1df0*/  PLOP3.LUT P1, PT, PT, PT, UP3, 0x80, 0x8 ;  /* 0x000000000008781c */ /* 0x000fe20003f2f038 */
[----:B------:R-:W-:Y:S01]  /*1e00*/  IMAD.MOV.U32 R2, RZ, RZ, RZ ;  /* 0x000000ffff027224 */ /* 0x000fe200078e00ff */
[----:B------:R-:W-:Y:S01]  /*1e10*/  ISETP.EQ.OR P2, PT, R3, RZ, P3 ;  /* 0x000000ff0300720c */ /* 0x000fe20001f42670 */
[----:B------:R-:W3:Y:S01]  /*1e20*/  LDCU UR8, c[0x0][0x38c] ;  /* 0x00007180ff0877ac */ /* 0x000ee20008000800 */
[----:B------:R-:W-:Y:S01]  /*1e30*/  PLOP3.LUT P1, PT, P1, PT, PT, 0x8, 0x80 ;  /* 0x000000000080781c */ /* 0x000fe20000f2e170 */
[----:B------:R-:W4:Y:S01]  /*1e40*/  LDCU.64 UR6, c[0x0][0x390] ;  /* 0x00007200ff0677ac */ /* 0x000f220008000a00 */
[----:B------:R-:W-:Y:S01]  /*1e50*/  UISETP.NE.AND UP1, UPT, UR18, URZ, UPT ;  /* 0x000000ff1200728c */ /* 0x000fe2000bf25270 */
[----:B------:R-:W1:Y:S01]  /*1e60*/  LDCU UR54, c[0x0][0x370] ;  /* 0x00006e00ff3677ac */ /* 0x000e620008000800 */
[----:B--2---:R-:W-:Y:S02]  /*1e70*/  UIADD3 UR5, UPT, UPT, UR5, 0x1f, URZ ;  /* 0x0000001f05057890 */ /* 0x004fe4000fffe0ff */
[----:B------:R-:W-:-:S02]  /*1e80*/  USEL UR38, UR42, 0x2, UP1 ;  /* 0x000000022a267887 */ /* 0x000fc40008800000 */
[----:B------:R-:W-:Y:S01]  /*1e90*/  USHF.R.S32.HI UR4, URZ, 0x1f, UR5 ;  /* 0x0000001fff047899 */ /* 0x000fe20008011405 */
[----:B------:R-:W2:Y:S03]  /*1ea0*/  LDCU.64 UR46, c[0x0][0x348] ;  /* 0x00006900ff2e77ac */ /* 0x000ea60008000a00 */
[----:B------:R-:W-:Y:S02]  /*1eb0*/  ULEA.HI UR4, UR4, UR5, URZ, 0x5 ;  /* 0x0000000504047291 */ /* 0x000fe4000f8f28ff */
[----:B------:R-:W-:Y:S02]  /*1ec0*/  USHF.L.U32 UR5, UR20, 0x5, URZ ;  /* 0x0000000514057899 */ /* 0x000fe400080006ff */
[----:B------:R-:W-:Y:S02]  /*1ed0*/  USHF.R.S32.HI UR4, URZ, 0x5, UR4 ;  /* 0x00000005ff047899 */ /* 0x000fe40008011404 */
[----:B------:R-:W-:-:S02]  /*1ee0*/  ULOP3.LUT UR57, UR5, 0x20, URZ, 0xc0, !UPT ;  /* 0x0000002005397892 */ /* 0x000fc4000f8ec0ff */
[----:B---3--:R-:W-:Y:S02]  /*1ef0*/  UIMAD UR4, UR4, UR8, URZ ;  /* 0x00000008040472a4 */ /* 0x008fe4000f8e02ff */
[----:B------:R-:W-:Y:S02]  /*1f00*/  USHF.L.U32 UR58, UR20, 0x6, URZ ;  /* 0x00000006143a7899 */ /* 0x000fe400080006ff */
[----:B----4-:R-:W-:Y:S01]  /*1f10*/  UIMAD UR4, UR4, UR6, URZ ;  /* 0x00000006040472a4 */ /* 0x010fe2000f8e02ff */
[----:B------:R-:W3:Y:S03]  /*1f20*/  LDCU UR53, c[0x0][0x374] ;  /* 0x00006e80ff3577ac */ /* 0x000ee60008000800 */
[----:B------:R-:W-:Y:S01]  /*1f30*/  UIMAD UR55, UR4, UR7, URZ ;  /* 0x00000007043772a4 */ /* 0x000fe2000f8e02ff */
[----:B------:R-:W-:Y:S01]  /*1f40*/  UMOV UR27, 0x1 ;  /* 0x00000001001b7882 */ /* 0x000fe20000000000 */
[----:B------:R-:W-:-:S02]  /*1f50*/  UMOV UR31, URZ ;  /* 0x000000ff001f7c82 */ /* 0x000fc40008000000 */
[----:B------:R-:W-:Y:S02]  /*1f60*/  UISETP.NE.AND UP2, UPT, UR55, URZ, UPT ;  /* 0x000000ff3700728c */ /* 0x000fe4000bf45270 */
[----:B------:R-:W-:Y:S01]  /*1f70*/  UISETP.LT.U32.AND UP0, UPT, UR55, 0x48, UPT ;  /* 0x000000483700788c */ /* 0x000fe2000bf01070 */
[----:B------:R-:W-:Y:S01]  /*1f80*/  UMOV UR36, URZ ;  /* 0x000000ff00247c82 */ /* 0x000fe20008000000 */
[----:B------:R-:W-:Y:S02]  /*1f90*/  UMOV UR42, URZ ;  /* 0x000000ff002a7c82 */ /* 0x000fe40008000000 */
[----:B------:R-:W-:-:S04]  /*1fa0*/  USEL UR4, UR55, 0x48, UP0 ;  /* 0x0000004837047887 */ /* 0x000fc80008000000 */
[----:B------:R-:W-:Y:S02]  /*1fb0*/  UIADD3 UR5, UPT, UPT, UR4, -0x1, URZ ;  /* 0xffffffff04057890 */ /* 0x000fe4000fffe0ff */
[----:B------:R-:W-:Y:S02]  /*1fc0*/  @!UP2 UIADD3 UR5, UPT, UPT, UR4, URZ, URZ ;  /* 0x000000ff0405a290 */ /* 0x000fe4000fffe0ff */
[----:B------:R-:W-:Y:S02]  /*1fd0*/  UIADD3 UR52, UPT, UPT, UR55, -UR4, URZ ;  /* 0x8000000437347290 */ /* 0x000fe4000fffe0ff */
[----:B-123--:R-:W-:-:S12]  /*1fe0*/  UIADD3 UR56, UPT, UPT, UR5, 0x1, URZ ;  /* 0x0000000105387890 */ /* 0x00efd8000fffe0ff */
.L_x_40:
[----:B------:R-:W1:Y:S01]  /*1ff0*/  S2UR UR30, SR_CgaCtaId ;  /* 0x00000000001e79c3 */ /* 0x000e620000008800 */
[----:B------:R-:W-:Y:S01]  /*2000*/  UMOV UR4, 0x400 ;  /* 0x0000040000047882 */ /* 0x000fe20000000000 */
[----:B------:R-:W-:Y:S01]  /*2010*/  MOV R0, UR27 ;  /* 0x0000001b00007c02 */ /* 0x000fe20008000f00 */
[----:B------:R-:W-:Y:S02]  /*2020*/  UISETP.NE.AND UP0, UPT, UR55, URZ, UPT ;  /* 0x000000ff3700728c */ /* 0x000fe4000bf05270 */
[----:B------:R-:W-:Y:S01]  /*2030*/  ULEA UR19, UR51, UR57, 0x6 ;  /* 0x0000003933137291 */ /* 0x000fe2000f8e30ff */
[----:B------:R-:W-:Y:S01]  /*2040*/  SHF.L.U32 R0, R0, 0x1f, RZ ;  /* 0x0000001f00007819 */ /* 0x000fe200000006ff */
[----:B------:R-:W-:Y:S01]  /*2050*/  UMOV UR28, URZ ;  /* 0x000000ff001c7c82 */ /* 0x000fe20008000000 */
[----:B------:R-:W-:Y:S01]  /*2060*/  UMOV UR22, URZ ;  /* 0x000000ff00167c82 */ /* 0x000fe20008000000 */
[----:B------:R-:W-:Y:S01]  /*2070*/  UMOV UR21, URZ ;  /* 0x000000ff00157c82 */ /* 0x000fe20008000000 */
[----:B------:R-:W-:Y:S01]  /*2080*/  UMOV UR20, URZ ;  /* 0x000000ff00147c82 */ /* 0x000fe20008000000 */
[----:B-1----:R-:W-:-:S04]  /*2090*/  ULEA UR30, UR30, UR4, 0x18 ;  /* 0x000000041e1e7291 */ /* 0x002fc8000f8ec0ff */
[----:B------:R-:W-:-:S09]  /*20a0*/  ULEA UR4, UR31, UR30, 0x3 ;  /* 0x0000001e1f047291 */ /* 0x000fd2000f8e18ff */
[----:B------:R1:W2:Y:S01]  /*20b0*/  SYNCS.PHASECHK.TRANS64.TRYWAIT P0, [UR4+0x240], R0 ;  /* 0x00024000ff0075a7 */ /* 0x0002a20008001104 */
[----:B------:R-:W-:-:S04]  /*20c0*/  ULEA.HI UR4, UR49, UR49, URZ, 0x1 ;  /* 0x0000003131047291 */ /* 0x000fc8000f8f08ff */
[----:B------:R-:W-:-:S04]  /*20d0*/  USHF.L.U32 UR4, UR4, 0x6, URZ ;  /* 0x0000000604047899 */ /* 0x000fc800080006ff */
[----:B------:R-:W-:-:S04]  /*20e0*/  ULOP3.LUT UR4, UR4, 0xffffff80, URZ, 0xc0, !UPT ;  /* 0xffffff8004047892 */ /* 0x000fc8000f8ec0ff */
[----:B------:R-:W-:Y:S01]  /*20f0*/  ULOP3.LUT UR43, UR4, 0x40, UR58, 0xf8, !UPT ;  /* 0x00000040042b7892 */ /* 0x000fe2000f8ef83a */
[----:B------:R-:W-:Y:S11]  /*2100*/  BRA.U !UP0, `(.L_x_23) ;  /* 0x0000000508ac7547 */ /* 0x000ff6000b800000 */
[----:B------:R-:W3:Y:S01]  /*2110*/  LDCU.128 UR12, c[0x0][0x480] ;  /* 0x00009000ff0c77ac */ /* 0x000ee20008000c00 */
[----:B------:R-:W4:Y:S01]  /*2120*/  LDCU.128 UR8, c[0x0][0x490] ;  /* 0x00009200ff0877ac */ /* 0x000f220008000c00 */
[----:B------:R-:W1:Y:S01]  /*2130*/  LDCU.64 UR20, c[0x0][0x4c0] ;  /* 0x00009800ff1477ac */ /* 0x000e620008000a00 */
[----:B------:R-:W1:Y:S01]  /*2140*/  LDCU.64 UR16, c[0x0][0x4f0] ;  /* 0x00009e00ff1077ac */ /* 0x000e620008000a00 */
[----:B------:R-:W1:Y:S01]  /*2150*/  LDCU UR18, c[0x0][0x4c8] ;  /* 0x00009900ff1277ac */ /* 0x000e620008000800 */
[----:B---3--:R-:W-:Y:S02]  /*2160*/  UIMAD.WIDE.U32 UR4, UR43, UR13, URZ ;  /* 0x0000000d2b0472a5 */ /* 0x008fe4000f8e00ff */
[----:B------:R-:W-:Y:S02]  /*2170*/  UISETP.NE.AND UP0, UPT, UR12, 0x1, UPT ;  /* 0x000000010c00788c */ /* 0x000fe4000bf05270 */
[----:B------:R-:W-:Y:S01]  /*2180*/  USHF.R.U32.HI UR5, URZ, UR14, UR5 ;  /* 0x0000000eff057299 */ /* 0x000fe20008011605 */
[----:B------:R-:W3:Y:S03]  /*2190*/  LDCU UR49, c[0x0][0x38c] ;  /* 0x00007180ff3177ac */ /* 0x000ee60008000800 */
[----:B------:R-:W-:-:S02]  /*21a0*/  USEL UR5, UR43, UR5, !UP0 ;  /* 0x000000052b057287 */ /* 0x000fc4000c000000 */
[----:B------:R-:W-:Y:S02]  /*21b0*/  UISETP.NE.AND UP0, UPT, UR15, 0x1, UPT ;  /* 0x000000010f00788c */ /* 0x000fe4000bf05270 */
[----:B----4-:R-:W-:Y:S01]  /*21c0*/  UIMAD.WIDE.U32 UR6, UR5, UR8, URZ ;  /* 0x00000008050672a5 */ /* 0x010fe2000f8e00ff */
[----:B------:R-:W4:Y:S01]  /*21d0*/  LDCU UR8, c[0x0][0x4a0] ;  /* 0x00009400ff0877ac */ /* 0x000f220008000800 */
[----:B------:R-:W1:Y:S05]  /*21e0*/  LDCU UR23, c[0x0][0x4cc] ;  /* 0x00009980ff1777ac */ /* 0x000e6a0008000800 */
[----:B------:R-:W-:Y:S01]  /*21f0*/  UMOV UR4, UR7 ;  /* 0x0000000700047c82 */ /* 0x000fe20008000000 */
[----:B------:R-:W1:Y:S01]  /*2200*/  LDCU.64 UR40, c[0x0][0x390] ;  /* 0x00007200ff2877ac */ /* 0x000e620008000a00 */
[----:B------:R-:W-:Y:S01]  /*2210*/  USHF.R.U32.HI UR4, URZ, UR9, UR4 ;  /* 0x00000009ff047299 */ /* 0x000fe20008011604 */
[----:B------:R-:W1:Y:S03]  /*2220*/  LDCU UR9, c[0x0][0x4ec] ;  /* 0x00009d80ff0977ac */ /* 0x000e660008000800 */
[----:B------:R-:W-:-:S02]  /*2230*/  USEL UR4, UR5, UR4, !UP0 ;  /* 0x0000000405047287 */ /* 0x000fc4000c000000 */
[----:B------:R-:W-:Y:S02]  /*2240*/  UISETP.NE.AND UP0, UPT, UR10, 0x1, UPT ;  /* 0x000000010a00788c */ /* 0x000fe4000bf05270 */
[----:B------:R-:W-:Y:S01]  /*2250*/  UIMAD.WIDE.U32 UR6, UR4, UR11, URZ ;  /* 0x0000000b040672a5 */ /* 0x000fe2000f8e00ff */
[----:B------:R-:W1:Y:S01]  /*2260*/  LDCU.64 UR24, c[0x0][0x4d0] ;  /* 0x00009a00ff1877ac */ /* 0x000e620008000a00 */
[----:B------:R-:W-:-:S05]  /*2270*/  UIADD3 UR42, UPT, UPT, UR56, UR36, URZ ;  /* 0x00000024382a7290 */ /* 0x000fca000fffe0ff */
[----:B------:R-:W-:Y:S01]  /*2280*/  UMOV UR6, UR7 ;  /* 0x0000000700067c82 */ /* 0x000fe20008000000 */
[----:B------:R-:W-:Y:S02]  /*2290*/  UIADD3 UR7, UPT, UPT, -UR4, URZ, URZ ;  /* 0x000000ff04077290 */ /* 0x000fe4000fffe1ff */
[----:B----4-:R-:W-:Y:S02]  /*22a0*/  USHF.R.U32.HI UR6, URZ, UR8, UR6 ;  /* 0x00000008ff067299 */ /* 0x010fe40008011606 */
[----:B------:R-:W-:Y:S02]  /*22b0*/  UIADD3 UR8, UPT, UPT, -UR5, URZ, URZ ;  /* 0x000000ff05087290 */ /* 0x000fe4000fffe1ff */
[----:B------:R-:W-:Y:S02]  /*22c0*/  USEL UR14, UR4, UR6, !UP0 ;  /* 0x00000006040e7287 */ /* 0x000fe4000c000000 */
[----:B------:R-:W-:Y:S02]  /*22d0*/  UIMAD UR7, UR15, UR7, UR5 ;  /* 0x000000070f0772a4 */ /* 0x000fe4000f8e0205 */
[----:B------:R-:W-:-:S02]  /*22e0*/  UIADD3 UR6, UPT, UPT, -UR14, URZ, URZ ;  /* 0x000000ff0e067290 */ /* 0x000fc4000fffe1ff */
[----:B------:R-:W-:Y:S02]  /*22f0*/  UIMAD UR8, UR12, UR8, UR43 ;  /* 0x000000080c0872a4 */ /* 0x000fe4000f8e022b */
[----:B------:R-:W-:Y:S02]  /*2300*/  UIMAD UR13, UR10, UR6, UR4 ;  /* 0x000000060a0d72a4 */ /* 0x000fe4000f8e0204 */
[----:B-1----:R-:W-:Y:S02]  /*2310*/  UIMAD UR11, UR8, UR20, UR9 ;  /* 0x00000014080b72a4 */ /* 0x002fe4000f8e0209 */
[----:B------:R-:W-:Y:S01]  /*2320*/  UIMAD UR12, UR7, UR21, UR16 ;  /* 0x00000015070c72a4 */ /* 0x000fe2000f8e0210 */
[----:B------:R-:W1:Y:S02]  /*2330*/  LDCU.64 UR4, c[0x0][0x4f8] ;  /* 0x00009f00ff0477ac */ /* 0x000e640008000a00 */
[----:B------:R-:W4:Y:S01]  /*2340*/  LDCU UR6, c[0x0][0x500] ;  /* 0x0000a000ff0677ac */ /* 0x000f220008000800 */
[----:B------:R-:W-:Y:S01]  /*2350*/  UIMAD UR13, UR13, UR18, UR17 ;  /* 0x000000120d0d72a4 */ /* 0x000fe2000f8e0211 */
[----:B------:R-:W-:Y:S01]  /*2360*/  UMOV UR28, URZ ;  /* 0x000000ff001c7c82 */ /* 0x000fe20008000000 */
[----:B------:R-:W-:Y:S01]  /*2370*/  UMOV UR7, UR31 ;  /* 0x0000001f00077c82 */ /* 0x000fe20008000000 */
[----:B------:R-:W-:Y:S01]  /*2380*/  UMOV UR20, URZ ;  /* 0x000000ff00147c82 */ /* 0x000fe20008000000 */
[----:B------:R-:W-:Y:S01]  /*2390*/  UMOV UR21, URZ ;  /* 0x000000ff00157c82 */ /* 0x000fe20008000000 */
[----:B---3--:R-:W-:-:S07]  /*23a0*/  UMOV UR22, URZ ;  /* 0x000000ff00167c82 */ /* 0x008fce0008000000 */
.L_x_29:
[----:B------:R-:W-:Y:S01]  /*23b0*/  @!P3 MOV R3, 0x1800 ;  /* 0x000018000003b802 */ /* 0x000fe20000000f00 */
[----:B------:R-:W-:Y:S01]  /*23c0*/  ULEA UR9, UR7, UR30, 0x3 ;  /* 0x0000001e07097291 */ /* 0x000fe2000f8e18ff */
[----:B--2---:R-:W-:Y:S11]  /*23d0*/  @P0 BRA `(.L_x_24) ;  /* 0x0000000000100947 */ /* 0x004ff60003800000 */
[----:B------:R-:W-:Y:S04]  /*23e0*/  MOV R4, UR27 ;  /* 0x0000001b00047c02 */ /* 0x000fe80008000f00 */
[----:B------:R-:W-:Y:S04]  /*23f0*/  SHF.L.U32 R4, R4, 0x1f, RZ ;  /* 0x0000001f04047819 */ /* 0x000fe800000006ff */
[----:B------:R-:W2:Y:S02]  /*2400*/  SYNCS.PHASECHK.TRANS64.TRYWAIT P0, [UR9+0x240], R4 ;  /* 0x00024004ff0075a7 */ /* 0x000ea40008001109 */
[----:B--2---:R-:W-:Y:S05]  /*2410*/  @!P0 BRA `(.L_x_25) ;  /* 0x0000007c00e08947 */ /* 0x004fea0003800000 */
.L_x_24:
[----:B------:R3:W-:Y:S01]  /*2420*/  @!P3 SYNCS.ARRIVE.TRANS64 RZ, [UR9], R3 ;  /* 0x00000003ffffb9a7 */ /* 0x0007e20008000009 */
[----:B------:R-:W-:Y:S04]  /*2430*/  ULOP3.LUT UR8, UR38, 0x2, URZ, 0xfc, !UPT ;  /* 0x0000000226087892 */ /* 0x000fe8000f8efcff */
[----:B------:R-:W-:Y:S09]  /*2440*/  UISETP.NE.AND UP0, UPT, UR8, 0x2, UPT ;  /* 0x000000020800788c */ /* 0x000ff2000bf05270 */
[----:B------:R-:W-:Y:S05]  /*2450*/  BRA.U UP0, `(.L_x_26) ;  /* 0x0000000100047547 */ /* 0x000fea000b800000 */
[----:B-1--4-:R-:W-:Y:S05]  /*2460*/  BPT.TRAP 0x1 ;  /* 0x000000040000795c */ /* 0x012fea0000300000 */
.L_x_26:
[----:B------:R-:W-:Y:S04]  /*2470*/  BSSY.RECONVERGENT B0, `(.L_x_27) ;  /* 0x0000003000007945 */ /* 0x000fe80003800200 */
[----:B------:R-:W-:Y:S05]  /*2480*/  @P2 BRA `(.L_x_28) ;  /* 0x0000000000042947 */ /* 0x000fea0003800000 */
[----:B-1--4-:R-:W-:Y:S05]  /*2490*/  BPT.TRAP 0x1 ;  /* 0x000000040000795c */ /* 0x012fea0000300000 */
.L_x_28:
[----:B-1--4-:R-:W-:Y:S05]  /*24a0*/  BSYNC.RECONVERGENT B0 ;  /* 0x0000000000007941 */ /* 0x012fea0003800200 */
.L_x_27:
[----:B------:R-:W-:Y:S02]  /*24b0*/  UIADD3 UR8, UPT, UPT, UR7, 0x1, URZ ;  /* 0x0000000107087890 */ /* 0x000fe4000fffe0ff */
[----:B------:R-:W-:Y:S02]  /*24c0*/  UIMAD UR15, UR20, UR23, UR4 ;  /* 0x00000017140f72a4 */ /* 0x000fe4000f8e0204 */
[----:B------:R-:W-:Y:S02]  /*24d0*/  UISETP.NE.AND UP0, UPT, UR8, 0x48, UPT ;  /* 0x000000480800788c */ /* 0x000fe4000bf05270 */
[----:B------:R-:W-:Y:S02]  /*24e0*/  ULEA UR17, UR7, UR30, 0xb ;  /* 0x0000001e07117291 */ /* 0x000fe4000f8e58ff */
[----:B------:R-:W-:Y:S02]  /*24f0*/  USEL UR10, URZ, 0x1, UP0 ;  /* 0x00000001ff0a7887 */ /* 0x000fe40008000000 */
[----:B------:R-:W-:Y:S02]  /*2500*/  USEL UR31, UR8, URZ, UP0 ;  /* 0x000000ff081f7287 */ /* 0x000fe40008000000 */
[----:B------:R-:W-:Y:S02]  /*2510*/  ULOP3.LUT UR27, UR27, UR10, URZ, 0x3c, !UPT ;  /* 0x0000000a1b1b7292 */ /* 0x000fe4000f8e3cff */
[----:B------:R-:W-:Y:S02]  /*2520*/  ULEA UR8, UR31, UR30, 0x3 ;  /* 0x0000001e1f087291 */ /* 0x000fe4000f8e18ff */
[----:B------:R-:W-:Y:S02]  /*2530*/  ULEA UR16, UR7, UR30, 0xa ;  /* 0x0000001e07107291 */ /* 0x000fe4000f8e50ff */
[----:B------:R-:W-:Y:S01]  /*2540*/  UIADD3 UR34, UP0, UPT, UR46, 0x80, URZ ;  /* 0x000000802e227890 */ /* 0x000fe2000ff1e0ff */
[----:B--2---:R-:W-:Y:S01]  /*2550*/  MOV R0, UR27 ;  /* 0x0000001b00007c02 */ /* 0x004fe20008000f00 */
[----:B------:R-:W-:Y:S02]  /*2560*/  ULOP3.LUT UR9, UR9, 0xfefffff8, URZ, 0xc0, !UPT ;  /* 0xfefffff809097892 */ /* 0x000fe4000f8ec0ff */
[----:B------:R-:W-:Y:S01]  /*2570*/  USHF.L.U32 UR10, UR28, 0x5, URZ ;  /* 0x000000051c0a7899 */ /* 0x000fe200080006ff */
[----:B------:R-:W-:Y:S01]  /*2580*/  SHF.L.U32 R0, R0, 0x1f, RZ ;  /* 0x0000001f00007819 */ /* 0x000fe200000006ff */
[----:B------:R-:W-:Y:S02]  /*2590*/  UIADD3.X UR35, UPT, UPT, URZ, UR47, URZ, UP0, !UPT ;  /* 0x0000002fff237290 */ /* 0x000fe400087fe4ff */
[----:B------:R-:W-:Y:S01]  /*25a0*/  UIADD3 UR32, UP3, UPT, UR46, 0x200, URZ ;  /* 0x000002002e207890 */ /* 0x000fe2000ff7e0ff */
[----:B------:R1:W2:Y:S01]  /*25b0*/  SYNCS.PHASECHK.TRANS64.TRYWAIT P0, [UR8+0x240], R0 ;  /* 0x00024000ff0075a7 */ /* 0x0002a20008001108 */
[----:B------:R-:W-:Y:S02]  /*25c0*/  UIMAD UR8, UR21, UR24, UR5 ;  /* 0x00000018150872a4 */ /* 0x000fe4000f8e0205 */
[----:B------:R-:W-:Y:S02]  /*25d0*/  UIMAD UR7, UR22, UR25, UR6 ;  /* 0x00000019160772a4 */ /* 0x000fe4000f8e0206 */
[----:B------:R-:W-:Y:S02]  /*25e0*/  ULEA UR15, UR8, UR15, 0x5 ;  /* 0x0000000f080f7291 */ /* 0x000fe4000f8e28ff */
[----:B------:R-:W-:Y:S02]  /*25f0*/  UIADD3 UR8, UPT, UPT, UR17, 0x2800, URZ ;  /* 0x0000280011087890 */ /* 0x000fe4000fffe0ff */
[----:B------:R-:W-:Y:S02]  /*2600*/  ULEA UR7, UR7, UR15, 0xa ;  /* 0x0000000f07077291 */ /* 0x000fe4000f8e50ff */
[----:B------:R-:W-:Y:S02]  /*2610*/  UIADD3.X UR33, UPT, UPT, URZ, UR47, URZ, UP3, !UPT ;  /* 0x0000002fff217290 */ /* 0x000fe40009ffe4ff */
[----:B------:R-:W-:Y:S02]  /*2620*/  UPRMT UR7, UR7, 0x5410, URZ ;  /* 0x0000541007077896 */ /* 0x000fe400080000ff */
[----:B------:R-:W-:Y:S02]  /*2630*/  UIADD3 UR16, UPT, UPT, UR16, 0x26800, URZ ;  /* 0x0002680010107890 */ /* 0x000fe4000fffe0ff */
[----:B------:R-:W-:Y:S02]  /*2640*/  UIADD3 UR37, UPT, UPT, UR20, 0x1, URZ ;  /* 0x0000000114257890 */ /* 0x000fe4000fffe0ff */
[----:B------:R-:W-:Y:S02]  /*2650*/  UIADD3 UR29, UPT, UPT, UR21, 0x1, URZ ;  /* 0x00000001151d7890 */ /* 0x000fe4000fffe0ff */
[----:B------:R-:W-:Y:S02]  /*2660*/  UISETP.NE.AND UP2, UPT, UR37, UR49, UPT ;  /* 0x000000312500728c */ /* 0x000fe4000bf45270 */
[----:B------:R-:W-:Y:S02]  /*2670*/  UIADD3 UR26, UPT, UPT, UR22, 0x1, URZ ;  /* 0x00000001161a7890 */ /* 0x000fe4000fffe0ff */
[----:B------:R-:W-:Y:S01]  /*2680*/  UIADD3 UR36, UPT, UPT, UR36, 0x1, URZ ;  /* 0x0000000124247890 */ /* 0x000fe2000fffe0ff */
[----:B------:R-:W-:Y:S01]  /*2690*/  UMOV UR44, 0x0 ;  /* 0x00000000002c7882 */ /* 0x000fe20000000000 */
[----:B------:R-:W-:Y:S01]  /*26a0*/  UMOV UR45, 0x10000000 ;  /* 0x10000000002d7882 */ /* 0x000fe20000000000 */
[----:B------:R-:W-:Y:S01]  /*26b0*/  UMOV UR17, UR9 ;  /* 0x0000000900117c82 */ /* 0x000fe20008000000 */
[----:B------:R4:W-:Y:S01]  /*26c0*/  UTMALDG.5D.IM2COL.2CTA [UR8], [UR34], UR7, desc[UR44] ;  /* 0x00002c08220073b4 */ /* 0x0009e20008261007 */
[----:B------:R-:W-:Y:S02]  /*26d0*/  UMOV UR18, UR10 ;  /* 0x0000000a00127c82 */ /* 0x000fe40008000000 */
[----:B------:R-:W-:Y:S04]  /*26e0*/  @UP2 UIADD3 UR29, UPT, UPT, UR21, URZ, URZ ;  /* 0x000000ff151d2290 */ /* 0x000fe8000fffe0ff */
[----:B------:R-:W-:Y:S01]  /*26f0*/  UISETP.NE.AND UP1, UPT, UR29, UR40, UPT ;  /* 0x000000281d00728c */ /* 0x000fe2000bf25270 */
[----:B------:R3:W-:Y:S10]  /*2700*/  UTMALDG.5D.2CTA [UR16], [UR32], desc[UR44] ;  /* 0x00002c10200075b4 */ /* 0x0007f40008221000 */
[----:B------:R-:W-:Y:S04]  /*2710*/  @UP1 UIADD3 UR26, UPT, UPT, UR22, URZ, URZ ;  /* 0x000000ff161a1290 */ /* 0x000fe8000fffe0ff */
[----:B------:R-:W-:Y:S02]  /*2720*/  UISETP.NE.AND UP0, UPT, UR26, UR41, UPT ;  /* 0x000000291a00728c */ /* 0x000fe4000bf05270 */
[----:B----4-:R-:W-:Y:S09]  /*2730*/  UIADD3 UR8, UPT, UPT, UR28, 0x1, URZ ;  /* 0x000000011c087890 */ /* 0x010ff2000fffe0ff */
[----:B------:R-:W-:Y:S01]  /*2740*/  @UP0 UIADD3 UR8, UPT, UPT, UR28, URZ, URZ ;  /* 0x000000ff1c080290 */ /* 0x000fe2000fffe0ff */
[----:B------:R-:W-:Y:S01]  /*2750*/  UMOV UR7, UR31 ;  /* 0x0000001f00077c82 */ /* 0x000fe20008000000 */
[----:B---3--:R-:W-:Y:S02]  /*2760*/  USEL UR22, UR26, URZ, UP0 ;  /* 0x000000ff1a167287 */ /* 0x008fe40008000000 */
[----:B------:R-:W-:Y:S02]  /*2770*/  UISETP.NE.AND UP0, UPT, UR36, UR42, UPT ;  /* 0x0000002a2400728c */ /* 0x000fe4000bf05270 */
[----:B------:R-:W-:Y:S02]  /*2780*/  USEL UR20, UR37, URZ, UP2 ;  /* 0x000000ff25147287 */ /* 0x000fe40009000000 */
[----:B------:R-:W-:Y:S01]  /*2790*/  USEL UR21, UR29, URZ, UP1 ;  /* 0x000000ff1d157287 */ /* 0x000fe20008800000 */
[----:B------:R-:W-:Y:S04]  /*27a0*/  UMOV UR28, UR8 ;  /* 0x00000008001c7c82 */ /* 0x000fe80008000000 */
[----:B-1----:R-:W-:Y:S07]  /*27b0*/  BRA.U UP0, `(.L_x_29) ;  /* 0xfffffff900fc7547 */ /* 0x002fee000b83ffff */
.L_x_23:
[----:B------:R-:W-:Y:S01]  /*27c0*/  ULEA UR4, UR31, UR30, 0x3 ;  /* 0x0000001e1f047291 */ /* 0x000fe2000f8e18ff */
[----:B-1----:R-:W-:Y:S01]  /*27d0*/  MOV R0, UR27 ;  /* 0x0000001b00007c02 */ /* 0x002fe20008000f00 */
[----:B------:R-:W-:Y:S01]  /*27e0*/  @!P1 SYNCS.ARRIVE.TRANS64.A1T0 RZ, [UR30+0x498], RZ ;  /* 0x000498ffffff99a7 */ /* 0x000fe2000810001e */
[----:B------:R-:W-:Y:S02]  /*27f0*/  UISETP.GE.AND UP0, UPT, UR52, 0x1, UPT ;  /* 0x000000013400788c */ /* 0x000fe4000bf06270 */
[----:B------:R-:W-:-:S04]  /*2800*/  SHF.L.U32 R0, R0, 0x1f, RZ ;  /* 0x0000001f00007819 */ /* 0x000fc800000006ff */
[----:B--2---:R1:W2:Y:S03]  /*2810*/  SYNCS.PHASECHK.TRANS64.TRYWAIT P0, [UR4+0x240], R0 ;  /* 0x00024000ff0075a7 */ /* 0x0042a60008001104 */
[----:B------:R-:W-:Y:S05]  /*2820*/  BRA.U !UP0, `(.L_x_30) ;  /* 0x0000000508a47547 */ /* 0x000fea000b800000 */
[----:B------:R-:W3:Y:S01]  /*2830*/  LDCU.128 UR8, c[0x0][0x480] ;  /* 0x00009000ff0877ac */ /* 0x000ee20008000c00 */
[----:B------:R-:W4:Y:S01]  /*2840*/  LDCU.128 UR32, c[0x0][0x490] ;  /* 0x00009200ff2077ac */ /* 0x000f220008000c00 */
[----:B------:R-:W1:Y:S01]  /*2850*/  LDCU UR13, c[0x0][0x4c8] ;  /* 0x00009900ff0d77ac */ /* 0x000e620008000800 */
        /* <DEDUP_REMOVED lines=10> */
[----:B------:R-:W1:Y:S05]  /*2900*/  LDCU.64 UR40, c[0x0][0x390] ;  /* 0x00007200ff2877ac */ /* 0x000e6a0008000a00 */
[----:B------:R-:W-:Y:S01]  /*2910*/  UMOV UR4, UR7 ;  /* 0x0000000700047c82 */ /* 0x000fe20008000000 */
[----:B------:R-:W1:Y:S01]  /*2920*/  LDCU.64 UR24, c[0x0][0x4d0] ;  /* 0x00009a00ff1877ac */ /* 0x000e620008000a00 */
[----:B------:R-:W-:Y:S01]  /*2930*/  USHF.R.U32.HI UR4, URZ, UR33, UR4 ;  /* 0x00000021ff047299 */ /* 0x000fe20008011604 */
[----:B------:R-:W4:Y:S03]  /*2940*/  LDCU.64 UR32, c[0x0][0x4c0] ;  /* 0x00009800ff2077ac */ /* 0x000f260008000a00 */
[----:B------:R-:W-:-:S02]  /*2950*/  USEL UR4, UR5, UR4, !UP0 ;  /* 0x0000000405047287 */ /* 0x000fc4000c000000 */
[----:B------:R-:W-:Y:S02]  /*2960*/  UISETP.NE.AND UP0, UPT, UR34, 0x1, UPT ;  /* 0x000000012200788c */ /* 0x000fe4000bf05270 */
[----:B------:R-:W-:Y:S02]  /*2970*/  UIMAD.WIDE.U32 UR6, UR4, UR35, URZ ;  /* 0x00000023040672a5 */ /* 0x000fe4000f8e00ff */
[----:B------:R-:W-:Y:S01]  /*2980*/  UIADD3 UR42, UPT, UPT, UR52, UR42, URZ ;  /* 0x0000002a342a7290 */ /* 0x000fe2000fffe0ff */
[----:B------:R-:W-:-:S04]  /*2990*/  UMOV UR37, UR52 ;  /* 0x0000003400257c82 */ /* 0x000fc80008000000 */
[----:B------:R-:W-:Y:S01]  /*29a0*/  UMOV UR6, UR7 ;  /* 0x0000000700067c82 */ /* 0x000fe20008000000 */
[----:B------:R-:W-:Y:S02]  /*29b0*/  UIADD3 UR7, UPT, UPT, -UR5, URZ, URZ ;  /* 0x000000ff05077290 */ /* 0x000fe4000fffe1ff */
[----:B---3--:R-:W-:Y:S02]  /*29c0*/  USHF.R.U32.HI UR6, URZ, UR9, UR6 ;  /* 0x00000009ff067299 */ /* 0x008fe40008011606 */
[----:B------:R-:W-:Y:S02]  /*29d0*/  UIMAD UR7, UR8, UR7, UR43 ;  /* 0x00000007080772a4 */ /* 0x000fe4000f8e022b */
[----:B------:R-:W-:Y:S02]  /*29e0*/  USEL UR14, UR4, UR6, !UP0 ;  /* 0x00000006040e7287 */ /* 0x000fe4000c000000 */
[----:B------:R-:W-:Y:S02]  /*29f0*/  UIADD3 UR6, UPT, UPT, -UR4, URZ, URZ ;  /* 0x000000ff04067290 */ /* 0x000fe4000fffe1ff */
[----:B------:R-:W-:-:S02]  /*2a00*/  UIADD3 UR9, UPT, UPT, -UR14, URZ, URZ ;  /* 0x000000ff0e097290 */ /* 0x000fc4000fffe1ff */
[----:B------:R-:W-:Y:S02]  /*2a10*/  UIMAD UR12, UR11, UR6, UR5 ;  /* 0x000000060b0c72a4 */ /* 0x000fe4000f8e0205 */
[----:B------:R-:W-:Y:S02]  /*2a20*/  UIMAD UR9, UR34, UR9, UR4 ;  /* 0x00000009220972a4 */ /* 0x000fe4000f8e0204 */
[----:B----4-:R-:W-:Y:S01]  /*2a30*/  UIMAD UR11, UR7, UR32, UR10 ;  /* 0x00000020070b72a4 */ /* 0x010fe2000f8e020a */
[----:B------:R-:W3:Y:S02]  /*2a40*/  LDCU UR43, c[0x0][0x38c] ;  /* 0x00007180ff2b77ac */ /* 0x000ee40008000800 */
[----:B------:R-:W4:Y:S01]  /*2a50*/  LDCU UR6, c[0x0][0x500] ;  /* 0x0000a000ff0677ac */ /* 0x000f220008000800 */
[----:B------:R-:W2:Y:S01]  /*2a60*/  LDCU.64 UR4, c[0x0][0x4f8] ;  /* 0x00009f00ff0477ac */ /* 0x000ea20008000a00 */
[----:B-1----:R-:W-:Y:S02]  /*2a70*/  UIMAD UR12, UR12, UR33, UR16 ;  /* 0x000000210c0c72a4 */ /* 0x002fe4000f8e0210 */
[----:B------:R-:W-:Y:S01]  /*2a80*/  UIMAD UR13, UR9, UR13, UR17 ;  /* 0x0000000d090d72a4 */ /* 0x000fe2000f8e0211 */
[----:B------:R-:W-:-:S11]  /*2a90*/  UMOV UR7, UR31 ;  /* 0x0000001f00077c82 */ /* 0x000fd60008000000 */
.L_x_36:
[----:B------:R-:W-:Y:S01]  /*2aa0*/  @!P3 MOV R3, 0x1800 ;  /* 0x000018000003b802 */ /* 0x000fe20000000f00 */
[----:B------:R-:W-:Y:S01]  /*2ab0*/  ULEA UR9, UR7, UR30, 0x3 ;  /* 0x0000001e07097291 */ /* 0x000fe2000f8e18ff */
[----:B--23--:R-:W-:Y:S11]  /*2ac0*/  @P0 BRA `(.L_x_31) ;  /* 0x0000000000100947 */ /* 0x00cff60003800000 */
[----:B------:R-:W-:Y:S04]  /*2ad0*/  MOV R4, UR27 ;  /* 0x0000001b00047c02 */ /* 0x000fe80008000f00 */
[----:B------:R-:W-:Y:S04]  /*2ae0*/  SHF.L.U32 R4, R4, 0x1f, RZ ;  /* 0x0000001f04047819 */ /* 0x000fe800000006ff */
[----:B------:R-:W1:Y:S02]  /*2af0*/  SYNCS.PHASECHK.TRANS64.TRYWAIT P0, [UR9+0x240], R4 ;  /* 0x00024004ff0075a7 */ /* 0x000e640008001109 */
[----:B-1----:R-:W-:Y:S05]  /*2b00*/  @!P0 BRA `(.L_x_32) ;  /* 0x00000078003c8947 */ /* 0x002fea0003800000 */
.L_x_31:
[----:B------:R2:W-:Y:S01]  /*2b10*/  @!P3 SYNCS.ARRIVE.TRANS64 RZ, [UR9], R3 ;  /* 0x00000003ffffb9a7 */ /* 0x0005e20008000009 */
[----:B------:R-:W-:Y:S04]  /*2b20*/  ULOP3.LUT UR8, UR38, 0x2, URZ, 0xfc, !UPT ;  /* 0x0000000226087892 */ /* 0x000fe8000f8efcff */
[----:B------:R-:W-:Y:S09]  /*2b30*/  UISETP.NE.AND UP0, UPT, UR8, 0x2, UPT ;  /* 0x000000020800788c */ /* 0x000ff2000bf05270 */
[----:B------:R-:W-:Y:S05]  /*2b40*/  BRA.U UP0, `(.L_x_33) ;  /* 0x0000000100047547 */ /* 0x000fea000b800000 */
[----:B---34-:R-:W-:Y:S05]  /*2b50*/  BPT.TRAP 0x1 ;  /* 0x000000040000795c */ /* 0x018fea0000300000 */
.L_x_33:
[----:B------:R-:W-:Y:S04]  /*2b60*/  BSSY.RECONVERGENT B0, `(.L_x_34) ;  /* 0x0000003000007945 */ /* 0x000fe80003800200 */
[----:B------:R-:W-:Y:S05]  /*2b70*/  @P2 BRA `(.L_x_35) ;  /* 0x0000000000042947 */ /* 0x000fea0003800000 */
[----:B---34-:R-:W-:Y:S05]  /*2b80*/  BPT.TRAP 0x1 ;  /* 0x000000040000795c */ /* 0x018fea0000300000 */
.L_x_35:
[----:B---34-:R-:W-:Y:S05]  /*2b90*/  BSYNC.RECONVERGENT B0 ;  /* 0x0000000000007941 */ /* 0x018fea0003800200 */
.L_x_34:
[----:B------:R-:W-:Y:S02]  /*2ba0*/  UIADD3 UR8, UPT, UPT, UR7, 0x1, URZ ;  /* 0x0000000107087890 */ /* 0x000fe4000fffe0ff */
[----:B------:R-:W-:Y:S02]  /*2bb0*/  UIMAD UR16, UR20, UR23, UR4 ;  /* 0x00000017141072a4 */ /* 0x000fe4000f8e0204 */
[----:B------:R-:W-:Y:S02]  /*2bc0*/  UISETP.NE.AND UP0, UPT, UR8, 0x48, UPT ;  /* 0x000000480800788c */ /* 0x000fe4000bf05270 */
[----:B------:R-:W-:Y:S02]  /*2bd0*/  UIMAD UR15, UR21, UR24, UR5 ;  /* 0x00000018150f72a4 */ /* 0x000fe4000f8e0205 */
[----:B------:R-:W-:Y:S02]  /*2be0*/  USEL UR10, URZ, 0x1, UP0 ;  /* 0x00000001ff0a7887 */ /* 0x000fe40008000000 */
[----:B------:R-:W-:Y:S02]  /*2bf0*/  USEL UR31, UR8, URZ, UP0 ;  /* 0x000000ff081f7287 */ /* 0x000fe40008000000 */
[----:B------:R-:W-:Y:S02]  /*2c00*/  ULOP3.LUT UR27, UR27, UR10, URZ, 0x3c, !UPT ;  /* 0x0000000a1b1b7292 */ /* 0x000fe4000f8e3cff */
[----:B------:R-:W-:Y:S02]  /*2c10*/  ULEA UR8, UR31, UR30, 0x3 ;  /* 0x0000001e1f087291 */ /* 0x000fe4000f8e18ff */
[----:B------:R-:W-:Y:S02]  /*2c20*/  ULEA UR17, UR7, UR30, 0xa ;  /* 0x0000001e07117291 */ /* 0x000fe4000f8e50ff */
[----:B------:R-:W-:Y:S01]  /*2c30*/  ULEA UR15, UR15, UR16, 0x5 ;  /* 0x000000100f0f7291 */ /* 0x000fe2000f8e28ff */
[----:B-1----:R-:W-:Y:S01]  /*2c40*/  MOV R0, UR27 ;  /* 0x0000001b00007c02 */ /* 0x002fe20008000f00 */
[----:B------:R-:W-:Y:S02]  /*2c50*/  UIADD3 UR34, UP0, UPT, UR46, 0x80, URZ ;  /* 0x000000802e227890 */ /* 0x000fe4000ff1e0ff */
[----:B------:R-:W-:Y:S01]  /*2c60*/  ULOP3.LUT UR9, UR9, 0xfefffff8, URZ, 0xc0, !UPT ;  /* 0xfefffff809097892 */ /* 0x000fe2000f8ec0ff */
[----:B------:R-:W-:Y:S01]  /*2c70*/  SHF.L.U32 R0, R0, 0x1f, RZ ;  /* 0x0000001f00007819 */ /* 0x000fe200000006ff */
[----:B------:R-:W-:Y:S02]  /*2c80*/  USHF.L.U32 UR10, UR28, 0x5, URZ ;  /* 0x000000051c0a7899 */ /* 0x000fe400080006ff */
[----:B------:R-:W-:Y:S01]  /*2c90*/  UIADD3.X UR35, UPT, UPT, URZ, UR47, URZ, UP0, !UPT ;  /* 0x0000002fff237290 */ /* 0x000fe200087fe4ff */
[----:B------:R1:W3:Y:S01]  /*2ca0*/  SYNCS.PHASECHK.TRANS64.TRYWAIT P0, [UR8+0x240], R0 ;  /* 0x00024000ff0075a7 */ /* 0x0002e20008001108 */
[----:B------:R-:W-:Y:S02]  /*2cb0*/  ULEA UR8, UR7, UR30, 0xb ;  /* 0x0000001e07087291 */ /* 0x000fe4000f8e58ff */
[----:B------:R-:W-:Y:S02]  /*2cc0*/  UIMAD UR7, UR22, UR25, UR6 ;  /* 0x00000019160772a4 */ /* 0x000fe4000f8e0206 */
[----:B------:R-:W-:Y:S02]  /*2cd0*/  UIADD3 UR8, UPT, UPT, UR8, 0x2800, URZ ;  /* 0x0000280008087890 */ /* 0x000fe4000fffe0ff */
[----:B------:R-:W-:Y:S02]  /*2ce0*/  ULEA UR7, UR7, UR15, 0xa ;  /* 0x0000000f07077291 */ /* 0x000fe4000f8e50ff */
[----:B------:R-:W-:Y:S02]  /*2cf0*/  UIADD3 UR32, UP3, UPT, UR46, 0x200, URZ ;  /* 0x000002002e207890 */ /* 0x000fe4000ff7e0ff */
[----:B------:R-:W-:Y:S02]  /*2d00*/  UPRMT UR7, UR7, 0x5410, URZ ;  /* 0x0000541007077896 */ /* 0x000fe400080000ff */
[----:B------:R-:W-:Y:S02]  /*2d10*/  UIADD3.X UR33, UPT, UPT, URZ, UR47, URZ, UP3, !UPT ;  /* 0x0000002fff217290 */ /* 0x000fe40009ffe4ff */
[----:B------:R-:W-:Y:S02]  /*2d20*/  UIADD3 UR16, UPT, UPT, UR17, 0x26800, URZ ;  /* 0x0002680011107890 */ /* 0x000fe4000fffe0ff */
[----:B------:R-:W-:Y:S02]  /*2d30*/  UIADD3 UR36, UPT, UPT, UR20, 0x1, URZ ;  /* 0x0000000114247890 */ /* 0x000fe4000fffe0ff */
[----:B------:R-:W-:Y:S02]  /*2d40*/  UIADD3 UR29, UPT, UPT, UR21, 0x1, URZ ;  /* 0x00000001151d7890 */ /* 0x000fe4000fffe0ff */
[----:B------:R-:W-:Y:S02]  /*2d50*/  UISETP.NE.AND UP2, UPT, UR36, UR43, UPT ;  /* 0x0000002b2400728c */ /* 0x000fe4000bf45270 */
[----:B------:R-:W-:Y:S01]  /*2d60*/  UIADD3 UR26, UPT, UPT, UR22, 0x1, URZ ;  /* 0x00000001161a7890 */ /* 0x000fe2000fffe0ff */
[----:B------:R-:W-:Y:S01]  /*2d70*/  UMOV UR44, 0x0 ;  /* 0x00000000002c7882 */ /* 0x000fe20000000000 */
[----:B------:R-:W-:Y:S01]  /*2d80*/  UMOV UR45, 0x10000000 ;  /* 0x10000000002d7882 */ /* 0x000fe20000000000 */
[----:B------:R-:W-:Y:S01]  /*2d90*/  UMOV UR17, UR9 ;  /* 0x0000000900117c82 */ /* 0x000fe20008000000 */
[----:B------:R4:W-:Y:S01]  /*2da0*/  UTMALDG.5D.IM2COL.2CTA [UR8], [UR34], UR7, desc[UR44] ;  /* 0x00002c08220073b4 */ /* 0x0009e20008261007 */
[----:B------:R-:W-:Y:S04]  /*2db0*/  UMOV UR18, UR10 ;  /* 0x0000000a00127c82 */ /* 0x000fe80008000000 */
[----:B------:R-:W-:Y:S04]  /*2dc0*/  @UP2 UIADD3 UR29, UPT, UPT, UR21, URZ, URZ ;  /* 0x000000ff151d2290 */ /* 0x000fe8000fffe0ff */
[----:B------:R-:W-:Y:S01]  /*2dd0*/  UISETP.NE.AND UP1, UPT, UR29, UR40, UPT ;  /* 0x000000281d00728c */ /* 0x000fe2000bf25270 */
[----:B------:R2:W-:Y:S10]  /*2de0*/  UTMALDG.5D.2CTA [UR16], [UR32], desc[UR44] ;  /* 0x00002c10200075b4 */ /* 0x0005f40008221000 */
[----:B------:R-:W-:Y:S04]  /*2df0*/  @UP1 UIADD3 UR26, UPT, UPT, UR22, URZ, URZ ;  /* 0x000000ff161a1290 */ /* 0x000fe8000fffe0ff */
[----:B------:R-:W-:Y:S02]  /*2e00*/  UISETP.NE.AND UP0, UPT, UR26, UR41, UPT ;  /* 0x000000291a00728c */ /* 0x000fe4000bf05270 */
[----:B----4-:R-:W-:Y:S09]  /*2e10*/  UIADD3 UR8, UPT, UPT, UR28, 0x1, URZ ;  /* 0x000000011c087890 */ /* 0x010ff2000fffe0ff */
[----:B------:R-:W-:Y:S02]  /*2e20*/  @UP0 UIADD3 UR8, UPT, UPT, UR28, URZ, URZ ;  /* 0x000000ff1c080290 */ /* 0x000fe4000fffe0ff */
[----:B------:R-:W-:Y:S02]  /*2e30*/  UIADD3 UR7, UPT, UPT, UR37, -0x1, URZ ;  /* 0xffffffff25077890 */ /* 0x000fe4000fffe0ff */
[----:B--2---:R-:W-:Y:S02]  /*2e40*/  USEL UR22, UR26, URZ, UP0 ;  /* 0x000000ff1a167287 */ /* 0x004fe40008000000 */
[----:B------:R-:W-:Y:S02]  /*2e50*/  UISETP.GT.U32.AND UP0, UPT, UR37, 0x1, UPT ;  /* 0x000000012500788c */ /* 0x000fe4000bf04070 */
[----:B------:R-:W-:Y:S02]  /*2e60*/  USEL UR20, UR36, URZ, UP2 ;  /* 0x000000ff24147287 */ /* 0x000fe40009000000 */
[----:B------:R-:W-:Y:S01]  /*2e70*/  USEL UR21, UR29, URZ, UP1 ;  /* 0x000000ff1d157287 */ /* 0x000fe20008800000 */
[----:B------:R-:W-:Y:S01]  /*2e80*/  UMOV UR37, UR7 ;  /* 0x0000000700257c82 */ /* 0x000fe20008000000 */
[----:B------:R-:W-:Y:S01]  /*2e90*/  UMOV UR7, UR31 ;  /* 0x0000001f00077c82 */ /* 0x000fe20008000000 */
[----:B------:R-:W-:Y:S02]  /*2ea0*/  UMOV UR28, UR8 ;  /* 0x00000008001c7c82 */ /* 0x000fe40008000000 */
[----:B-1----:R-:W-:Y:S07]  /*2eb0*/  BRA.U UP0, `(.L_x_36) ;  /* 0xfffffff900f87547 */ /* 0x002fee000b83ffff */
.L_x_30:
[----:B------:R-:W-:Y:S01]  /*2ec0*/  SHF.L.U32 R3, R2, 0x1f, RZ ;  /* 0x0000001f02037819 */ /* 0x000fe200000006ff */
[----:B------:R-:W-:-:S03]  /*2ed0*/  NOP ;  /* 0x0000000000007918 */ /* 0x000fc60000000000 */
[----:B--23--:R-:W2:Y:S02]  /*2ee0*/  SYNCS.PHASECHK.TRANS64.TRYWAIT P0, [UR30+0x4a0], R3 ;  /* 0x0004a003ff0075a7 */ /* 0x00cea4000800111e */
[----:B--2---:R-:W-:Y:S05]  /*2ef0*/  @!P0 BRA `(.L_x_37) ;  /* 0x0000007400588947 */ /* 0x004fea0003800000 */
.L_x_178:
[----:B------:R-:W2:Y:S01]  /*2f00*/  LDS.128 R4, [UR30+0x4e0] ;  /* 0x0004e01eff047984 */ /* 0x000ea20008000c00 */
[----:B------:R-:W-:Y:S02]  /*2f10*/  UIADD3 UR4, UPT, UPT, UR30, 0x4a8, URZ ;  /* 0x000004a81e047890 */ /* 0x000fe4000fffe0ff */
[----:B------:R-:W-:Y:S01]  /*2f20*/  UISETP.GE.AND UP0, UPT, UR39, 0x1, UPT ;  /* 0x000000012700788c */ /* 0x000fe2000bf06270 */
[----:B------:R-:W-:Y:S01]  /*2f30*/  @!PT LDS RZ, [RZ] ;  /* 0x00000000fffff984 */ /* 0x000fe20000000800 */
[----:B------:R-:W-:Y:S01]  /*2f40*/  @!PT LDS RZ, [RZ] ;  /* 0x00000000fffff984 */ /* 0x000fe20000000800 */
[----:B------:R-:W-:Y:S01]  /*2f50*/  @!PT LDS RZ, [RZ] ;  /* 0x00000000fffff984 */ /* 0x000fe20000000800 */
[----:B------:R-:W-:Y:S01]  /*2f60*/  @!PT LDS RZ, [RZ] ;  /* 0x00000000fffff984 */ /* 0x000fe20000000800 */
[----:B------:R3:W-:Y:S06]  /*2f70*/  MEMBAR.ALL.CTA ;  /* 0x0000000000007992 */ /* 0x0007ec0000008000 */
[----:B---3--:R-:W3:Y:S01]  /*2f80*/  FENCE.VIEW.ASYNC.S ;  /* 0x00000000000073c6 */ /* 0x008ee20000000000 */
[----:B------:R-:W-:-:S09]  /*2f90*/  UPRMT UR4, URZ, 0x654, UR4 ;  /* 0x00000654ff047896 */ /* 0x000fd20008000004 */
[----:B---3--:R-:W-:Y:S01]  /*2fa0*/  SYNCS.ARRIVE.TRANS64.RED.A1T0 RZ, [UR4], RZ ;  /* 0x000000ffffff79a7 */ /* 0x008fe20008100404 */
[----:B--2---:R-:W-:-:S13]  /*2fb0*/  LOP3.LUT P0, RZ, R6, 0x1, RZ, 0xc0, !PT ;  /* 0x0000000106ff7812 */ /* 0x004fda000780c0ff */
[----:B------:R-:W-:Y:S01]  /*2fc0*/  VOTEU.ANY UP1, P0 ;  /* 0x0000000000ff7886 */ /* 0x000fe20000020100 */
[----:B------:R-:W-:-:S13]  /*2fd0*/  PLOP3.LUT P0, PT, PT, PT, UP1, 0x80, 0x8 ;  /* 0x000000000008781c */ /* 0x000fda0003f0f018 */
[----:B-1----:R-:W-:Y:S02]  /*2fe0*/  @P0 MOV R0, R4 ;  /* 0x0000000400000202 */ /* 0x002fe40000000f00 */
[----:B------:R-:W-:Y:S02]  /*2ff0*/  @P0 LOP3.LUT R4, R5, 0xffff, RZ, 0xc0, !PT ;  /* 0x0000ffff05040812 */ /* 0x000fe400078ec0ff */
[----:B------:R-:W-:Y:S02]  /*3000*/  @P0 R2UR UR6, R0 ;  /* 0x00000000000602ca */ /* 0x000fe400000e0000 */
[----:B------:R-:W-:-:S11]  /*3010*/  @P0 R2UR UR5, R4 ;  /* 0x00000000040502ca */ /* 0x000fd600000e0000 */
[----:B------:R-:W-:Y:S02]  /*3020*/  @UP1 UMOV UR50, UR6 ;  /* 0x0000000600321c82 */ /* 0x000fe40008000000 */
[----:B------:R-:W-:Y:S01]  /*3030*/  @UP1 UMOV UR48, UR5 ;  /* 0x0000000500301c82 */ /* 0x000fe20008000000 */
[----:B------:R-:W-:Y:S05]  /*3040*/  BRA.U !UP0, `(.L_x_38) ;  /* 0x0000000108d47547 */ /* 0x000fea000b800000 */
[----:B------:R-:W1:Y:S01]  /*3050*/  LDCU.128 UR16, c[0x0][0xc10] ;  /* 0x00018200ff1077ac */ /* 0x000e620008000c00 */
[----:B------:R-:W2:Y:S01]  /*3060*/  LDCU UR20, c[0x0][0xc20] ;  /* 0x00018400ff1477ac */ /* 0x000ea20008000800 */
[----:B------:R-:W3:Y:S01]  /*3070*/  LDCU UR13, c[0x0][0xc0c] ;  /* 0x00018180ff0d77ac */ /* 0x000ee20008000800 */
[----:B------:R-:W4:Y:S01]  /*3080*/  LDCU.64 UR14, c[0x0][0xc28] ;  /* 0x00018500ff0e77ac */ /* 0x000f220008000a00 */
[----:B------:R-:W-:Y:S02]  /*3090*/  UISETP.NE.AND UP3, UPT, UR39, 0x1, UPT ;  /* 0x000000012700788c */ /* 0x000fe4000bf65270 */
[----:B-1----:R-:W-:Y:S02]  /*30a0*/  UIMAD.WIDE.U32 UR4, UR53, UR19, URZ ;  /* 0x00000013350472a5 */ /* 0x002fe4000f8e00ff */
[----:B------:R-:W-:Y:S02]  /*30b0*/  UIMAD.WIDE.U32 UR6, UR54, UR16, URZ ;  /* 0x00000010360672a5 */ /* 0x000fe4000f8e00ff */
[----:B------:R-:W-:-:S02]  /*30c0*/  UISETP.NE.AND UP0, UPT, UR18, 0x1, UPT ;  /* 0x000000011200788c */ /* 0x000fc4000bf05270 */
[----:B------:R-:W-:Y:S01]  /*30d0*/  UIMAD.WIDE.U32 UR10, UR48, UR19, URZ ;  /* 0x00000013300a72a5 */ /* 0x000fe2000f8e00ff */
[----:B------:R-:W-:Y:S01]  /*30e0*/  UMOV UR4, UR5 ;  /* 0x0000000500047c82 */ /* 0x000fe20008000000 */
[----:B---3--:R-:W-:Y:S02]  /*30f0*/  UISETP.NE.AND UP2, UPT, UR13, 0x1, UPT ;  /* 0x000000010d00788c */ /* 0x008fe4000bf45270 */
[----:B--2---:R-:W-:Y:S02]  /*3100*/  USHF.R.U32.HI UR5, URZ, UR20, UR4 ;  /* 0x00000014ff057299 */ /* 0x004fe40008011604 */
[----:B------:R-:W-:Y:S01]  /*3110*/  UIMAD.WIDE.U32 UR8, UR50, UR16, URZ ;  /* 0x00000010320872a5 */ /* 0x000fe2000f8e00ff */
[----:B------:R-:W-:Y:S01]  /*3120*/  UMOV UR4, UR7 ;  /* 0x0000000700047c82 */ /* 0x000fe20008000000 */
[----:B------:R-:W-:Y:S02]  /*3130*/  USEL UR5, UR53, UR5, !UP0 ;  /* 0x0000000535057287 */ /* 0x000fe4000c000000 */
[----:B------:R-:W-:-:S02]  /*3140*/  USHF.R.U32.HI UR4, URZ, UR17, UR4 ;  /* 0x00000011ff047299 */ /* 0x000fc40008011604 */
[----:B----4-:R-:W-:Y:S02]  /*3150*/  UIMAD.WIDE.U32 UR6, UR5, UR14, URZ ;  /* 0x0000000e050672a5 */ /* 0x010fe4000f8e00ff */
[----:B------:R-:W-:Y:S01]  /*3160*/  USEL UR12, UR54, UR4, !UP2 ;  /* 0x00000004360c7287 */ /* 0x000fe2000d000000 */
[----:B------:R-:W-:Y:S02]  /*3170*/  UMOV UR8, UR9 ;  /* 0x0000000900087c82 */ /* 0x000fe40008000000 */
[----:B------:R-:W-:Y:S01]  /*3180*/  UMOV UR4, UR11 ;  /* 0x0000000b00047c82 */ /* 0x000fe20008000000 */
[----:B------:R-:W-:Y:S01]  /*3190*/  UIMAD.WIDE.U32 UR10, UR12, UR14, URZ ;  /* 0x0000000e0c0a72a5 */ /* 0x000fe2000f8e00ff */
[----:B------:R-:W-:Y:S01]  /*31a0*/  UMOV UR6, UR7 ;  /* 0x0000000700067c82 */ /* 0x000fe20008000000 */
[----:B------:R-:W-:Y:S02]  /*31b0*/  USHF.R.U32.HI UR4, URZ, UR20, UR4 ;  /* 0x00000014ff047299 */ /* 0x000fe40008011604 */
[----:B------:R-:W-:-:S02]  /*31c0*/  @UP3 USHF.R.U32.HI UR5, URZ, UR15, UR6 ;  /* 0x0000000fff053299 */ /* 0x000fc40008011606 */
[----:B------:R-:W-:Y:S01]  /*31d0*/  USHF.R.U32.HI UR17, URZ, UR17, UR8 ;  /* 0x00000011ff117299 */ /* 0x000fe20008011608 */
[----:B------:R-:W-:Y:S01]  /*31e0*/  UMOV UR6, UR11 ;  /* 0x0000000b00067c82 */ /* 0x000fe20008000000 */
[----:B------:R-:W-:Y:S02]  /*31f0*/  USEL UR4, UR48, UR4, !UP0 ;  /* 0x0000000430047287 */ /* 0x000fe4000c000000 */
[----:B------:R-:W-:Y:S02]  /*3200*/  @UP3 USHF.R.U32.HI UR12, URZ, UR15, UR6 ;  /* 0x0000000fff0c3299 */ /* 0x000fe40008011606 */
[----:B------:R-:W-:Y:S02]  /*3210*/  UIMAD UR6, UR39, UR5, URZ ;  /* 0x00000005270672a4 */ /* 0x000fe4000f8e02ff */
[----:B------:R-:W-:Y:S02]  /*3220*/  USEL UR5, UR50, UR17, !UP2 ;  /* 0x0000001132057287 */ /* 0x000fe4000d000000 */
[----:B------:R-:W-:-:S02]  /*3230*/  UIMAD UR8, UR39, UR12, URZ ;  /* 0x0000000c270872a4 */ /* 0x000fc4000f8e02ff */
[----:B------:R-:W-:Y:S02]  /*3240*/  UISETP.GE.AND UP0, UPT, UR4, UR6, UPT ;  /* 0x000000060400728c */ /* 0x000fe4000bf06270 */
[----:B------:R-:W-:Y:S02]  /*3250*/  UIMAD.WIDE.U32 UR6, UR4, UR14, URZ ;  /* 0x0000000e040672a5 */ /* 0x000fe4000f8e00ff */
[----:B------:R-:W-:Y:S02]  /*3260*/  UISETP.GE.OR UP0, UPT, UR5, UR8, UP0 ;  /* 0x000000080500728c */ /* 0x000fe40008706670 */
[----:B------:R-:W-:Y:S02]  /*3270*/  UIMAD.WIDE.U32 UR8, UR5, UR14, URZ ;  /* 0x0000000e050872a5 */ /* 0x000fe4000f8e00ff */
[----:B------:R-:W-:Y:S01]  /*3280*/  UIADD3 UR10, UPT, UPT, -UR4, URZ, URZ ;  /* 0x000000ff040a7290 */ /* 0x000fe2000fffe1ff */
[----:B------:R-:W-:Y:S02]  /*3290*/  UMOV UR6, UR7 ;  /* 0x0000000700067c82 */ /* 0x000fe40008000000 */
[----:B------:R-:W-:-:S02]  /*32a0*/  USHF.R.U32.HI UR6, URZ, UR15, UR6 ;  /* 0x0000000fff067299 */ /* 0x000fc40008011606 */
[----:B------:R-:W-:Y:S02]  /*32b0*/  UIMAD UR10, UR18, UR10, UR48 ;  /* 0x0000000a120a72a4 */ /* 0x000fe4000f8e0230 */
[----:B------:R-:W-:Y:S01]  /*32c0*/  USEL UR6, UR4, UR6, !UP3 ;  /* 0x0000000604067287 */ /* 0x000fe2000d800000 */
[----:B------:R-:W-:Y:S01]  /*32d0*/  @!UP0 UMOV UR7, UR9 ;  /* 0x0000000900078c82 */ /* 0x000fe20008000000 */
[----:B------:R-:W-:Y:S02]  /*32e0*/  UIADD3 UR9, UPT, UPT, -UR5, URZ, URZ ;  /* 0x000000ff05097290 */ /* 0x000fe4000fffe1ff */
[----:B------:R-:W-:Y:S02]  /*32f0*/  @!UP0 USHF.R.U32.HI UR7, URZ, UR15, UR7 ;  /* 0x0000000fff078299 */ /* 0x000fe40008011607 */
[----:B------:R-:W-:Y:S02]  /*3300*/  UIADD3 UR8, UPT, UPT, -UR6, URZ, URZ ;  /* 0x000000ff06087290 */ /* 0x000fe4000fffe1ff */
[----:B------:R-:W-:-:S02]  /*3310*/  @!UP0 USEL UR7, UR5, UR7, !UP3 ;  /* 0x0000000705078287 */ /* 0x000fc4000d800000 */
[----:B------:R-:W-:Y:S02]  /*3320*/  UIMAD UR8, UR39, UR8, UR4 ;  /* 0x00000008270872a4 */ /* 0x000fe4000f8e0204 */
[----:B------:R-:W-:Y:S02]  /*3330*/  @!UP0 UIADD3 UR6, UPT, UPT, UR6, -UR7, URZ ;  /* 0x8000000706068290 */ /* 0x000fe4000fffe0ff */
[----:B------:R-:W-:Y:S02]  /*3340*/  @!UP0 UIMAD UR7, UR8, UR12, UR7 ;  /* 0x0000000c080782a4 */ /* 0x000fe4000f8e0207 */
[----:B------:R-:W-:Y:S02]  /*3350*/  @!UP0 UIMAD UR4, UR39, UR6, UR5 ;  /* 0x00000006270482a4 */ /* 0x000fe4000f8e0205 */
[----:B------:R-:W-:Y:S02]  /*3360*/  UIMAD UR6, UR13, UR9, UR50 ;  /* 0x000000090d0672a4 */ /* 0x000fe4000f8e0232 */
[----:B------:R-:W-:Y:S01]  /*3370*/  UIMAD UR48, UR4, UR18, UR10 ;  /* 0x00000012043072a4 */ /* 0x000fe2000f8e020a */
[----:B------:R-:W-:-:S02]  /*3380*/  @!UP0 UMOV UR5, UR7 ;  /* 0x0000000700058c82 */ /* 0x000fc40008000000 */
[----:B------:R-:W-:-:S12]  /*3390*/  UIMAD UR50, UR5, UR13, UR6 ;  /* 0x0000000d053272a4 */ /* 0x000fd8000f8e0206 */
.L_x_38:
[----:B------:R-:W1:Y:S02]  /*33a0*/  LDCU UR4, c[0x0][0xc30] ;  /* 0x00018600ff0477ac */ /* 0x000e640008000800 */
[----:B-1----:R-:W-:-:S09]  /*33b0*/  UISETP.NE.AND UP0, UPT, UR4, 0x1, UPT ;  /* 0x000000010400788c */ /* 0x002fd2000bf05270 */
[----:B------:R-:W-:Y:S05]  /*33c0*/  BRA.U UP0, `(.L_x_39) ;  /* 0x0000000100447547 */ /* 0x000fea000b800000 */
[----:B------:R-:W1:Y:S01]  /*33d0*/  LDCU.128 UR8, c[0x0][0xc10] ;  /* 0x00018200ff0877ac */ /* 0x000e620008000c00 */
[----:B------:R-:W2:Y:S01]  /*33e0*/  LDCU UR12, c[0x0][0xc0c] ;  /* 0x00018180ff0c77ac */ /* 0x000ea20008000800 */
[----:B------:R-:W3:Y:S01]  /*33f0*/  LDCU UR13, c[0x0][0xc20] ;  /* 0x00018400ff0d77ac */ /* 0x000ee20008000800 */
[----:B-1----:R-:W-:Y:S02]  /*3400*/  UIMAD.WIDE.U32 UR6, UR50, UR8, URZ ;  /* 0x00000008320672a5 */ /* 0x002fe4000f8e00ff */
[----:B------:R-:W-:Y:S02]  /*3410*/  UIMAD.WIDE.U32 UR4, UR48, UR11, URZ ;  /* 0x0000000b300472a5 */ /* 0x000fe4000f8e00ff */
[----:B--2---:R-:W-:Y:S02]  /*3420*/  UISETP.NE.AND UP2, UPT, UR12, 0x1, UPT ;  /* 0x000000010c00788c */ /* 0x004fe4000bf45270 */
[----:B------:R-:W-:Y:S01]  /*3430*/  UISETP.NE.AND UP0, UPT, UR10, 0x1, UPT ;  /* 0x000000010a00788c */ /* 0x000fe2000bf05270 */
[----:B------:R-:W-:-:S02]  /*3440*/  UMOV UR6, UR7 ;  /* 0x0000000700067c82 */ /* 0x000fc40008000000 */
[----:B------:R-:W-:Y:S01]  /*3450*/  UMOV UR4, UR5 ;  /* 0x0000000500047c82 */ /* 0x000fe20008000000 */
[----:B------:R-:W-:Y:S02]  /*3460*/  USHF.R.U32.HI UR6, URZ, UR9, UR6 ;  /* 0x00000009ff067299 */ /* 0x000fe40008011606 */
[----:B---3--:R-:W-:Y:S02]  /*3470*/  USHF.R.U32.HI UR4, URZ, UR13, UR4 ;  /* 0x0000000dff047299 */ /* 0x008fe40008011604 */
[----:B------:R-:W-:Y:S02]  /*3480*/  USEL UR5, UR50, UR6, !UP2 ;  /* 0x0000000632057287 */ /* 0x000fe4000d000000 */
[----:B------:R-:W-:-:S04]  /*3490*/  USEL UR4, UR48, UR4, !UP0 ;  /* 0x0000000430047287 */ /* 0x000fc8000c000000 */
[----:B------:R-:W-:Y:S02]  /*34a0*/  UIADD3 UR6, UPT, UPT, UR5, -UR4, URZ ;  /* 0x8000000405067290 */ /* 0x000fe4000fffe0ff */
[----:B------:R-:W-:Y:S02]  /*34b0*/  UIADD3 UR4, UPT, UPT, -UR5, UR4, URZ ;  /* 0x0000000405047290 */ /* 0x000fe4000fffe1ff */
[----:B------:R-:W-:Y:S02]  /*34c0*/  UIMAD UR48, UR6, UR10, UR48 ;  /* 0x0000000a063072a4 */ /* 0x000fe4000f8e0230 */
[----:B------:R-:W-:-:S12]  /*34d0*/  UIMAD UR50, UR4, UR12, UR50 ;  /* 0x0000000c043272a4 */ /* 0x000fd8000f8e0232 */
.L_x_39:
[----:B------:R-:W-:Y:S01]  /*34e0*/  R2UR UR4, R81 ;  /* 0x00000000510472ca */ /* 0x000fe200000e0000 */
[----:B------:R-:W-:Y:S01]  /*34f0*/  UIADD3 UR49, UPT, UPT, UR50, UR63, URZ ;  /* 0x0000003f32317290 */ /* 0x000fe2000fffe0ff */
[----:B------:R-:W-:Y:S01]  /*3500*/  PLOP3.LUT P1, PT, PT, PT, PT, 0x80, 0x8 ;  /* 0x000000000008781c */ /* 0x000fe20003f2f070 */
[----:B------:R-:W-:Y:S01]  /*3510*/  UMOV UR36, UR42 ;  /* 0x0000002a00247c82 */ /* 0x000fe20008000000 */
[----:B------:R-:W-:-:S09]  /*3520*/  LOP3.LUT R2, R2, 0x1, RZ, 0x3c, !PT ;  /* 0x0000000102027812 */ /* 0x000fd200078e3cff */
[----:B------:R-:W-:Y:S01]  /*3530*/  UIADD3 UR51, UPT, UPT, UR48, UR4, URZ ;  /* 0x0000000430337290 */ /* 0x000fe2000fffe0ff */
[----:B------:R-:W-:Y:S11]  /*3540*/  BRA.U UP1, `(.L_x_40) ;  /* 0xffffffe901a87547 */ /* 0x000ff6000b83ffff */
[----:B------:R-:W-:Y:S01]  /*3550*/  UIADD3 UR30, UPT, UPT, UR30, 0x240, URZ ;  /* 0x000002401e1e7890 */ /* 0x000fe2000fffe0ff */
[----:B------:R-:W-:-:S03]  /*3560*/  MOV R2, UR27 ;  /* 0x0000001b00027c02 */ /* 0x000fc60008000f00 */
[----:B------:R-:W-:Y:S01]  /*3570*/  ULEA UR4, UR31, UR30, 0x3 ;  /* 0x0000001e1f047291 */ /* 0x000fe2000f8e18ff */
[----:B------:R-:W-:-:S08]  /*3580*/  SHF.L.U32 R2, R2, 0x1f, RZ ;  /* 0x0000001f02027819 */ /* 0x000fd000000006ff */
[----:B------:R-:W1:Y:S02]  /*3590*/  SYNCS.PHASECHK.TRANS64.TRYWAIT P0, [UR4], R2 ;  /* 0x00000002ff0075a7 */ /* 0x000e640008001104 */
[----:B-1----:R-:W-:Y:S05]  /*35a0*/  @!P0 BRA `(.L_x_41) ;  /* 0x0000006c00c48947 */ /* 0x002fea0003800000 */
.L_x_180:
[----:B------:R-:W-:-:S04]  /*35b0*/  UIADD3 UR4, UPT, UPT, UR31, 0x1, URZ ;  /* 0x000000011f047890 */ /* 0x000fc8000fffe0ff */
[----:B------:R-:W-:-:S04]  /*35c0*/  UISETP.NE.AND UP0, UPT, UR4, 0x48, UPT ;  /* 0x000000480400788c */ /* 0x000fc8000bf05270 */
[----:B------:R-:W-:Y:S02]  /*35d0*/  USEL UR5, URZ, 0x1, UP0 ;  /* 0x00000001ff057887 */ /* 0x000fe40008000000 */
[----:B------:R-:W-:Y:S02]  /*35e0*/  USEL UR4, UR4, URZ, UP0 ;  /* 0x000000ff04047287 */ /* 0x000fe40008000000 */
[----:B------:R-:W-:Y:S02]  /*35f0*/  ULOP3.LUT UR6, UR27, UR5, URZ, 0x3c, !UPT ;  /* 0x000000051b067292 */ /* 0x000fe4000f8e3cff */
[----:B------:R-:W-:-:S04]  /*3600*/  ULEA UR5, UR4, UR30, 0x3 ;  /* 0x0000001e04057291 */ /* 0x000fc8000f8e18ff */
[----:B-1----:R-:W-:-:S04]  /*3610*/  MOV R2, UR6 ;  /* 0x0000000600027c02 */ /* 0x002fc80008000f00 */
[----:B------:R-:W-:-:S04]  /*3620*/  SHF.L.U32 R2, R2, 0x1f, RZ ;  /* 0x0000001f02027819 */ /* 0x000fc800000006ff */
[----:B------:R-:W1:Y:S02]  /*3630*/  SYNCS.PHASECHK.TRANS64.TRYWAIT P0, [UR5], R2 ;  /* 0x00000002ff0075a7 */ /* 0x000e640008001105 */
[----:B-1----:R-:W-:Y:S05]  /*3640*/  @!P0 BRA `(.L_x_42) ;  /* 0x0000006c00b48947 */ /* 0x002fea0003800000 */
.L_x_182:
        /* <DEDUP_REMOVED lines=10> */
.L_x_184:
        /* <DEDUP_REMOVED lines=10> */
.L_x_186:
        /* <DEDUP_REMOVED lines=10> */
.L_x_188:
        /* <DEDUP_REMOVED lines=10> */
.L_x_190:
        /* <DEDUP_REMOVED lines=10> */
.L_x_192:
        /* <DEDUP_REMOVED lines=10> */
.L_x_194:
        /* <DEDUP_REMOVED lines=10> */
.L_x_196:
        /* <DEDUP_REMOVED lines=10> */
.L_x_198:
        /* <DEDUP_REMOVED lines=10> */
.L_x_200:
        /* <DEDUP_REMOVED lines=10> */
.L_x_202:
        /* <DEDUP_REMOVED lines=10> */
.L_x_204:
        /* <DEDUP_REMOVED lines=10> */
.L_x_206:
        /* <DEDUP_REMOVED lines=10> */
.L_x_208:
        /* <DEDUP_REMOVED lines=10> */
.L_x_210:
        /* <DEDUP_REMOVED lines=10> */
.L_x_212:
        /* <DEDUP_REMOVED lines=10> */
.L_x_214:
        /* <DEDUP_REMOVED lines=10> */
.L_x_216:
        /* <DEDUP_REMOVED lines=10> */
.L_x_218:
        /* <DEDUP_REMOVED lines=10> */
.L_x_220:
        /* <DEDUP_REMOVED lines=10> */
.L_x_222:
        /* <DEDUP_REMOVED lines=10> */
.L_x_224:
        /* <DEDUP_REMOVED lines=10> */
.L_x_226:
        /* <DEDUP_REMOVED lines=10> */
.L_x_228:
        /* <DEDUP_REMOVED lines=10> */
.L_x_230:
        /* <DEDUP_REMOVED lines=10> */
.L_x_232:
        /* <DEDUP_REMOVED lines=10> */
.L_x_234:
        /* <DEDUP_REMOVED lines=10> */
.L_x_236:
        /* <DEDUP_REMOVED lines=10> */
.L_x_238:
        /* <DEDUP_REMOVED lines=10> */
.L_x_240:
        /* <DEDUP_REMOVED lines=10> */
.L_x_242:
        /* <DEDUP_REMOVED lines=10> */
.L_x_244:
        /* <DEDUP_REMOVED lines=10> */
.L_x_246:
        /* <DEDUP_REMOVED lines=10> */
.L_x_248:
        /* <DEDUP_REMOVED lines=10> */
.L_x_250:
        /* <DEDUP_REMOVED lines=10> */
.L_x_252:
        /* <DEDUP_REMOVED lines=10> */
.L_x_254:
        /* <DEDUP_REMOVED lines=10> */
.L_x_256:
        /* <DEDUP_REMOVED lines=10> */
.L_x_258:
        /* <DEDUP_REMOVED lines=10> */
.L_x_260:
        /* <DEDUP_REMOVED lines=10> */
.L_x_262:
        /* <DEDUP_REMOVED lines=10> */
.L_x_264:
        /* <DEDUP_REMOVED lines=10> */
.L_x_266:
        /* <DEDUP_REMOVED lines=10> */
.L_x_268:
        /* <DEDUP_REMOVED lines=10> */
.L_x_270:
        /* <DEDUP_REMOVED lines=10> */
.L_x_272:
        /* <DEDUP_REMOVED lines=10> */
.L_x_274:
        /* <DEDUP_REMOVED lines=10> */
.L_x_276:
        /* <DEDUP_REMOVED lines=10> */
.L_x_278:
        /* <DEDUP_REMOVED lines=10> */
.L_x_280:
        /* <DEDUP_REMOVED lines=10> */
.L_x_282:
        /* <DEDUP_REMOVED lines=10> */
.L_x_284:
        /* <DEDUP_REMOVED lines=10> */
.L_x_286:
        /* <DEDUP_REMOVED lines=10> */
.L_x_288:
        /* <DEDUP_REMOVED lines=10> */
.L_x_290:
        /* <DEDUP_REMOVED lines=10> */
.L_x_292:
        /* <DEDUP_REMOVED lines=10> */
.L_x_294:
        /* <DEDUP_REMOVED lines=10> */
.L_x_296:
        /* <DEDUP_REMOVED lines=10> */
.L_x_298:
        /* <DEDUP_REMOVED lines=10> */
.L_x_300:
        /* <DEDUP_REMOVED lines=10> */
.L_x_302:
        /* <DEDUP_REMOVED lines=10> */
.L_x_304:
        /* <DEDUP_REMOVED lines=10> */
.L_x_306:
        /* <DEDUP_REMOVED lines=10> */
.L_x_308:
        /* <DEDUP_REMOVED lines=10> */
.L_x_310:
        /* <DEDUP_REMOVED lines=10> */
.L_x_312:
        /* <DEDUP_REMOVED lines=10> */
.L_x_314:
        /* <DEDUP_REMOVED lines=10> */
.L_x_316:
        /* <DEDUP_REMOVED lines=10> */
.L_x_318:
        /* <DEDUP_REMOVED lines=10> */
.L_x_320:
[----:B------:R-:W-:-:S04]  /*6170*/  UIADD3 UR4, UPT, UPT, UR4, 0x1, URZ ;  /* 0x0000000104047890 */ /* 0x000fc8000fffe0ff */
[----:B------:R-:W-:-:S04]  /*6180*/  UISETP.NE.AND UP0, UPT, UR4, 0x48, UPT ;  /* 0x000000480400788c */ /* 0x000fc8000bf05270 */
[----:B------:R-:W-:Y:S02]  /*6190*/  USEL UR5, URZ, 0x1, UP0 ;  /* 0x00000001ff057887 */ /* 0x000fe40008000000 */
[----:B------:R-:W-:Y:S02]  /*61a0*/  USEL UR4, UR4, URZ, UP0 ;  /* 0x000000ff04047287 */ /* 0x000fe40008000000 */
[----:B------:R-:W-:Y:S02]  /*61b0*/  ULOP3.LUT UR5, UR6, UR5, URZ, 0x3c, !UPT ;  /* 0x0000000506057292 */ /* 0x000fe4000f8e3cff */
[----:B------:R-:W-:-:S04]  /*61c0*/  ULEA UR4, UR4, UR30, 0x3 ;  /* 0x0000001e04047291 */ /* 0x000fc8000f8e18ff */
[----:B-1----:R-:W-:Y:S02]  /*61d0*/  IMAD.U32 R2, RZ, RZ, UR5 ;  /* 0x00000005ff027e24 */ /* 0x002fe4000f8e00ff */
[----:B------:R-:W-:-:S03]  /*61e0*/  MOV R0, UR4 ;  /* 0x0000000400007c02 */ /* 0x000fc60008000f00 */
[----:B------:R-:W-:-:S07]  /*61f0*/  SHF.L.U32 R2, R2, 0x1f, RZ ;  /* 0x0000001f02027819 */ /* 0x000fce00000006ff */
.L_x_112:
[----:B-1----:R1:W2:Y:S02]  /*6200*/  SYNCS.PHASECHK.TRANS64.TRYWAIT P0, [R0+URZ], R2 ;  /* 0x00000002000075a7 */ /* 0x0022a400080011ff */
[----:B--2---:R-:W-:Y:S05]  /*6210*/  @!P0 NANOSLEEP.SYNCS 0x989680 ;  /* 0x009896800000895d */ /* 0x004fea0003900000 */
[----:B------:R-:W2:Y:S02]  /*6220*/  @!P0 SYNCS.PHASECHK.TRANS64 P0, [R0+URZ], R2 ;  /* 0x00000002000085a7 */ /* 0x000ea400080010ff */
[----:B--2---:R-:W-:Y:S05]  /*6230*/  @P0 EXIT ;  /* 0x000000000000094d */ /* 0x004fea0003800000 */
[----:B------:R-:W-:Y:S05]  /*6240*/  BRA `(.L_x_112) ;  /* 0xfffffffc00ec7947 */ /* 0x000fea000383ffff */
.L_x_22:
[----:B------:R-:W2:Y:S02]  /*6250*/  S2UR UR4, SR_CgaCtaId ;  /* 0x00000000000479c3 */ /* 0x000ea40000008800 */
[----:B--2---:R-:W-:-:S04]  /*6260*/  UISETP.NE.AND UP0, UPT, UR4, URZ, UPT ;  /* 0x000000ff0400728c */ /* 0x004fc8000bf05270 */
[----:B------:R-:W-:-:S09]  /*6270*/  UISETP.NE.OR UP0, UPT, UR18, 0x1, UP0 ;  /* 0x000000011200788c */ /* 0x000fd20008705670 */
[----:B------:R-:W-:Y:S05]  /*6280*/  BRA.U UP0, `(.L_x_113) ;  /* 0x0000000100b47547 */ /* 0x000fea000b800000 */
[----:B------:R-:W2:Y:S01]  /*6290*/  S2UR UR5, SR_CgaCtaId ;  /* 0x00000000000579c3 */ /* 0x000ea20000008800 */
[----:B------:R-:W-:Y:S01]  /*62a0*/  UMOV UR4, 0x400 ;  /* 0x0000040000047882 */ /* 0x000fe20000000000 */
[----:B------:R-:W-:Y:S01]  /*62b0*/  HFMA2 R2, -RZ, RZ, 0, 5.9604644775390625e-08 ;  /* 0x00000001ff027431 */ /* 0x000fe200000001ff */
[----:B------:R-:W-:Y:S01]  /*62c0*/  ISETP.GE.U32.AND P0, PT, R3, 0x2, PT ;  /* 0x000000020300780c */ /* 0x000fe20003f06070 */
[----:B------:R-:W-:Y:S01]  /*62d0*/  IMAD.MOV.U32 R8, RZ, RZ, RZ ;  /* 0x000000ffff087224 */ /* 0x000fe200078e00ff */
[----:B--2---:R-:W-:-:S04]  /*62e0*/  ULEA UR4, UR5, UR4, 0x18 ;  /* 0x0000000405047291 */ /* 0x004fc8000f8ec0ff */
[----:B------:R-:W-:Y:S02]  /*62f0*/  UIADD3 UR5, UPT, UPT, UR4, 0x4a8, URZ ;  /* 0x000004a804057890 */ /* 0x000fe4000fffe0ff */
[----:B------:R-:W-:Y:S02]  /*6300*/  UIADD3 UR8, UPT, UPT, UR4, 0x4a0, URZ ;  /* 0x000004a004087890 */ /* 0x000fe4000fffe0ff */
[----:B------:R-:W-:-:S12]  /*6310*/  UPRMT UR5, URZ, 0x654, UR5 ;  /* 0x00000654ff057896 */ /* 0x000fd80008000005 */
.L_x_116:
[----:B------:R-:W-:Y:S01]  /*6320*/  SHF.L.U32 R6, R2, 0x1f, RZ ;  /* 0x0000001f02067819 */ /* 0x000fe200000006ff */
[----:B------:R-:W-:Y:S02]  /*6330*/  IMAD.U32 R4, RZ, RZ, UR8 ;  /* 0x00000008ff047e24 */ /* 0x000fe4000f8e00ff */
[----:B------:R-:W-:Y:S01]  /*6340*/  @!P0 IMAD.MOV.U32 R5, RZ, RZ, 0x10 ;  /* 0x00000010ff058424 */ /* 0x000fe200078e00ff */
[----:B------:R-:W2:Y:S02]  /*6350*/  SYNCS.PHASECHK.TRANS64.TRYWAIT P1, [UR4+0x4a8], R6 ;  /* 0x0004a806ff0075a7 */ /* 0x000ea40008021104 */
[----:B------:R-:W-:-:S04]  /*6360*/  PRMT R4, R3, 0x654, R4 ;  /* 0x0000065403047816 */ /* 0x000fc80000000004 */
[----:B------:R-:W-:Y:S01]  /*6370*/  SEL R0, R4, R0, !P0 ;  /* 0x0000000004007207 */ /* 0x000fe20004000000 */
[----:B--2---:R-:W-:Y:S06]  /*6380*/  @!P1 BRA `(.L_x_114) ;  /* 0x0000005800f49947 */ /* 0x004fec0003800000 */
.L_x_322:
[----:B------:R-:W-:Y:S01]  /*6390*/  UIADD3 UR6, UPT, UPT, UR4, 0x4e0, URZ ;  /* 0x000004e004067890 */ /* 0x000fe2000fffe0ff */
[----:B------:R3:W-:Y:S01]  /*63a0*/  @!P0 SYNCS.ARRIVE.TRANS64.RED RZ, [R0+URZ], R5 ;  /* 0x0000000500ff89a7 */ /* 0x0007e200080004ff */
[----:B------:R-:W-:Y:S01]  /*63b0*/  UIADD3 UR7, UPT, UPT, UR4, 0x4a0, URZ ;  /* 0x000004a004077890 */ /* 0x000fe2000fffe0ff */
[----:B------:R-:W-:-:S08]  /*63c0*/  LOP3.LUT R2, R2, 0x1, RZ, 0x3c, !PT ;  /* 0x0000000102027812 */ /* 0x000fd000078e3cff */
[----:B------:R-:W-:Y:S06]  /*63d0*/  UGETNEXTWORKID.BROADCAST [UR6], [UR7] ;  /* 0x00000000060073ca */ /* 0x000fec0008000100 */
[----:B---3--:R-:W-:-:S04]  /*63e0*/  SHF.L.U32 R5, R8, 0x1f, RZ ;  /* 0x0000001f08057819 */ /* 0x008fc800000006ff */
[----:B------:R-:W3:Y:S02]  /*63f0*/  SYNCS.PHASECHK.TRANS64.TRYWAIT P1, [UR4+0x4a0], R5 ;  /* 0x0004a005ff0075a7 */ /* 0x000ee40008021104 */
[----:B---3--:R-:W-:Y:S05]  /*6400*/  @!P1 BRA `(.L_x_115) ;  /* 0x0000005800ec9947 */ /* 0x008fea0003800000 */
.L_x_324:
[----:B--2---:R-:W2:Y:S01]  /*6410*/  LDS.128 R4, [UR4+0x4e0] ;  /* 0x0004e004ff047984 */ /* 0x004ea20008000c00 */
[----:B------:R-:W-:Y:S01]  /*6420*/  LOP3.LUT R8, R8, 0x1, RZ, 0x3c, !PT ;  /* 0x0000000108087812 */ /* 0x000fe200078e3cff */
[----:B------:R-:W-:Y:S01]  /*6430*/  @!PT LDS RZ, [RZ] ;  /* 0x00000000fffff984 */ /* 0x000fe20000000800 */
[----:B------:R-:W-:Y:S01]  /*6440*/  @!PT LDS RZ, [RZ] ;  /* 0x00000000fffff984 */ /* 0x000fe20000000800 */
[----:B------:R-:W-:Y:S01]  /*6450*/  @!PT LDS RZ, [RZ] ;  /* 0x00000000fffff984 */ /* 0x000fe20000000800 */
[----:B------:R-:W-:Y:S01]  /*6460*/  @!PT LDS RZ, [RZ] ;  /* 0x00000000fffff984 */ /* 0x000fe20000000800 */
[----:B------:R3:W-:Y:S06]  /*6470*/  MEMBAR.ALL.CTA ;  /* 0x0000000000007992 */ /* 0x0007ec0000008000 */
[----:B---3--:R-:W3:Y:S02]  /*6480*/  FENCE.VIEW.ASYNC.S ;  /* 0x00000000000073c6 */ /* 0x008ee40000000000 */
[----:B---3--:R-:W-:Y:S01]  /*6490*/  SYNCS.ARRIVE.TRANS64.RED.A1T0 RZ, [UR5], RZ ;  /* 0x000000ffffff79a7 */ /* 0x008fe20008100405 */
[----:B--2---:R-:W-:-:S13]  /*64a0*/  LOP3.LUT P1, RZ, R6, 0x1, RZ, 0xc0, !PT ;  /* 0x0000000106ff7812 */ /* 0x004fda000782c0ff */
[----:B------:R-:W-:Y:S05]  /*64b0*/  @P1 BRA `(.L_x_116) ;  /* 0xfffffffc00981947 */ /* 0x000fea000383ffff */
[----:B------:R-:W-:-:S04]  /*64c0*/  SHF.L.U32 R0, R2, 0x1f, RZ ;  /* 0x0000001f02007819 */ /* 0x000fc800000006ff */
[----:B------:R-:W2:Y:S02]  /*64d0*/  SYNCS.PHASECHK.TRANS64 P0, [UR4+0x4a8], R0 ;  /* 0x0004a800ff0075a7 */ /* 0x000ea40008001004 */
[----:B-12---:R-:W-:Y:S05]  /*64e0*/  @P0 EXIT ;  /* 0x000000000000094d */ /* 0x006fea0003800000 */
[----:B------:R-:W-:-:S07]  /*64f0*/  MOV R0, UR4 ;  /* 0x0000000400007c02 */ /* 0x000fce0008000f00 */
.L_x_117:
[----:B-1----:R-:W-:-:S04]  /*6500*/  SHF.L.U32 R3, R2, 0x1f, RZ ;  /* 0x0000001f02037819 */ /* 0x002fc800000006ff */
[----:B------:R1:W2:Y:S03]  /*6510*/  SYNCS.PHASECHK.TRANS64.TRYWAIT P0, [R0+URZ+0x4a8], R3 ;  /* 0x0004a803000075a7 */ /* 0x0002a600080011ff */
[----:B--2---:R-:W-:Y:S05]  /*6520*/  @!P0 NANOSLEEP.SYNCS 0x989680 ;  /* 0x009896800000895d */ /* 0x004fea0003900000 */
[----:B------:R-:W2:Y:S02]  /*6530*/  @!P0 SYNCS.PHASECHK.TRANS64 P0, [R0+URZ+0x4a8], R3 ;  /* 0x0004a803000085a7 */ /* 0x000ea400080010ff */
[----:B--2---:R-:W-:Y:S05]  /*6540*/  @P0 EXIT ;  /* 0x000000000000094d */ /* 0x004fea0003800000 */
[----:B------:R-:W-:Y:S05]  /*6550*/  BRA `(.L_x_117) ;  /* 0xfffffffc00e87947 */ /* 0x000fea000383ffff */
.L_x_113:
[----:B------:R-:W-:Y:S05]  /*6560*/  BRA.U UP4, `(.L_x_118) ;  /* 0x00000011043c7547 */ /* 0x000fea000b800000 */
[----:B------:R-:W2:Y:S01]  /*6570*/  S2UR UR4, SR_CgaCtaId ;  /* 0x00000000000479c3 */ /* 0x000ea20000008800 */
[----:B------:R-:W-:Y:S01]  /*6580*/  UMOV UR5, 0x40 ;  /* 0x0000004000057882 */ /* 0x000fe20000000000 */
[----:B------:R-:W-:Y:S01]  /*6590*/  NOP ;  /* 0x0000000000007918 */ /* 0x000fe20000000000 */
[----:B------:R-:W-:Y:S01]  /*65a0*/  UMOV UR6, 0x400 ;  /* 0x0000040000067882 */ /* 0x000fe20000000000 */
[----:B--2---:R-:W-:Y:S02]  /*65b0*/  ULEA UR5, UR4, UR5, 0x18 ;  /* 0x0000000504057291 */ /* 0x004fe4000f8ec0ff */
[----:B------:R-:W-:-:S07]  /*65c0*/  ULEA UR6, UR4, UR6, 0x18 ;  /* 0x0000000604067291 */ /* 0x000fce000f8ec0ff */
[----:B------:R-:W2:Y:S02]  /*65d0*/  LDS.U8 R3, [UR5+0x1c] ;  /* 0x00001c05ff037984 */ /* 0x000ea40008000000 */
[----:B--2---:R-:W-:-:S13]  /*65e0*/  ISETP.NE.AND P0, PT, R3, RZ, PT ;  /* 0x000000ff0300720c */ /* 0x004fda0003f05270 */
[----:B------:R-:W-:Y:S05]  /*65f0*/  @P0 BRA `(.L_x_119) ;  /* 0x0000000400080947 */ /* 0x000fea0003800000 */
[----:B------:R-:W-:Y:S02]  /*6600*/  UISETP.NE.U32.AND UP1, UPT, UR26, 0x1, UPT ;  /* 0x000000011a00788c */ /* 0x000fe4000bf25070 */
[----:B------:R-:W-:-:S07]  /*6610*/  UIADD3 UR7, UPT, UPT, UR5, 0x8, URZ ;  /* 0x0000000805077890 */ /* 0x000fce000fffe0ff */
[----:B------:R-:W-:Y:S05]  /*6620*/  BRA.U !UP1, `(.L_x_120) ;  /* 0x00000001099c7547 */ /* 0x000fea000b800000 */
[----:B------:R-:W-:Y:S01]  /*6630*/  ELECT P0, URZ, PT ;  /* 0x0000000000ff782f */ /* 0x000fe20003800000 */
[----:B------:R-:W-:-:S12]  /*6640*/  BSSY B0, `(.L_x_120) ;  /* 0x0000025000007945 */ /* 0x000fd80003800000 */
[----:B------:R-:W-:Y:S05]  /*6650*/  @!P0 BRA `(.L_x_121) ;  /* 0x00000000008c8947 */ /* 0x000fea0003800000 */
[----:B------:R-:W-:-:S05]  /*6660*/  UMOV UR4, 0x10 ;  /* 0x0000001000047882 */ /* 0x000fca0000000000 */
[----:B------:R-:W-:Y:S04]  /*6670*/  DEPBAR.LE SB2, 0x36 ;  /* 0x0000ad800000791a */ /* 0x000fe80000000000 */
[----:B------:R-:W2:Y:S02]  /*6680*/  UTCATOMSWS.2CTA.FIND_AND_SET.ALIGN UP0, UR4, UR4 ;  /* 0x00000004000475e3 */ /* 0x000ea40008200800 */
[----:B--2---:R-:W-:Y:S01]  /*6690*/  MOV R10, UR4 ;  /* 0x00000004000a7c02 */ /* 0x004fe20008000f00 */
[----:B------:R-:W-:Y:S06]  /*66a0*/  BRA.U UP0, `(.L_x_122) ;  /* 0x0000000100187547 */ /* 0x000fec000b800000 */
.L_x_123:
[----:B------:R-:W-:Y:S05]  /*66b0*/  NANOSLEEP 0x64 ;  /* 0x000000640000795d */ /* 0x000fea0003800000 */
[----:B------:R-:W-:-:S05]  /*66c0*/  UMOV UR4, 0x10 ;  /* 0x0000001000047882 */ /* 0x000fca0000000000 */
[----:B------:R-:W-:Y:S04]  /*66d0*/  DEPBAR.LE SB2, 0x36 ;  /* 0x0000ad800000791a */ /* 0x000fe80000000000 */
[----:B------:R-:W2:Y:S02]  /*66e0*/  UTCATOMSWS.2CTA.FIND_AND_SET.ALIGN UP0, UR4, UR4 ;  /* 0x00000004000475e3 */ /* 0x000ea40008200800 */
[----:B--2---:R-:W-:Y:S01]  /*66f0*/  MOV R10, UR4 ;  /* 0x00000004000a7c02 */ /* 0x004fe20008000f00 */
[----:B------:R-:W-:Y:S05]  /*6700*/  BRA.U !UP0, `(.L_x_123) ;  /* 0xfffffffd08e87547 */ /* 0x000fea000b83ffff */
.L_x_122:
[----:B------:R-:W2:Y:S01]  /*6710*/  LDS R6, [UR5+0x10] ;  /* 0x00001005ff067984 */ /* 0x000ea20008000800 */
[----:B------:R-:W-:Y:S01]  /*6720*/  IMAD.U32 R3, RZ, RZ, UR6 ;  /* 0x00000006ff037e24 */ /* 0x000fe2000f8e00ff */
[----:B------:R-:W-:-:S03]  /*6730*/  MOV R4, UR25 ;  /* 0x0000001900047c02 */ /* 0x000fc60008000f00 */
[----:B------:R-:W-:Y:S01]  /*6740*/  VIADD R3, R3, 0x4f0 ;  /* 0x000004f003037836 */ /* 0x000fe20000000000 */
[----:B--2---:R-:W-:-:S04]  /*6750*/  SHF.L.U32 R6, R6, 0x1f, RZ ;  /* 0x0000001f06067819 */ /* 0x004fc800000006ff */
[----:B------:R-:W2:Y:S02]  /*6760*/  SYNCS.PHASECHK.TRANS64.TRYWAIT P0, [UR5+0x8], R6 ;  /* 0x00000806ff0075a7 */ /* 0x000ea40008001105 */
[----:B--2---:R-:W-:Y:S05]  /*6770*/  @P0 BRA `(.L_x_124) ;  /* 0x0000000000080947 */ /* 0x004fea0003800000 */
[----:B------:R-:W2:Y:S02]  /*6780*/  SYNCS.PHASECHK.TRANS64.TRYWAIT P0, [UR5+0x8], R6 ;  /* 0x00000806ff0075a7 */ /* 0x000ea40008001105 */
[----:B--2---:R-:W-:Y:S05]  /*6790*/  @!P0 BRA `(.L_x_125) ;  /* 0x0000005800208947 */ /* 0x004fea0003800000 */
.L_x_124:
[----:B------:R-:W-:Y:S01]  /*67a0*/  PRMT R4, R4, 0x654, R3 ;  /* 0x0000065404047816 */ /* 0x000fe20000000003 */
[----:B------:R-:W-:Y:S01]  /*67b0*/  HFMA2 R3, -RZ, RZ, 0, 5.9604644775390625e-08 ;  /* 0x00000001ff037431 */ /* 0x000fe200000001ff */
[----:B------:R-:W-:Y:S01]  /*67c0*/  UPRMT UR4, UR25, 0x654, UR7 ;  /* 0x0000065419047896 */ /* 0x000fe20008000007 */
[----:B------:R-:W-:Y:S02]  /*67d0*/  IMAD.MOV.U32 R8, RZ, RZ, 0xffff ;  /* 0x0000ffffff087424 */ /* 0x000fe400078e00ff */
[----:B--2---:R-:W-:Y:S02]  /*67e0*/  IMAD.MOV.U32 R6, RZ, RZ, 0x4 ;  /* 0x00000004ff067424 */ /* 0x004fe400078e00ff */
[----:B------:R-:W-:Y:S01]  /*67f0*/  IMAD.SHL.U32 R9, R10, 0x20, RZ ;  /* 0x000000200a097824 */ /* 0x000fe200078e00ff */
[----:B------:R-:W-:Y:S02]  /*6800*/  MOV R5, UR4 ;  /* 0x0000000400057c02 */ /* 0x000fe40008000f00 */
[-C--:B------:R-:W-:Y:S01]  /*6810*/  SHF.L.U32 R8, R8, R10.reuse, RZ ;  /* 0x0000000a08087219 */ /* 0x080fe200000006ff */
[----:B------:R2:W-:Y:S01]  /*6820*/  SYNCS.ARRIVE.TRANS64.RED RZ, [UR4], R6 ;  /* 0x00000006ffff79a7 */ /* 0x0005e20008000404 */
[----:B------:R-:W-:Y:S01]  /*6830*/  SHF.L.U32 R7, R3, R10, RZ ;  /* 0x0000000a03077219 */ /* 0x000fe200000006ff */
[----:B------:R2:W-:Y:S04]  /*6840*/  STS [UR6+0x4f0], R9 ;  /* 0x0004f009ff007988 */ /* 0x0005e80008000806 */
[----:B------:R2:W-:Y:S04]  /*6850*/  STAS [R4.64], R10 ;  /* 0x0000000a04007dbd */ /* 0x0005e8000c0008ff */
[----:B------:R2:W-:Y:S04]  /*6860*/  ATOMS.OR RZ, [UR5+0x14], R8 ;  /* 0x00001408ffff798c */ /* 0x0005e8000b000005 */
[----:B------:R2:W-:Y:S04]  /*6870*/  ATOMS.OR RZ, [UR5+0x18], R7 ;  /* 0x00001807ffff798c */ /* 0x0005e8000b000005 */
[----:B------:R2:W-:Y:S02]  /*6880*/  ATOMS.XOR RZ, [UR5+0x10], R3 ;  /* 0x00001003ffff798c */ /* 0x0005e4000b800005 */
.L_x_121:
[----:B-1----:R-:W-:Y:S05]  /*6890*/  BSYNC B0 ;  /* 0x0000000000007941 */ /* 0x002fea0003800000 */
.L_x_120:
[----:B------:R-:W-:Y:S05]  /*68a0*/  BRA.U UP1, `(.L_x_126) ;  /* 0x00000001016c7547 */ /* 0x000fea000b800000 */
[----:B------:R-:W-:-:S03]  /*68b0*/  UMOV UR4, 0xffffffff ;  /* 0xffffffff00047882 */ /* 0x000fc60000000000 */
[----:B------:R-:W-:Y:S05]  /*68c0*/  BRA.DIV UR4, `(.L_x_127) ;  /* 0x0000005604ec7947 */ /* 0x000fea000b800000 */
[----:B------:R-:W-:-:S13]  /*68d0*/  ELECT P0, URZ, PT ;  /* 0x0000000000ff782f */ /* 0x000fda0003800000 */
.L_x_327:
[----:B------:R-:W-:Y:S05]  /*68e0*/  @!P0 BRA `(.L_x_126) ;  /* 0x00000000005c8947 */ /* 0x000fea0003800000 */
[----:B--2---:R-:W2:Y:S02]  /*68f0*/  LDS R4, [UR5+0x10] ;  /* 0x00001005ff047984 */ /* 0x004ea40008000800 */
[----:B--2---:R-:W-:-:S04]  /*6900*/  SHF.L.U32 R4, R4, 0x1f, RZ ;  /* 0x0000001f04047819 */ /* 0x004fc800000006ff */
[----:B------:R-:W2:Y:S02]  /*6910*/  SYNCS.PHASECHK.TRANS64.TRYWAIT P0, [UR5+0x8], R4 ;  /* 0x00000804ff0075a7 */ /* 0x000ea40008001105 */
[----:B--2---:R-:W-:Y:S05]  /*6920*/  @P0 BRA `(.L_x_128) ;  /* 0x0000000000080947 */ /* 0x004fea0003800000 */
[----:B------:R-:W2:Y:S02]  /*6930*/  SYNCS.PHASECHK.TRANS64.TRYWAIT P0, [UR5+0x8], R4 ;  /* 0x00000804ff0075a7 */ /* 0x000ea40008001105 */
[----:B--2---:R-:W-:Y:S05]  /*6940*/  @!P0 BRA `(.L_x_129) ;  /* 0x0000005400f08947 */ /* 0x004fea0003800000 */
.L_x_128:
[----:B------:R-:W3:Y:S01]  /*6950*/  LDS R6, [UR6+0x4f0] ;  /* 0x0004f006ff067984 */ /* 0x000ee20008000800 */
[----:B--2---:R-:W-:Y:S02]  /*6960*/  HFMA2 R3, -RZ, RZ, 0, 5.9604644775390625e-08 ;  /* 0x00000001ff037431 */ /* 0x004fe400000001ff */
[----:B------:R-:W-:Y:S01]  /*6970*/  IMAD.MOV.U32 R4, RZ, RZ, 0xffff ;  /* 0x0000ffffff047424 */ /* 0x000fe200078e00ff */
[----:B------:R-:W-:Y:S01]  /*6980*/  UPRMT UR4, UR25, 0x654, UR7 ;  /* 0x0000065419047896 */ /* 0x000fe20008000007 */
[----:B---3--:R-:W-:-:S03]  /*6990*/  IMAD.SHL.U32 R5, R6, 0x20, RZ ;  /* 0x0000002006057824 */ /* 0x008fc600078e00ff */
[-C--:B------:R-:W-:Y:S02]  /*69a0*/  SHF.L.U32 R4, R4, R6.reuse, RZ ;  /* 0x0000000604047219 */ /* 0x080fe400000006ff */
[----:B------:R-:W-:Y:S01]  /*69b0*/  SHF.L.U32 R6, R3, R6, RZ ;  /* 0x0000000603067219 */ /* 0x000fe200000006ff */
[----:B------:R3:W-:Y:S04]  /*69c0*/  STS [UR6+0x4f0], R5 ;  /* 0x0004f005ff007988 */ /* 0x0007e80008000806 */
[----:B------:R3:W-:Y:S04]  /*69d0*/  ATOMS.OR RZ, [UR5+0x14], R4 ;  /* 0x00001404ffff798c */ /* 0x0007e8000b000005 */
[----:B------:R3:W-:Y:S01]  /*69e0*/  ATOMS.OR RZ, [UR5+0x18], R6 ;  /* 0x00001806ffff798c */ /* 0x0007e2000b000005 */
[----:B------:R-:W-:Y:S03]  /*69f0*/  SYNCS.ARRIVE.TRANS64.RED.A1T0 RZ, [UR4], RZ ;  /* 0x000000ffffff79a7 */ /* 0x000fe60008100404 */
[----:B------:R3:W-:Y:S01]  /*6a00*/  ATOMS.XOR RZ, [UR5+0x10], R3 ;  /* 0x00001003ffff798c */ /* 0x0007e2000b800005 */
[----:B------:R-:W-:Y:S05]  /*6a10*/  BRA `(.L_x_126) ;  /* 0x0000000000107947 */ /* 0x000fea0003800000 */
.L_x_119:
[----:B------:R-:W-:Y:S02]  /*6a20*/  MOV R3, 0xffffffff ;  /* 0xffffffff00037802 */ /* 0x000fe40000000f00 */
[----:B------:R-:W-:-:S03]  /*6a30*/  MOV R4, 0x6a60 ;  /* 0x00006a6000047802 */ /* 0x000fc60000000f00 */
[----:B------:R2:W-:Y:S04]  /*6a40*/  STS [UR6+0x4f0], R3 ;  /* 0x0004f003ff007988 */ /* 0x0005e80008000806 */
[----:B-12--5:R-:W-:Y:S05]  /*6a50*/  CALL.REL.NOINC `($__internal_1_$__cuda_sm10x_tcgen05_guardrail_trap_phase_invalid_during_alloc) ;  /* 0x0000005800d47944 */ /* 0x026fea0003c00000 */
.L_x_126:
[----:B------:R-:W-:Y:S05]  /*6a60*/  WARPSYNC.ALL ;  /* 0x0000000000007948 */ /* 0x000fea0003800000 */
[----:B------:R-:W4:Y:S01]  /*6a70*/  S2UR UR14, SR_CgaCtaId ;  /* 0x00000000000e79c3 */ /* 0x000f220000008800 */
[----:B------:R-:W-:Y:S01]  /*6a80*/  UMOV UR4, 0x400 ;  /* 0x0000040000047882 */ /* 0x000fe20000000000 */
[----:B------:R-:W-:-:S06]  /*6a90*/  NOP ;  /* 0x0000000000007918 */ /* 0x000fcc0000000000 */
[----:B------:R-:W-:Y:S06]  /*6aa0*/  BAR.ARV 0x6, 0xa0 ;  /* 0x0182800000007b1d */ /* 0x000fec0000002000 */
[----:B------:R-:W1:Y:S01]  /*6ab0*/  LDCU.64 UR6, c[0x0][0x388] ;  /* 0x00007100ff0677ac */ /* 0x000e620008000a00 */
[----:B------:R-:W-:Y:S01]  /*6ac0*/  LOP3.LUT R2, R2, 0xffff, RZ, 0xc0, !PT ;  /* 0x0000ffff02027812 */ /* 0x000fe200078ec0ff */
[----:B--2---:R-:W-:Y:S01]  /*6ad0*/  IMAD.MOV.U32 R8, RZ, RZ, 0x1 ;  /* 0x00000001ff087424 */ /* 0x004fe200078e00ff */
[----:B------:R-:W-:Y:S01]  /*6ae0*/  LOP3.LUT R0, R0, 0xffff, RZ, 0xc0, !PT ;  /* 0x0000ffff00007812 */ /* 0x000fe200078ec0ff */
[----:B------:R-:W2:Y:S01]  /*6af0*/  LDCU.64 UR8, c[0x0][0x390] ;  /* 0x00007200ff0877ac */ /* 0x000ea20008000a00 */
[----:B------:R-:W-:Y:S01]  /*6b00*/  R2UR UR15, R2 ;  /* 0x00000000020f72ca */ /* 0x000fe200000e0000 */
[----:B------:R-:W-:Y:S01]  /*6b10*/  IMAD.MOV.U32 R2, RZ, RZ, RZ ;  /* 0x000000ffff027224 */ /* 0x000fe200078e00ff */
[----:B------:R-:W-:Y:S01]  /*6b20*/  R2UR UR23, R0 ;  /* 0x00000000001772ca */ /* 0x000fe200000e0000 */
[----:B------:R-:W-:Y:S01]  /*6b30*/  IMAD.MOV.U32 R0, RZ, RZ, RZ ;  /* 0x000000ffff007224 */ /* 0x000fe200078e00ff */
[----:B------:R-:W-:-:S02]  /*6b40*/  UISETP.NE.AND UP3, UPT, UR26, URZ, UPT ;  /* 0x000000ff1a00728c */ /* 0x000fc4000bf65270 */
[----:B----4-:R-:W-:Y:S01]  /*6b50*/  ULEA UR14, UR14, UR4, 0x18 ;  /* 0x000000040e0e7291 */ /* 0x010fe2000f8ec0ff */
[----:B------:R-:W-:Y:S01]  /*6b60*/  UMOV UR18, URZ ;  /* 0x000000ff00127c82 */ /* 0x000fe20008000000 */
[----:B------:R-:W-:Y:S02]  /*6b70*/  UMOV UR13, URZ ;  /* 0x000000ff000d7c82 */ /* 0x000fe40008000000 */
[----:B------:R-:W-:Y:S01]  /*6b80*/  UIADD3 UR22, UPT, UPT, UR14, 0x4a8, URZ ;  /* 0x000004a80e167890 */ /* 0x000fe2000fffe0ff */
[----:B------:R-:W-:Y:S01]  /*6b90*/  UMOV UR20, 0x0 ;  /* 0x0000000000147882 */ /* 0x000fe20000000000 */
[----:B-1----:R-:W-:-:S03]  /*6ba0*/  UIADD3 UR4, UPT, UPT, UR6, 0x1f, URZ ;  /* 0x0000001f06047890 */ /* 0x002fc6000fffe0ff */
[----:B---3--:R-:W1:Y:S01]  /*6bb0*/  LDS R3, [UR14+0x4f0] ;  /* 0x0004f00eff037984 */ /* 0x008e620008000800 */
[----:B------:R-:W-:Y:S02]  /*6bc0*/  UPRMT UR22, URZ, 0x654, UR22 ;  /* 0x00000654ff167896 */ /* 0x000fe40008000016 */
[----:B------:R-:W-:Y:S01]  /*6bd0*/  USHF.R.S32.HI UR5, URZ, 0x1f, UR4 ;  /* 0x0000001fff057899 */ /* 0x000fe20008011404 */
[----:B------:R-:W-:-:S03]  /*6be0*/  UMOV UR21, 0x8100010 ;  /* 0x0810001000157882 */ /* 0x000fc60000000000 */
[----:B------:R-:W-:Y:S02]  /*6bf0*/  ULEA.HI UR4, UR5, UR4, URZ, 0x5 ;  /* 0x0000000405047291 */ /* 0x000fe4000f8f28ff */
[----:B------:R-:W-:Y:S02]  /*6c00*/  UIADD3 UR5, UPT, UPT, UR14, 0x2800, URZ ;  /* 0x000028000e057890 */ /* 0x000fe4000fffe0ff */
[----:B------:R-:W-:Y:S02]  /*6c10*/  USHF.R.S32.HI UR4, URZ, 0x5, UR4 ;  /* 0x00000005ff047899 */ /* 0x000fe40008011404 */
[----:B------:R-:W-:Y:S02]  /*6c20*/  USHF.R.U32.HI UR5, URZ, 0x4, UR5 ;  /* 0x00000004ff057899 */ /* 0x000fe40008011605 */
[----:B------:R-:W-:Y:S02]  /*6c30*/  UIMAD UR4, UR4, UR7, URZ ;  /* 0x00000007040472a4 */ /* 0x000fe4000f8e02ff */
[----:B------:R-:W-:-:S02]  /*6c40*/  ULOP3.LUT UR5, UR5, 0x3fff, URZ, 0xc0, !UPT ;  /* 0x00003fff05057892 */ /* 0x000fc4000f8ec0ff */
[----:B--2---:R-:W-:Y:S02]  /*6c50*/  UIMAD UR4, UR4, UR8, URZ ;  /* 0x00000008040472a4 */ /* 0x004fe4000f8e02ff */
[----:B------:R-:W-:Y:S02]  /*6c60*/  ULOP3.LUT UR16, UR5, 0x10000, URZ, 0xfc, !UPT ;  /* 0x0001000005107892 */ /* 0x000fe4000f8efcff */
[----:B------:R-:W-:Y:S02]  /*6c70*/  UIMAD UR9, UR4, UR9, URZ ;  /* 0x00000009040972a4 */ /* 0x000fe4000f8e02ff */
[----:B------:R-:W-:Y:S02]  /*6c80*/  UIADD3 UR4, UPT, UPT, UR14, 0x26800, URZ ;  /* 0x000268000e047890 */ /* 0x000fe4000fffe0ff */
[----:B------:R-:W-:Y:S02]  /*6c90*/  UIADD3 UR24, UPT, UPT, UR9, -0x1, URZ ;  /* 0xffffffff09187890 */ /* 0x000fe4000fffe0ff */
[----:B------:R-:W-:-:S02]  /*6ca0*/  USHF.R.U32.HI UR4, URZ, 0x4, UR4 ;  /* 0x00000004ff047899 */ /* 0x000fc40008011604 */
[----:B------:R-:W-:Y:S02]  /*6cb0*/  UISETP.GE.AND UP4, UPT, UR9, 0x1, UPT ;  /* 0x000000010900788c */ /* 0x000fe4000bf86270 */
[----:B------:R-:W-:-:S04]  /*6cc0*/  ULOP3.LUT UR4, UR4, 0x3fff, URZ, 0xc0, !UPT ;  /* 0x00003fff04047892 */ /* 0x000fc8000f8ec0ff */
[----:B------:R-:W-:Y:S01]  /*6cd0*/  ULOP3.LUT UR17, UR4, 0x10000, URZ, 0xfc, !UPT ;  /* 0x0001000004117892 */ /* 0x000fe2000f8efcff */
[C---:B-1----:R-:W-:Y:S01]  /*6ce0*/  VIADD R5, R3.reuse, 0x20 ;  /* 0x0000002003057836 */ /* 0x042fe20000000000 */
[----:B------:R-:W-:-:S04]  /*6cf0*/  LOP3.LUT R4, R3, 0xffff, RZ, 0xc0, !PT ;  /* 0x0000ffff03047812 */ /* 0x000fc800078ec0ff */
[----:B------:R-:W-:-:S05]  /*6d00*/  LOP3.LUT R5, R5, 0xffff, RZ, 0xc0, !PT ;  /* 0x0000ffff05057812 */ /* 0x000fca00078ec0ff */
[----:B------:R1:W-:Y:S02]  /*6d10*/  STL.64 [R1], R4 ;  /* 0x0000000401007387 */ /* 0x0003e40000100a00 */
.L_x_138:
[----:B-1----:R-:W-:-:S04]  /*6d20*/  SHF.L.U32 R5, R2, 0x1f, RZ ;  /* 0x0000001f02057819 */ /* 0x002fc800000006ff */
[----:B------:R-:W1:Y:S02]  /*6d30*/  SYNCS.PHASECHK.TRANS64.TRYWAIT P0, [UR14+0x4a0], R5 ;  /* 0x0004a005ff0075a7 */ /* 0x000e64000800110e */
[----:B-1--4-:R-:W-:Y:S05]  /*6d40*/  @!P0 BRA `(.L_x_130) ;  /* 0x0000005400088947 */ /* 0x012fea0003800000 */
.L_x_329:
[----:B-1----:R-:W1:Y:S01]  /*6d50*/  LDS.128 R4, [UR14+0x4e0] ;  /* 0x0004e00eff047984 */ /* 0x002e620008000c00 */
[----:B------:R-:W-:Y:S01]  /*6d60*/  ULEA UR19, UR18, UR14, 0x3 ;  /* 0x0000000e12137291 */ /* 0x000fe2000f8e18ff */
[----:B------:R-:W-:Y:S01]  /*6d70*/  @!PT LDS RZ, [RZ] ;  /* 0x00000000fffff984 */ /* 0x000fe20000000800 */
[----:B------:R-:W-:Y:S01]  /*6d80*/  @!PT LDS RZ, [RZ] ;  /* 0x00000000fffff984 */ /* 0x000fe20000000800 */
[----:B------:R-:W-:Y:S01]  /*6d90*/  @!PT LDS RZ, [RZ] ;  /* 0x00000000fffff984 */ /* 0x000fe20000000800 */
[----:B------:R-:W-:Y:S01]  /*6da0*/  @!PT LDS RZ, [RZ] ;  /* 0x00000000fffff984 */ /* 0x000fe20000000800 */
[----:B------:R2:W-:Y:S06]  /*6db0*/  MEMBAR.ALL.CTA ;  /* 0x0000000000007992 */ /* 0x0005ec0000008000 */
[----:B--2---:R-:W2:Y:S02]  /*6dc0*/  FENCE.VIEW.ASYNC.S ;  /* 0x00000000000073c6 */ /* 0x004ea40000000000 */
[----:B--2---:R-:W-:Y:S01]  /*6dd0*/  SYNCS.ARRIVE.TRANS64.RED.A1T0 RZ, [UR22], RZ ;  /* 0x000000ffffff79a7 */ /* 0x004fe20008100416 */
[----:B-1----:R-:W-:Y:S01]  /*6de0*/  LOP3.LUT P2, RZ, R6, 0x1, RZ, 0xc0, !PT ;  /* 0x0000000106ff7812 */ /* 0x002fe2000784c0ff */
[----:B------:R-:W-:-:S12]  /*6df0*/  BRA.U UP3, `(.L_x_131) ;  /* 0x00000001030c7547 */ /* 0x000fd8000b800000 */
[----:B------:R-:W-:-:S04]  /*6e00*/  SHF.L.U32 R5, R8, 0x1f, RZ ;  /* 0x0000001f08057819 */ /* 0x000fc800000006ff */
[----:B------:R-:W1:Y:S02]  /*6e10*/  SYNCS.PHASECHK.TRANS64.TRYWAIT P0, [UR19+0x4c0], R5 ;  /* 0x0004c005ff0075a7 */ /* 0x000e640008001113 */
[----:B-1----:R-:W-:Y:S05]  /*6e20*/  @!P0 BRA `(.L_x_132) ;  /* 0x0000005000e88947 */ /* 0x002fea0003800000 */
.L_x_131:
[----:B------:R-:W-:Y:S05]  /*6e30*/  BRA.U UP3, `(.L_x_133) ;  /* 0x0000000103b07547 */ /* 0x000fea000b800000 */
[----:B------:R-:W-:Y:S05]  /*6e40*/  BRA.U !UP4, `(.L_x_134) ;  /* 0x000000010ca07547 */ /* 0x000fea000b800000 */
[----:B------:R-:W-:Y:S01]  /*6e50*/  ULEA UR4, UR18, UR43, 0x2 ;  /* 0x0000002b12047291 */ /* 0x000fe2000f8e10ff */
[----:B-1----:R-:W-:-:S08]  /*6e60*/  SHF.L.U32 R4, R0, 0x1f, RZ ;  /* 0x0000001f00047819 */ /* 0x002fd000000006ff */
[----:B------:R-:W5:Y:S01]  /*6e70*/  LDL R5, [UR4] ;  /* 0x00000004ff057983 */ /* 0x000f620008100800 */
[----:B------:R-:W-:Y:S02]  /*6e80*/  ULEA UR4, UR13, UR14, 0x3 ;  /* 0x0000000e0d047291 */ /* 0x000fe4000f8e18ff */
[----:B------:R-:W-:Y:S01]  /*6e90*/  UPLOP3.LUT UP2, UPT, UPT, UPT, UPT, 0x40, 0x4 ;  /* 0x000000000004789c */ /* 0x000fe20003f4e870 */
[----:B------:R-:W-:-:S06]  /*6ea0*/  UMOV UR10, UR24 ;  /* 0x00000018000a7c82 */ /* 0x000fcc0008000000 */
[----:B------:R1:W2:Y:S01]  /*6eb0*/  SYNCS.PHASECHK.TRANS64.TRYWAIT P1, [UR4], R4 ;  /* 0x00000004ff0075a7 */ /* 0x0002a20008021104 */
[----:B------:R-:W-:-:S05]  /*6ec0*/  UMOV UR4, UR13 ;  /* 0x0000000d00047c82 */ /* 0x000fca0008000000 */
.L_x_137:
[----:B------:R-:W-:Y:S01]  /*6ed0*/  ULEA UR11, UR4, UR14, 0x3 ;  /* 0x0000000e040b7291 */ /* 0x000fe2000f8e18ff */
[----:B--234-:R-:W-:Y:S11]  /*6ee0*/  @P1 BRA `(.L_x_135) ;  /* 0x00000000000c1947 */ /* 0x01cff60003800000 */
[----:B------:R-:W-:Y:S04]  /*6ef0*/  SHF.L.U32 R6, R0, 0x1f, RZ ;  /* 0x0000001f00067819 */ /* 0x000fe800000006ff */
[----:B------:R-:W2:Y:S02]  /*6f00*/  SYNCS.PHASECHK.TRANS64.TRYWAIT P0, [UR11], R6 ;  /* 0x00000006ff0075a7 */ /* 0x000ea4000800110b */
[----:B--2---:R-:W-:Y:S05]  /*6f10*/  @!P0 BRA `(.L_x_136) ;  /* 0x0000005000c48947 */ /* 0x004fea0003800000 */
.L_x_135:
[----:B------:R-:W-:Y:S01]  /*6f20*/  UISETP.NE.AND UP0, UPT, UR10, URZ, UPT ;  /* 0x000000ff0a00728c */ /* 0x000fe2000bf05270 */
[----:B------:R-:W-:Y:S01]  /*6f30*/  PLOP3.LUT P1, PT, PT, PT, PT, 0x80, 0x8 ;  /* 0x000000000008781c */ /* 0x000fe20003f2f070 */
[----:B------:R-:W-:Y:S02]  /*6f40*/  UIADD3 UR5, UPT, UPT, UR4, 0x1, URZ ;  /* 0x0000000104057890 */ /* 0x000fe4000fffe0ff */
[----:B------:R-:W-:Y:S02]  /*6f50*/  ULEA UR8, UR4, UR17, 0x6 ;  /* 0x0000001104087291 */ /* 0x000fe4000f8e30ff */
[----:B------:R-:W-:Y:S01]  /*6f60*/  UISETP.NE.AND UP1, UPT, UR5, 0x48, UPT ;  /* 0x000000480500788c */ /* 0x000fe2000bf25270 */
[----:B------:R-:W-:Y:S01]  /*6f70*/  PLOP3.LUT P0, PT, PT, PT, UP0, 0x80, 0x8 ;  /* 0x000000000008781c */ /* 0x000fe20003f0f008 */
[----:B------:R-:W-:Y:S01]  /*6f80*/  UMOV UR9, 0xc0004010 ;  /* 0xc000401000097882 */ /* 0x000fe20000000000 */
[----:B------:R-:W-:Y:S01]  /*6f90*/  UMOV UR7, 0xc0004010 ;  /* 0xc000401000077882 */ /* 0x000fe20000000000 */
[----:B------:R-:W-:Y:S02]  /*6fa0*/  USEL UR6, URZ, 0x1, UP1 ;  /* 0x00000001ff067887 */ /* 0x000fe40008800000 */
[----:B------:R-:W-:Y:S04]  /*6fb0*/  USEL UR13, UR5, URZ, UP1 ;  /* 0x000000ff050d7287 */ /* 0x000fe80008800000 */
[----:B------:R-:W-:Y:S01]  /*6fc0*/  @UP0 ULEA UR5, UR13, UR14, 0x3 ;  /* 0x0000000e0d050291 */ /* 0x000fe2000f8e18ff */
[----:B------:R-:W-:Y:S01]  /*6fd0*/  LOP3.LUT R0, R0, UR6, RZ, 0x3c, !PT ;  /* 0x0000000600007c12 */ /* 0x000fe2000f8e3cff */
[----:B------:R-:W-:Y:S02]  /*6fe0*/  ULEA UR6, UR4, UR16, 0x7 ;  /* 0x0000001004067291 */ /* 0x000fe4000f8e38ff */
[----:B------:R-:W-:Y:S01]  /*6ff0*/  UIADD3 UR4, UPT, UPT, UR10, 0x1, URZ ;  /* 0x000000010a047890 */ /* 0x000fe2000fffe0ff */
[----:B-1----:R-:W-:Y:S01]  /*7000*/  @P0 SHF.L.U32 R4, R0, 0x1f, RZ ;  /* 0x0000001f00040819 */ /* 0x002fe200000006ff */
[----:B------:R-:W-:Y:S02]  /*7010*/  UIADD3 UR10, UPT, UPT, UR10, -0x1, URZ ;  /* 0xffffffff0a0a7890 */ /* 0x000fe4000fffe0ff */
[----:B------:R-:W-:Y:S01]  /*7020*/  UISETP.GT.U32.AND UP0, UPT, UR4, 0x1, UPT ;  /* 0x000000010400788c */ /* 0x000fe2000bf04070 */
[----:B------:R3:W4:Y:S01]  /*7030*/  @P0 SYNCS.PHASECHK.TRANS64.TRYWAIT P1, [UR5], R4 ;  /* 0x00000004ff0005a7 */ /* 0x0007220008021105 */
[----:B------:R-:W-:Y:S11]  /*7040*/  ELECT P0, URZ, PT ;  /* 0x0000000000ff782f */ /* 0x000ff60003800000 */
[----:B------:R-:W-:Y:S02]  /*7050*/  @!UPT UIADD3 URZ, UPT, UPT, URZ, URZ, URZ ;  /* 0x000000fffffff290 */ /* 0x000fe4000fffe0ff */
[----:B-----5:R-:W-:Y:S01]  /*7060*/  @P0 R2UR.BROADCAST UR12, R5 ;  /* 0x00000000050c02ca */ /* 0x020fe200008e0000 */
[----:B------:R-:W-:Y:S01]  /*7070*/  UIADD3 UR5, UPT, UPT, UR11, 0x240, URZ ;  /* 0x000002400b057890 */ /* 0x000fe2000fffe0ff */
[----:B------:R-:W-:Y:S11]  /*7080*/  UMOV UR4, UR13 ;  /* 0x0000000d00047c82 */ /* 0x000ff60008000000 */
[----:B------:R3:W-:Y:S01]  /*7090*/  UTCQMMA.2CTA gdesc[UR6], gdesc[UR8], tmem[UR12], tmem[UR20], idesc[UR21], UP2 ;  /* 0x00ff1408060075ea */ /* 0x0007e2000920030c */
[----:B------:R-:W-:Y:S01]  /*70a0*/  UPLOP3.LUT UP2, UPT, UPT, UPT, UPT, 0x80, 0x8 ;  /* 0x000000000008789c */ /* 0x000fe20003f4f070 */
[----:B------:R3:W-:Y:S01]  /*70b0*/  UTCBAR.2CTA.MULTICAST [UR5], URZ, UR15 ;  /* 0x000000ff050073e9 */ /* 0x0007e2000820080f */
[----:B------:R-:W-:Y:S09]  /*70c0*/  BRA.U UP0, `(.L_x_137) ;  /* 0xfffffffd00807547 */ /* 0x000ff2000b83ffff */
.L_x_134:
[----:B------:R-:W-:-:S09]  /*70d0*/  UIADD3 UR4, UPT, UPT, UR19, 0x4b0, URZ ;  /* 0x000004b013047890 */ /* 0x000fd2000fffe0ff */
[----:B------:R2:W-:Y:S01]  /*70e0*/  UTCBAR.2CTA.MULTICAST [UR4], URZ, UR23 ;  /* 0x000000ff040073e9 */ /* 0x0005e20008200817 */
[----:B------:R-:W-:Y:S02]  /*70f0*/  NOP ;  /* 0x0000000000007918 */ /* 0x000fe40000000000 */
.L_x_133:
[----:B--2---:R-:W-:Y:S01]  /*7100*/  UIADD3 UR4, UPT, UPT, UR18, 0x1, URZ ;  /* 0x0000000112047890 */ /* 0x004fe2000fffe0ff */
[----:B------:R-:W-:-:S03]  /*7110*/  LOP3.LUT R2, R2, 0x1, RZ, 0x3c, !PT ;  /* 0x0000000102027812 */ /* 0x000fc600078e3cff */
[----:B------:R-:W-:-:S04]  /*7120*/  UISETP.NE.AND UP0, UPT, UR4, 0x2, UPT ;  /* 0x000000020400788c */ /* 0x000fc8000bf05270 */
[----:B---3--:R-:W-:Y:S02]  /*7130*/  USEL UR5, URZ, 0x1, UP0 ;  /* 0x00000001ff057887 */ /* 0x008fe40008000000 */
[----:B------:R-:W-:-:S04]  /*7140*/  USEL UR18, UR4, URZ, UP0 ;  /* 0x000000ff04127287 */ /* 0x000fc80008000000 */
[----:B------:R-:W-:Y:S01]  /*7150*/  LOP3.LUT R8, R8, UR5, RZ, 0x3c, !PT ;  /* 0x0000000508087c12 */ /* 0x000fe2000f8e3cff */
[----:B------:R-:W-:Y:S07]  /*7160*/  @P2 BRA `(.L_x_138) ;  /* 0xfffffff800ec2947 */ /* 0x000fee000383ffff */
[----:B------:R-:W2:Y:S01]  /*7170*/  S2UR UR8, SR_CgaCtaId ;  /* 0x00000000000879c3 */ /* 0x000ea20000008800 */
[----:B------:R-:W-:Y:S01]  /*7180*/  ELECT P0, URZ, PT ;  /* 0x0000000000ff782f */ /* 0x000fe20003800000 */
[----:B------:R-:W-:Y:S01]  /*7190*/  HFMA2 R0, -RZ, RZ, 0, 5.9604644775390625e-08 ;  /* 0x00000001ff007431 */ /* 0x000fe200000001ff */
[----:B------:R-:W-:-:S05]  /*71a0*/  UMOV UR4, 0x40 ;  /* 0x0000004000047882 */ /* 0x000fca0000000000 */
[----:B------:R-:W-:Y:S01]  /*71b0*/  UVIRTCOUNT.DEALLOC.SMPOOL 0x80 ;  /* 0x000000800000784c */ /* 0x000fe20000000000 */
[----:B------:R-:W-:Y:S02]  /*71c0*/  UISETP.NE.AND UP0, UPT, UR26, URZ, UPT ;  /* 0x000000ff1a00728c */ /* 0x000fe4000bf05270 */
[----:B--2---:R-:W-:-:S09]  /*71d0*/  ULEA UR8, UR8, UR4, 0x18 ;  /* 0x0000000408087291 */ /* 0x004fd2000f8ec0ff */
[----:B------:R2:W-:Y:S01]  /*71e0*/  @P0 STS.U8 [UR8+0x1c], R0 ;  /* 0x00001c00ff000988 */ /* 0x0005e20008000008 */
[----:B------:R-:W-:Y:S05]  /*71f0*/  BRA.U UP0, `(.L_x_139) ;  /* 0x0000000100587547 */ /* 0x000fea000b800000 */
[----:B------:R-:W-:Y:S01]  /*7200*/  UIADD3 UR5, UPT, UPT, UR14, 0x4c0, URZ ;  /* 0x000004c00e057890 */ /* 0x000fe2000fffe0ff */
[----:B------:R-:W-:-:S03]  /*7210*/  SHF.L.U32 R2, R8, 0x1f, RZ ;  /* 0x0000001f08027819 */ /* 0x000fc600000006ff */
[----:B------:R-:W-:-:S09]  /*7220*/  ULEA UR4, UR18, UR5, 0x3 ;  /* 0x0000000512047291 */ /* 0x000fd2000f8e18ff */
[----:B------:R-:W3:Y:S02]  /*7230*/  SYNCS.PHASECHK.TRANS64.TRYWAIT P0, [UR4], R2 ;  /* 0x00000002ff0075a7 */ /* 0x000ee40008001104 */
[----:B---3--:R-:W-:Y:S05]  /*7240*/  @!P0 BRA `(.L_x_140) ;  /* 0x0000005000108947 */ /* 0x008fea0003800000 */
.L_x_333:
[----:B------:R-:W-:-:S04]  /*7250*/  UIADD3 UR18, UPT, UPT, UR18, 0x1, URZ ;  /* 0x0000000112127890 */ /* 0x000fc8000fffe0ff */
[----:B------:R-:W-:-:S04]  /*7260*/  UISETP.NE.AND UP1, UPT, UR18, 0x2, UPT ;  /* 0x000000021200788c */ /* 0x000fc8000bf25270 */
[----:B------:R-:W-:Y:S02]  /*7270*/  USEL UR6, URZ, 0x1, UP1 ;  /* 0x00000001ff067887 */ /* 0x000fe40008800000 */
[----:B------:R-:W-:-:S04]  /*7280*/  USEL UR4, UR18, URZ, UP1 ;  /* 0x000000ff12047287 */ /* 0x000fc80008800000 */
[----:B------:R-:W-:Y:S01]  /*7290*/  ULEA UR4, UR4, UR5, 0x3 ;  /* 0x0000000504047291 */ /* 0x000fe2000f8e18ff */
[----:B--2---:R-:W-:-:S04]  /*72a0*/  LOP3.LUT R2, R8, UR6, RZ, 0x3c, !PT ;  /* 0x0000000608027c12 */ /* 0x004fc8000f8e3cff */
[----:B------:R-:W-:Y:S01]  /*72b0*/  SHF.L.U32 R2, R2, 0x1f, RZ ;  /* 0x0000001f02027819 */ /* 0x000fe200000006ff */
[----:B------:R-:W-:-:S04]  /*72c0*/  IMAD.U32 R0, RZ, RZ, UR4 ;  /* 0x00000004ff007e24 */ /* 0x000fc8000f8e00ff */
[----:B------:R2:W3:Y:S03]  /*72d0*/  SYNCS.PHASECHK.TRANS64.TRYWAIT P0, [R0+URZ], R2 ;  /* 0x00000002000075a7 */ /* 0x0004e600080011ff */
[----:B---3--:R-:W-:Y:S05]  /*72e0*/  @!P0 NANOSLEEP.SYNCS 0x989680 ;  /* 0x009896800000895d */ /* 0x008fea0003900000 */
[----:B------:R-:W3:Y:S02]  /*72f0*/  @!P0 SYNCS.PHASECHK.TRANS64 P0, [R0+URZ], R2 ;  /* 0x00000002000085a7 */ /* 0x000ee400080010ff */
[----:B---3--:R-:W-:Y:S05]  /*7300*/  @P0 BRA `(.L_x_141) ;  /* 0x0000000000200947 */ /* 0x008fea0003800000 */
.L_x_142:
[----:B---3--:R3:W1:Y:S02]  /*7310*/  SYNCS.PHASECHK.TRANS64.TRYWAIT P0, [R0+URZ], R2 ;  /* 0x00000002000075a7 */ /* 0x00866400080011ff */
[----:B-1----:R-:W-:Y:S05]  /*7320*/  @!P0 NANOSLEEP.SYNCS 0x989680 ;  /* 0x009896800000895d */ /* 0x002fea0003900000 */
[----:B------:R-:W1:Y:S02]  /*7330*/  @!P0 SYNCS.PHASECHK.TRANS64 P0, [R0+URZ], R2 ;  /* 0x00000002000085a7 */ /* 0x000e6400080010ff */
[----:B-1----:R-:W-:Y:S05]  /*7340*/  @!P0 BRA `(.L_x_142) ;  /* 0xfffffffc00f08947 */ /* 0x002fea000383ffff */
[----:B------:R-:W-:Y:S05]  /*7350*/  BRA `(.L_x_141) ;  /* 0x00000000000c7947 */ /* 0x000fea0003800000 */
.L_x_139:
[----:B------:R-:W-:-:S04]  /*7360*/  UIADD3 UR4, UPT, UPT, UR14, 0x4d0, URZ ;  /* 0x000004d00e047890 */ /* 0x000fc8000fffe0ff */
[----:B------:R-:W-:-:S09]  /*7370*/  UPRMT UR4, UR25, 0x654, UR4 ;  /* 0x0000065419047896 */ /* 0x000fd20008000004 */
[----:B------:R-:W-:Y:S03]  /*7380*/  SYNCS.ARRIVE.TRANS64.RED.A1T0 RZ, [UR4], RZ ;  /* 0x000000ffffff79a7 */ /* 0x000fe60008100404 */
.L_x_141:
[----:B--23--:R-:W-:Y:S01]  /*7390*/  SHF.L.U32 R2, RZ, 0x1f, RZ ;  /* 0x0000001fff027819 */ /* 0x00cfe200000006ff */
[----:B------:R-:W-:Y:S01]  /*73a0*/  UIADD3 UR4, UPT, UPT, UR14, 0x4d0, URZ ;  /* 0x000004d00e047890 */ /* 0x000fe2000fffe0ff */
[----:B------:R-:W-:Y:S02]  /*73b0*/  PLOP3.LUT P0, PT, PT, PT, UP0, 0x80, 0x8 ;  /* 0x000000000008781c */ /* 0x000fe40003f0f008 */
[----:B----4-:R-:W2:Y:S02]  /*73c0*/  SYNCS.PHASECHK.TRANS64.TRYWAIT P1, [UR14+0x4d0], R2 ;  /* 0x0004d002ff0075a7 */ /* 0x010ea4000802110e */
[----:B--2---:R-:W-:Y:S09]  /*73d0*/  @!P1 BRA `(.L_x_143) ;  /* 0x0000004c00c49947 */ /* 0x004ff20003800000 */
.L_x_335:
[----:B------:R-:W-:Y:S01]  /*73e0*/  @!UP0 UPRMT UR4, UR25, 0x654, UR4 ;  /* 0x0000065419048896 */ /* 0x000fe20008000004 */
[----:B------:R-:W-:Y:S01]  /*73f0*/  LOP3.LUT R3, R3, 0xffff, RZ, 0xc0, !PT ;  /* 0x0000ffff03037812 */ /* 0x000fe200078ec0ff */
[----:B--2---:R-:W-:-:S03]  /*7400*/  IMAD.MOV.U32 R2, RZ, RZ, 0xffff ;  /* 0x0000ffffff027424 */ /* 0x004fc600078e00ff */
[----:B------:R-:W-:-:S04]  /*7410*/  SHF.R.U32.HI R3, RZ, 0x5, R3 ;  /* 0x00000005ff037819 */ /* 0x000fc80000011603 */
[----:B------:R-:W-:Y:S01]  /*7420*/  @!P0 SYNCS.ARRIVE.TRANS64.RED.A1T0 RZ, [UR4], RZ ;  /* 0x000000ffffff89a7 */ /* 0x000fe20008100404 */
[----:B------:R-:W-:Y:S01]  /*7430*/  NOP ;  /* 0x0000000000007918 */ /* 0x000fe20000000000 */
[----:B------:R-:W2:Y:S01]  /*7440*/  LDS R0, [UR8+0x14] ;  /* 0x00001408ff007984 */ /* 0x000ea20008000800 */
[----:B------:R-:W-:-:S04]  /*7450*/  SHF.L.U32 R2, R2, R3, RZ ;  /* 0x0000000302027219 */ /* 0x000fc800000006ff */
[----:B--2---:R-:W-:-:S04]  /*7460*/  LOP3.LUT R0, R0, R2, RZ, 0xc0, !PT ;  /* 0x0000000200007212 */ /* 0x004fc800078ec0ff */
[----:B------:R-:W-:Y:S01]  /*7470*/  ISETP.NE.AND P0, PT, R0, R2, PT ;  /* 0x000000020000720c */ /* 0x000fe20003f05270 */
[----:B------:R-:W-:-:S05]  /*7480*/  IMAD.MOV.U32 R0, RZ, RZ, 0x1 ;  /* 0x00000001ff007424 */ /* 0x000fca00078e00ff */
[----:B------:R-:W-:-:S07]  /*7490*/  SHF.L.U32 R0, R0, R3, RZ ;  /* 0x0000000300007219 */ /* 0x000fce00000006ff */
[----:B------:R-:W-:Y:S05]  /*74a0*/  @P0 BRA `(.L_x_144) ;  /* 0x00000000005c0947 */ /* 0x000fea0003800000 */
[----:B------:R-:W2:Y:S02]  /*74b0*/  LDS R3, [UR8+0x18] ;  /* 0x00001808ff037984 */ /* 0x000ea40008000800 */
[----:B--2---:R-:W-:-:S04]  /*74c0*/  LOP3.LUT R3, R3, R0, RZ, 0xc0, !PT ;  /* 0x0000000003037212 */ /* 0x004fc800078ec0ff */
[----:B------:R-:W-:-:S13]  /*74d0*/  ISETP.NE.AND P0, PT, R3, R0, PT ;  /* 0x000000000300720c */ /* 0x000fda0003f05270 */
[----:B------:R-:W-:Y:S05]  /*74e0*/  @P0 BRA `(.L_x_145) ;  /* 0x0000000000400947 */ /* 0x000fea0003800000 */
[----:B------:R-:W-:Y:S01]  /*74f0*/  R2UR UR4, R2 ;  /* 0x00000000020472ca */ /* 0x000fe200000e0000 */
[----:B------:R-:W2:Y:S01]  /*7500*/  S2R R3, SR_LANEID ;  /* 0x0000000000037919 */ /* 0x000ea20000000000 */
[----:B------:R-:W-:-:S04]  /*7510*/  LOP3.LUT R0, RZ, R0, RZ, 0x33, !PT ;  /* 0x00000000ff007212 */ /* 0x000fc800078e33ff */
[----:B------:R-:W3:Y:S07]  /*7520*/  REDUX UR6, R0 ;  /* 0x00000000000673c4 */ /* 0x000eee0000000000 */
[----:B------:R-:W-:-:S03]  /*7530*/  ULOP3.LUT UR5, URZ, UR4, URZ, 0x33, !UPT ;  /* 0x00000004ff057292 */ /* 0x000fc6000f8e33ff */
[----:B------:R-:W-:Y:S02]  /*7540*/  VOTEU.ANY UR4, UPT, PT ;  /* 0x0000000000047886 */ /* 0x000fe400038e0100 */
[----:B------:R-:W-:Y:S01]  /*7550*/  UFLO.U32 UR4, UR4 ;  /* 0x00000004000472bd */ /* 0x000fe200080e0000 */
[----:B------:R-:W-:-:S04]  /*7560*/  IMAD.U32 R2, RZ, RZ, UR5 ;  /* 0x00000005ff027e24 */ /* 0x000fc8000f8e00ff */
[----:B------:R-:W4:Y:S02]  /*7570*/  REDUX UR7, R2 ;  /* 0x00000000020773c4 */ /* 0x000f240000000000 */
[----:B------:R1:W-:Y:S01]  /*7580*/  UTCATOMSWS.AND URZ, UR5 ;  /* 0x0000000500ff79e3 */ /* 0x0003e20008000000 */
[----:B---3--:R-:W-:Y:S01]  /*7590*/  IMAD.U32 R0, RZ, RZ, UR6 ;  /* 0x00000006ff007e24 */ /* 0x008fe2000f8e00ff */
[----:B--2---:R-:W-:Y:S01]  /*75a0*/  ISETP.EQ.U32.AND P0, PT, R3, UR4, PT ;  /* 0x0000000403007c0c */ /* 0x004fe2000bf02070 */
[----:B----4-:R-:W-:-:S12]  /*75b0*/  IMAD.U32 R2, RZ, RZ, UR7 ;  /* 0x00000007ff027e24 */ /* 0x010fd8000f8e00ff */
[----:B------:R1:W-:Y:S04]  /*75c0*/  @P0 ATOMS.AND RZ, [UR8+0x14], R2 ;  /* 0x00001402ffff098c */ /* 0x0003e8000a800008 */
[----:B------:R1:W-:Y:S01]  /*75d0*/  @P0 ATOMS.AND RZ, [UR8+0x18], R0 ;  /* 0x00001800ffff098c */ /* 0x0003e2000a800008 */
[----:B------:R-:W-:Y:S05]  /*75e0*/  BRA `(.L_x_146) ;  /* 0x0000000000147947 */ /* 0x000fea0003800000 */
.L_x_145:
[----:B------:R-:W-:Y:S02]  /*75f0*/  MOV R2, 0x7610 ;  /* 0x0000761000027802 */ /* 0x000fe40000000f00 */
[----:B-1---5:R-:W-:Y:S05]  /*7600*/  CALL.REL.NOINC `($__internal_0_$__cuda_sm10x_tcgen05_guardrail_trap_col_being_dealloced_not_returned_by_alloc) ;  /* 0x0000004c00dc7944 */ /* 0x022fea0003c00000 */
[----:B------:R-:W-:Y:S05]  /*7610*/  BRA `(.L_x_146) ;  /* 0x0000000000087947 */ /* 0x000fea0003800000 */
.L_x_144:
[----:B------:R-:W-:Y:S02]  /*7620*/  MOV R2, 0x7640 ;  /* 0x0000764000027802 */ /* 0x000fe40000000f00 */
[----:B-1---5:R-:W-:Y:S05]  /*7630*/  CALL.REL.NOINC `($__internal_2_$__cuda_sm10x_tcgen05_guardrail_trap_unallocated_columns_being_dealloced) ;  /* 0x0000004c00e87944 */ /* 0x022fea0003c00000 */
.L_x_146:
[----:B------:R-:W-:Y:S01]  /*7640*/  NOP ;  /* 0x0000000000007918 */ /* 0x000fe20000000000 */
[----:B-1----:R-:W-:Y:S05]  /*7650*/  EXIT ;  /* 0x000000000000794d */ /* 0x002fea0003800000 */
.L_x_118:
[----:B------:R-:W-:-:S09]  /*7660*/  UISETP.NE.OR UP0, UPT, UR18, 0x3, !UP3 ;  /* 0x000000031200788c */ /* 0x000fd2000df05670 */
[----:B------:R-:W-:Y:S05]  /*7670*/  BRA.U UP0, `(.L_x_147) ;  /* 0x0000000d007c7547 */ /* 0x000fea000b800000 */
[----:B------:R-:W2:Y:S01]  /*7680*/  LDCU.64 UR4, c[0x0][0x988] ;  /* 0x00013100ff0477ac */ /* 0x000ea20008000a00 */
[----:B------:R-:W3:Y:S01]  /*7690*/  S2UR UR10, SR_CgaCtaId ;  /* 0x00000000000a79c3 */ /* 0x000ee20000008800 */
[----:B------:R-:W-:Y:S01]  /*76a0*/  HFMA2 R10, -RZ, RZ, 0, 5.9604644775390625e-08 ;  /* 0x00000001ff0a7431 */ /* 0x000fe200000001ff */
[----:B------:R-:W-:Y:S01]  /*76b0*/  MOV R9, RZ ;  /* 0x000000ff00097202 */ /* 0x000fe20000000f00 */
[----:B------:R-:W4:Y:S01]  /*76c0*/  LDCU UR36, c[0x0][0x370] ;  /* 0x00006e00ff2477ac */ /* 0x000f220008000800 */
[----:B------:R-:W-:Y:S01]  /*76d0*/  HFMA2 R2, -RZ, RZ, 0, 0.00048828125 ;  /* 0x00001000ff027431 */ /* 0x000fe200000001ff */
[----:B------:R-:W4:Y:S03]  /*76e0*/  LDCU.128 UR32, c[0x0][0xc10] ;  /* 0x00018200ff2077ac */ /* 0x000f260008000c00 */
[----:B------:R-:W1:Y:S01]  /*76f0*/  LDC.64 R12, c[0x0][0x348] ;  /* 0x0000d200ff0c7b82 */ /* 0x000e620000000a00 */
[----:B------:R-:W3:Y:S01]  /*7700*/  LDCU UR29, c[0x0][0x374] ;  /* 0x00006e80ff1d77ac */ /* 0x000ee20008000800 */
[----:B------:R-:W3:Y:S01]  /*7710*/  LDCU.64 UR30, c[0x0][0x990] ;  /* 0x00013200ff1e77ac */ /* 0x000ee20008000a00 */
[----:B------:R-:W3:Y:S01]  /*7720*/  LDCU UR17, c[0x0][0xc0c] ;  /* 0x00018180ff1177ac */ /* 0x000ee20008000800 */
[----:B--2---:R-:W-:Y:S01]  /*7730*/  UISETP.NE.U32.AND UP0, UPT, UR4, URZ, UPT ;  /* 0x000000ff0400728c */ /* 0x004fe2000bf05070 */
[----:B------:R-:W2:Y:S01]  /*7740*/  LDCU UR43, c[0x0][0xc20] ;  /* 0x00018400ff2b77ac */ /* 0x000ea20008000800 */
[----:B------:R-:W2:Y:S01]  /*7750*/  LDCU UR4, c[0x0][0xc30] ;  /* 0x00018600ff0477ac */ /* 0x000ea20008000800 */
[----:B------:R-:W-:Y:S01]  /*7760*/  UMOV UR28, 0x400 ;  /* 0x00000400001c7882 */ /* 0x000fe20000000000 */
[----:B----4-:R-:W-:-:S02]  /*7770*/  UIMAD.WIDE.U32 UR6, UR36, UR32, URZ ;  /* 0x00000020240672a5 */ /* 0x010fc4000f8e00ff */
[----:B---3--:R-:W-:Y:S02]  /*7780*/  UIMAD.WIDE.U32 UR8, UR29, UR35, URZ ;  /* 0x000000231d0872a5 */ /* 0x008fe4000f8e00ff */
[----:B------:R-:W-:Y:S02]  /*7790*/  ULEA UR28, UR10, UR28, 0x18 ;  /* 0x0000001c0a1c7291 */ /* 0x000fe4000f8ec0ff */
[----:B------:R-:W-:Y:S02]  /*77a0*/  UISETP.NE.U32.AND UP6, UPT, UR30, URZ, UPT ;  /* 0x000000ff1e00728c */ /* 0x000fe4000bfc5070 */
[----:B------:R-:W-:Y:S02]  /*77b0*/  UIADD3 UR38, UPT, UPT, UR28, 0x480, URZ ;  /* 0x000004801c267890 */ /* 0x000fe4000fffe0ff */
[----:B------:R-:W-:Y:S02]  /*77c0*/  UIADD3 UR37, UPT, UPT, UR28, 0x4a8, URZ ;  /* 0x000004a81c257890 */ /* 0x000fe4000fffe0ff */
[----:B------:R-:W-:-:S02]  /*77d0*/  UISETP.NE.AND.EX UP5, UPT, UR5, URZ, UPT, UP0 ;  /* 0x000000ff0500728c */ /* 0x000fc4000bfa5300 */
[----:B------:R-:W-:Y:S01]  /*77e0*/  UISETP.NE.AND UP0, UPT, UR39, 0x1, UPT ;  /* 0x000000012700788c */ /* 0x000fe2000bf05270 */
[----:B------:R-:W-:Y:S01]  /*77f0*/  UMOV UR41, UR7 ;  /* 0x0000000700297c82 */ /* 0x000fe20008000000 */
[----:B------:R-:W-:Y:S01]  /*7800*/  UMOV UR40, UR9 ;  /* 0x0000000900287c82 */ /* 0x000fe20008000000 */
[----:B------:R-:W-:Y:S02]  /*7810*/  UISETP.NE.AND UP0, UPT, UR17, 0x1, UPT ;  /* 0x000000011100788c */ /* 0x000fe4000bf05270 */
[----:B------:R-:W-:Y:S02]  /*7820*/  UPLOP3.LUT UP1, UPT, UPT, UPT, UPT, 0x40, 0x4 ;  /* 0x000000000004789c */ /* 0x000fe40003f2e870 */
[----:B------:R-:W-:Y:S01]  /*7830*/  UISETP.GE.AND UP3, UPT, UR39, 0x1, UPT ;  /* 0x000000012700788c */ /* 0x000fe2000bf66270 */
[----:B------:R-:W3:Y:S01]  /*7840*/  LDCU.64 UR18, c[0x0][0xc28] ;  /* 0x00018500ff1277ac */ /* 0x000ee20008000a00 */
[----:B------:R-:W-:Y:S02]  /*7850*/  UISETP.NE.AND.EX UP6, UPT, UR31, URZ, UPT, UP6 ;  /* 0x000000ff1f00728c */ /* 0x000fe4000bfc5360 */
[----:B------:R-:W-:-:S02]  /*7860*/  UPRMT UR38, UR10, 0x654, UR38 ;  /* 0x000006540a267896 */ /* 0x000fc40008000026 */
[----:B------:R-:W-:Y:S02]  /*7870*/  UPRMT UR37, URZ, 0x654, UR37 ;  /* 0x00000654ff257896 */ /* 0x000fe40008000025 */
[----:B------:R-:W-:Y:S02]  /*7880*/  USHF.R.U32.HI UR41, URZ, UR33, UR41 ;  /* 0x00000021ff297299 */ /* 0x000fe40008011629 */
[----:B--2---:R-:W-:Y:S02]  /*7890*/  USHF.R.U32.HI UR40, URZ, UR43, UR40 ;  /* 0x0000002bff287299 */ /* 0x004fe40008011628 */
[----:B------:R-:W-:Y:S02]  /*78a0*/  UISETP.NE.AND UP0, UPT, UR34, 0x1, UPT ;  /* 0x000000012200788c */ /* 0x000fe4000bf05270 */
[----:B-1----:R-:W-:-:S11]  /*78b0*/  UISETP.NE.AND UP4, UPT, UR4, 0x1, UPT ;  /* 0x000000010400788c */ /* 0x002fd6000bf85270 */
.L_x_155:
[----:B------:R-:W-:Y:S04]  /*78c0*/  SHF.L.U32 R3, R9, 0x1f, RZ ;  /* 0x0000001f09037819 */ /* 0x000fe800000006ff */
[----:B-1----:R-:W1:Y:S02]  /*78d0*/  SYNCS.PHASECHK.TRANS64.TRYWAIT P0, [UR28+0x4a0], R3 ;  /* 0x0004a003ff0075a7 */ /* 0x002e64000800111c */
[----:B-1----:R-:W-:Y:S05]  /*78e0*/  @!P0 BRA `(.L_x_148) ;  /* 0x0000004800988947 */ /* 0x002fea0003800000 */
.L_x_337:
[----:B------:R-:W2:Y:S01]  /*78f0*/  LDS.128 R4, [UR28+0x4e0] ;  /* 0x0004e01cff047984 */ /* 0x000ea20008000c00 */
[----:B------:R-:W-:Y:S01]  /*7900*/  UISETP.GE.AND UP0, UPT, UR39, 0x1, UPT ;  /* 0x000000012700788c */ /* 0x000fe2000bf06270 */
[----:B------:R-:W-:Y:S01]  /*7910*/  @!PT LDS RZ, [RZ] ;  /* 0x00000000fffff984 */ /* 0x000fe20000000800 */
[----:B------:R-:W-:Y:S01]  /*7920*/  @!PT LDS RZ, [RZ] ;  /* 0x00000000fffff984 */ /* 0x000fe20000000800 */
[----:B------:R-:W-:Y:S01]  /*7930*/  @!PT LDS RZ, [RZ] ;  /* 0x00000000fffff984 */ /* 0x000fe20000000800 */
[----:B------:R-:W-:Y:S01]  /*7940*/  @!PT LDS RZ, [RZ] ;  /* 0x00000000fffff984 */ /* 0x000fe20000000800 */
[----:B------:R4:W-:Y:S06]  /*7950*/  MEMBAR.ALL.CTA ;  /* 0x0000000000007992 */ /* 0x0009ec0000008000 */
[----:B----4-:R-:W4:Y:S02]  /*7960*/  FENCE.VIEW.ASYNC.S ;  /* 0x00000000000073c6 */ /* 0x010f240000000000 */
[----:B----4-:R-:W-:Y:S01]  /*7970*/  SYNCS.ARRIVE.TRANS64.RED.A1T0 RZ, [UR37], RZ ;  /* 0x000000ffffff79a7 */ /* 0x010fe20008100425 */
[----:B--2---:R-:W-:Y:S11]  /*7980*/  LOP3.LUT P0, RZ, R6, 0x1, RZ, 0xc0, !PT ;  /* 0x0000000106ff7812 */ /* 0x004ff6000780c0ff */
[----:B------:R-:W-:Y:S02]  /*7990*/  @!UPT UIADD3 URZ, UPT, UPT, URZ, URZ, URZ ;  /* 0x000000fffffff290 */ /* 0x000fe4000fffe0ff */
[----:B------:R-:W-:Y:S01]  /*79a0*/  VOTEU.ANY UP3, P0 ;  /* 0x0000000000ff7886 */ /* 0x000fe20000060100 */
[----:B------:R-:W-:Y:S11]  /*79b0*/  PLOP3.LUT P1, PT, PT, PT, UP3, 0x80, 0x8 ;  /* 0x000000000008781c */ /* 0x000ff60003f2f038 */
[----:B------:R-:W-:Y:S02]  /*79c0*/  @!UPT UIADD3 URZ, UPT, UPT, URZ, URZ, URZ ;  /* 0x000000fffffff290 */ /* 0x000fe4000fffe0ff */
[----:B-1----:R-:W-:Y:S02]  /*79d0*/  @P1 MOV R3, R4 ;  /* 0x0000000400031202 */ /* 0x002fe40000000f00 */
[----:B------:R-:W-:Y:S02]  /*79e0*/  @P1 LOP3.LUT R0, R5, 0xffff, RZ, 0xc0, !PT ;  /* 0x0000ffff05001812 */ /* 0x000fe400078ec0ff */
[----:B------:R-:W-:Y:S02]  /*79f0*/  @P1 R2UR UR5, R3 ;  /* 0x00000000030512ca */ /* 0x000fe400000e0000 */
[----:B------:R-:W-:Y:S11]  /*7a00*/  @P1 R2UR UR4, R0 ;  /* 0x00000000000412ca */ /* 0x000ff600000e0000 */
[----:B------:R-:W-:Y:S02]  /*7a10*/  @UP3 UMOV UR16, UR5 ;  /* 0x0000000500103c82 */ /* 0x000fe40008000000 */
[----:B------:R-:W-:Y:S01]  /*7a20*/  @UP3 UMOV UR15, UR4 ;  /* 0x00000004000f3c82 */ /* 0x000fe20008000000 */
[----:B------:R-:W-:Y:S05]  /*7a30*/  BRA.U !UP0, `(.L_x_149) ;  /* 0x0000000108c07547 */ /* 0x000fea000b800000 */
[----:B------:R-:W-:Y:S02]  /*7a40*/  UIMAD.WIDE.U32 UR8, UR15, UR35, URZ ;  /* 0x000000230f0872a5 */ /* 0x000fe4000f8e00ff */
[----:B------:R-:W-:Y:S02]  /*7a50*/  UP2UR UR14, UPR, URZ, 0x4 ;  /* 0x00000004ff0e7883 */ /* 0x000fe40008000000 */
[----:B------:R-:W-:Y:S02]  /*7a60*/  UISETP.NE.AND UP2, UPT, UR34, 0x1, UPT ;  /* 0x000000012200788c */ /* 0x000fe4000bf45270 */
[----:B------:R-:W-:Y:S02]  /*7a70*/  UIMAD.WIDE.U32 UR10, UR16, UR32, URZ ;  /* 0x00000020100a72a5 */ /* 0x000fe4000f8e00ff */
[----:B------:R-:W-:Y:S02]  /*7a80*/  USEL UR4, UR29, UR40, !UP2 ;  /* 0x000000281d047287 */ /* 0x000fe4000d000000 */
[----:B------:R-:W-:Y:S02]  /*7a90*/  UISETP.NE.AND UP0, UPT, UR17, 0x1, UPT ;  /* 0x000000011100788c */ /* 0x000fe4000bf05270 */
[----:B------:R-:W-:Y:S02]  /*7aa0*/  UP2UR UR22, UPR, URZ, 0x2 ;  /* 0x00000002ff167883 */ /* 0x000fe40008000000 */
[----:B------:R-:W-:Y:S02]  /*7ab0*/  UISETP.NE.AND UP1, UPT, UR39, 0x1, UPT ;  /* 0x000000012700788c */ /* 0x000fe4000bf25270 */
[----:B---3--:R-:W-:Y:S02]  /*7ac0*/  UIMAD.WIDE.U32 UR12, UR4, UR18, URZ ;  /* 0x00000012040c72a5 */ /* 0x008fe4000f8e00ff */
[----:B------:R-:W-:Y:S01]  /*7ad0*/  USEL UR7, UR36, UR41, !UP0 ;  /* 0x0000002924077287 */ /* 0x000fe2000c000000 */
[----:B------:R-:W-:Y:S02]  /*7ae0*/  UMOV UR5, UR9 ;  /* 0x0000000900057c82 */ /* 0x000fe40008000000 */
[----:B------:R-:W-:Y:S02]  /*7af0*/  USHF.R.U32.HI UR6, URZ, UR43, UR5 ;  /* 0x0000002bff067299 */ /* 0x000fe40008011605 */
[----:B------:R-:W-:Y:S02]  /*7b00*/  UIMAD.WIDE.U32 UR20, UR7, UR18, URZ ;  /* 0x00000012071472a5 */ /* 0x000fe4000f8e00ff */
[----:B------:R-:W-:Y:S02]  /*7b10*/  USEL UR6, UR15, UR6, !UP2 ;  /* 0x000000060f067287 */ /* 0x000fe4000d000000 */
[----:B------:R-:W-:Y:S01]  /*7b20*/  UISETP.NE.AND UP2, UPT, UR14, URZ, UPT ;  /* 0x000000ff0e00728c */ /* 0x000fe2000bf45270 */
[----:B------:R-:W-:Y:S01]  /*7b30*/  UMOV UR5, UR11 ;  /* 0x0000000b00057c82 */ /* 0x000fe20008000000 */
[----:B------:R-:W-:Y:S02]  /*7b40*/  UIMAD.WIDE.U32 UR10, UR6, UR18, URZ ;  /* 0x00000012060a72a5 */ /* 0x000fe4000f8e00ff */
[----:B------:R-:W-:Y:S03]  /*7b50*/  USHF.R.U32.HI UR8, URZ, UR33, UR5 ;  /* 0x00000021ff087299 */ /* 0x000fe60008011605 */
[----:B------:R-:W-:Y:S02]  /*7b60*/  UMOV UR5, UR13 ;  /* 0x0000000d00057c82 */ /* 0x000fe40008000000 */
[----:B------:R-:W-:Y:S03]  /*7b70*/  @UP1 USHF.R.U32.HI UR4, URZ, UR19, UR5 ;  /* 0x00000013ff041299 */ /* 0x000fe60008011605 */
[----:B------:R-:W-:Y:S01]  /*7b80*/  UMOV UR5, UR21 ;  /* 0x0000001500057c82 */ /* 0x000fe20008000000 */
[----:B------:R-:W-:Y:S02]  /*7b90*/  UIMAD UR4, UR39, UR4, URZ ;  /* 0x00000004270472a4 */ /* 0x000fe4000f8e02ff */
[----:B------:R-:W-:Y:S02]  /*7ba0*/  @UP1 USHF.R.U32.HI UR7, URZ, UR19, UR5 ;  /* 0x00000013ff071299 */ /* 0x000fe40008011605 */
[----:B------:R-:W-:Y:S02]  /*7bb0*/  USEL UR5, UR16, UR8, !UP0 ;  /* 0x0000000810057287 */ /* 0x000fe4000c000000 */
[----:B------:R-:W-:Y:S02]  /*7bc0*/  UIMAD UR8, UR39, UR7, URZ ;  /* 0x00000007270872a4 */ /* 0x000fe4000f8e02ff */
[----:B------:R-:W-:Y:S03]  /*7bd0*/  UISETP.GE.AND UP0, UPT, UR6, UR4, UPT ;  /* 0x000000040600728c */ /* 0x000fe6000bf06270 */
[----:B------:R-:W-:Y:S01]  /*7be0*/  UMOV UR4, UR11 ;  /* 0x0000000b00047c82 */ /* 0x000fe20008000000 */
[----:B------:R-:W-:Y:S02]  /*7bf0*/  UISETP.GE.OR UP0, UPT, UR5, UR8, UP0 ;  /* 0x000000080500728c */ /* 0x000fe40008706670 */
[----:B------:R-:W-:Y:S02]  /*7c00*/  USHF.R.U32.HI UR4, URZ, UR19, UR4 ;  /* 0x00000013ff047299 */ /* 0x000fe40008011604 */
[----:B------:R-:W-:Y:S02]  /*7c10*/  UIMAD.WIDE.U32 UR8, UR5, UR18, URZ ;  /* 0x00000012050872a5 */ /* 0x000fe4000f8e00ff */
[----:B------:R-:W-:Y:S04]  /*7c20*/  USEL UR10, UR6, UR4, !UP1 ;  /* 0x00000004060a7287 */ /* 0x000fe8000c800000 */
[----:B------:R-:W-:Y:S01]  /*7c30*/  UIADD3 UR11, UPT, UPT, -UR10, URZ, URZ ;  /* 0x000000ff0a0b7290 */ /* 0x000fe2000fffe1ff */
[----:B------:R-:W-:Y:S02]  /*7c40*/  @!UP0 UMOV UR4, UR9 ;  /* 0x0000000900048c82 */ /* 0x000fe40008000000 */
[----:B------:R-:W-:Y:S02]  /*7c50*/  @!UP0 USHF.R.U32.HI UR4, URZ, UR19, UR4 ;  /* 0x00000013ff048299 */ /* 0x000fe40008011604 */
[----:B------:R-:W-:Y:S02]  /*7c60*/  UIMAD UR8, UR39, UR11, UR6 ;  /* 0x0000000b270872a4 */ /* 0x000fe4000f8e0206 */
[----:B------:R-:W-:Y:S02]  /*7c70*/  @!UP0 USEL UR4, UR5, UR4, !UP1 ;  /* 0x0000000405048287 */ /* 0x000fe4000c800000 */
[----:B------:R-:W-:Y:S02]  /*7c80*/  UISETP.NE.AND UP1, UPT, UR22, URZ, UPT ;  /* 0x000000ff1600728c */ /* 0x000fe4000bf25270 */
[----:B------:R-:W-:Y:S02]  /*7c90*/  @!UP0 UIMAD UR8, UR7, UR8, UR4 ;  /* 0x00000008070882a4 */ /* 0x000fe4000f8e0204 */
[----:B------:R-:W-:Y:S02]  /*7ca0*/  @!UP0 UIADD3 UR9, UPT, UPT, UR10, -UR4, URZ ;  /* 0x800000040a098290 */ /* 0x000fe4000fffe0ff */
[----:B------:R-:W-:Y:S02]  /*7cb0*/  UIADD3 UR4, UPT, UPT, -UR5, URZ, URZ ;  /* 0x000000ff05047290 */ /* 0x000fe4000fffe1ff */
[----:B------:R-:W-:Y:S02]  /*7cc0*/  UIADD3 UR7, UPT, UPT, -UR6, URZ, URZ ;  /* 0x000000ff06077290 */ /* 0x000fe4000fffe1ff */
[----:B------:R-:W-:Y:S02]  /*7cd0*/  @!UP0 UIMAD UR6, UR9, UR39, UR5 ;  /* 0x00000027090682a4 */ /* 0x000fe4000f8e0205 */
[----:B------:R-:W-:Y:S02]  /*7ce0*/  UIMAD UR16, UR17, UR4, UR16 ;  /* 0x00000004111072a4 */ /* 0x000fe4000f8e0210 */
[----:B------:R-:W-:Y:S01]  /*7cf0*/  UIMAD UR15, UR34, UR7, UR15 ;  /* 0x00000007220f72a4 */ /* 0x000fe2000f8e020f */
[----:B------:R-:W-:Y:S02]  /*7d00*/  @!UP0 UMOV UR5, UR8 ;  /* 0x0000000800058c82 */ /* 0x000fe40008000000 */
[----:B------:R-:W-:Y:S02]  /*7d10*/  UIMAD UR16, UR5, UR17, UR16 ;  /* 0x00000011051072a4 */ /* 0x000fe4000f8e0210 */
[----:B------:R-:W-:Y:S11]  /*7d20*/  UIMAD UR15, UR6, UR34, UR15 ;  /* 0x00000022060f72a4 */ /* 0x000ff6000f8e020f */
[----:B------:R-:W-:Y:S01]  /*7d30*/  @!UPT UIADD3 URZ, UPT, UPT, URZ, URZ, URZ ;  /* 0x000000fffffff290 */ /* 0x000fe2000fffe0ff */
.L_x_149:
[----:B------:R-:W1:Y:S01]  /*7d40*/  @!UP4 LDCU.128 UR8, c[0x0][0xc10] ;  /* 0x00018200ff08c7ac */ /* 0x000e620008000c00 */
[----:B------:R-:W-:Y:S02]  /*7d50*/  ISETP.NE.U32.AND P2, PT, RZ, UR30, PT ;  /* 0x0000001eff007c0c */ /* 0x000fe4000bf45070 */
[----:B------:R-:W-:Y:S02]  /*7d60*/  SHF.L.U32 R3, R10, 0x1f, RZ ;  /* 0x0000001f0a037819 */ /* 0x000fe400000006ff */
[----:B------:R-:W-:Y:S01]  /*7d70*/  ISETP.NE.AND.EX P2, PT, RZ, UR31, PT, P2 ;  /* 0x0000001fff007c0c */ /* 0x000fe2000bf45320 */
[----:B------:R-:W2:Y:S01]  /*7d80*/  @!UP4 LDCU UR5, c[0x0][0xc0c] ;  /* 0x00018180ff05c7ac */ /* 0x000ea20008000800 */
[----:B-1----:R-:W-:Y:S07]  /*7d90*/  UIMAD.WIDE.U32 UR6, UR16, UR8, URZ ;  /* 0x00000008100672a5 */ /* 0x002fee000f8e00ff */
[----:B------:R-:W-:Y:S01]  /*7da0*/  @!UP4 UMOV UR4, UR7 ;  /* 0x000000070004cc82 */ /* 0x000fe20008000000 */
[----:B--2---:R-:W-:Y:S02]  /*7db0*/  @!UP4 UISETP.NE.AND UP0, UPT, UR5, 0x1, UPT ;  /* 0x000000010500c88c */ /* 0x004fe4000bf05270 */
[----:B------:R-:W-:Y:S02]  /*7dc0*/  @!UP4 USHF.R.U32.HI UR4, URZ, UR9, UR4 ;  /* 0x00000009ff04c299 */ /* 0x000fe40008011604 */
[----:B------:R-:W-:Y:S02]  /*7dd0*/  UIMAD.WIDE.U32 UR6, UR15, UR11, URZ ;  /* 0x0000000b0f0672a5 */ /* 0x000fe4000f8e00ff */
[----:B------:R-:W-:Y:S02]  /*7de0*/  @!UP4 USEL UR8, UR16, UR4, !UP0 ;  /* 0x000000041008c287 */ /* 0x000fe4000c000000 */
[----:B------:R-:W-:Y:S03]  /*7df0*/  @!UP4 UISETP.NE.AND UP0, UPT, UR10, 0x1, UPT ;  /* 0x000000010a00c88c */ /* 0x000fe6000bf05270 */
[----:B------:R-:W-:Y:S02]  /*7e00*/  @!UP4 UMOV UR6, UR7 ;  /* 0x000000070006cc82 */ /* 0x000fe40008000000 */
[----:B------:R-:W1:Y:S02]  /*7e10*/  @!UP4 LDCU UR4, c[0x0][0xc20] ;  /* 0x00018400ff04c7ac */ /* 0x000e640008000800 */
[----:B-1----:R-:W-:Y:S04]  /*7e20*/  @!UP4 USHF.R.U32.HI UR6, URZ, UR4, UR6 ;  /* 0x00000004ff06c299 */ /* 0x002fe80008011606 */
[----:B------:R-:W-:Y:S04]  /*7e30*/  @!UP4 USEL UR6, UR15, UR6, !UP0 ;  /* 0x000000060f06c287 */ /* 0x000fe8000c000000 */
[----:B------:R-:W-:Y:S02]  /*7e40*/  @!UP4 UIADD3 UR4, UPT, UPT, -UR8, UR6, URZ ;  /* 0x000000060804c290 */ /* 0x000fe4000fffe1ff */
[----:B------:R-:W-:Y:S02]  /*7e50*/  @!UP4 UIADD3 UR6, UPT, UPT, UR8, -UR6, URZ ;  /* 0x800000060806c290 */ /* 0x000fe4000fffe0ff */
[----:B------:R-:W-:Y:S02]  /*7e60*/  @!UP4 UIMAD UR16, UR4, UR5, UR16 ;  /* 0x000000050410c2a4 */ /* 0x000fe4000f8e0210 */
[----:B------:R-:W-:Y:S01]  /*7e70*/  @!UP4 UIMAD UR15, UR6, UR10, UR15 ;  /* 0x0000000a060fc2a4 */ /* 0x000fe2000f8e020f */
[----:B------:R-:W-:Y:S11]  /*7e80*/  BRA.U UP1, `(.L_x_150) ;  /* 0x0000000101107547 */ /* 0x000ff6000b800000 */
[----:B------:R-:W-:Y:S04]  /*7e90*/  MOV R8, UR42 ;  /* 0x0000002a00087c02 */ /* 0x000fe80008000f00 */
[----:B------:R-:W-:Y:S04]  /*7ea0*/  SHF.L.U32 R8, R8, 0x1f, RZ ;  /* 0x0000001f08087819 */ /* 0x000fe800000006ff */
[----:B------:R-:W1:Y:S02]  /*7eb0*/  SYNCS.PHASECHK.TRANS64.TRYWAIT P0, [UR28+0x498], R8 ;  /* 0x00049808ff0075a7 */ /* 0x000e64000800111c */
[----:B-1----:R-:W-:Y:S05]  /*7ec0*/  @!P0 BRA `(.L_x_151) ;  /* 0x0000004400388947 */ /* 0x002fea0003800000 */
.L_x_150:
[----:B------:R-:W-:Y:S05]  /*7ed0*/  BRA.U !UP6, `(.L_x_152) ;  /* 0x000000010e387547 */ /* 0x000fea000b800000 */
[----:B------:R-:W-:Y:S01]  /*7ee0*/  UPLOP3.LUT UP2, UPT, UPT, UPT, UP5, 0x80, 0x8 ;  /* 0x000000000008789c */ /* 0x000fe20003f4f050 */
[----:B-1----:R-:W-:Y:S01]  /*7ef0*/  HFMA2 R0, -RZ, RZ, 0, 5.9604644775390625e-08 ;  /* 0x00000001ff007431 */ /* 0x002fe200000001ff */
[----:B------:R-:W1:Y:S01]  /*7f00*/  LDCU.64 UR8, c[0x0][0x358] ;  /* 0x00006b00ff0877ac */ /* 0x000e620008000a00 */
[----:B------:R-:W-:Y:S03]  /*7f10*/  IMAD.MOV.U32 R79, RZ, RZ, 0x1 ;  /* 0x00000001ff4f7424 */ /* 0x000fe600078e00ff */
[----:B------:R-:W-:Y:S05]  /*7f20*/  PLOP3.LUT P0, PT, PT, PT, UP2, 0x80, 0x8 ;  /* 0x000000000008781c */ /* 0x000fea0003f0f028 */
[----:B------:R-:W2:Y:S01]  /*7f30*/  @UP2 LDCU.64 UR4, c[0x0][0x988] ;  /* 0x00013100ff0427ac */ /* 0x000ea20008000a00 */
[----:B------:R-:W-:Y:S07]  /*7f40*/  @UP2 UIMAD UR6, UR45, UR30, URZ ;  /* 0x0000001e2d0622a4 */ /* 0x000fee000f8e02ff */
[----:B------:R-:W-:Y:S01]  /*7f50*/  @!P0 PRMT R79, R0, 0x7610, R79 ;  /* 0x00007610004f8816 */ /* 0x000fe2000000004f */
[----:B--2---:R-:W-:Y:S06]  /*7f60*/  @UP2 UIMAD.WIDE UR4, UR6, 0x4, UR4 ;  /* 0x00000004060428a5 */ /* 0x004fec000f8e0204 */
[----:B------:R-:W-:Y:S01]  /*7f70*/  IMAD.U32 R14, RZ, RZ, UR4 ;  /* 0x00000004ff0e7e24 */ /* 0x000fe2000f8e00ff */
[----:B------:R-:W-:Y:S04]  /*7f80*/  MOV R15, UR5 ;  /* 0x00000005000f7c02 */ /* 0x000fe80008000f00 */
[----:B------:R-:W2:Y:S01]  /*7f90*/  @!UP2 LDCU UR4, c[0x0][0x980] ;  /* 0x00013000ff04a7ac */ /* 0x000ea20008000800 */
[----:B-1---5:R4:W5:Y:S02]  /*7fa0*/  @P0 LDG.E R39, desc[UR8][R14.64] ;  /* 0x000000080e270981 */ /* 0x022964000c1e1900 */
[----:B--2-4-:R-:W-:Y:S07]  /*7fb0*/  @!P0 IMAD.U32 R39, RZ, RZ, UR4 ;  /* 0x00000004ff278e24 */ /* 0x014fee000f8e00ff */
.L_x_152:
[----:B-----5:R-:W-:Y:S01]  /*7fc0*/  @!P2 FSETP.EQ.AND P0, PT, R39, RZ, PT ;  /* 0x000000ff2700a20b */ /* 0x020fe20003f02000 */
[----:B------:R-:W-:Y:S01]  /*7fd0*/  @!UPT UIADD3 URZ, UPT, UPT, URZ, URZ, URZ ;  /* 0x000000fffffff290 */ /* 0x000fe2000fffe0ff */
[----:B------:R-:W-:Y:S11]  /*7fe0*/  @!P2 BRA `(.L_x_153) ;  /* 0x000000000014a947 */ /* 0x000ff60003800000 */
[----:B------:R-:W-:Y:S02]  /*7ff0*/  LOP3.LUT P2, RZ, R79, 0xff, RZ, 0xc0, !PT ;  /* 0x000000ff4fff7812 */ /* 0x000fe4000784c0ff */
[----:B------:R-:W-:Y:S04]  /*8000*/  PLOP3.LUT P0, PT, PT, PT, UP2, 0x80, 0x8 ;  /* 0x000000000008781c */ /* 0x000fe80003f0f028 */
[----:B------:R-:W-:Y:S07]  /*8010*/  PLOP3.LUT P0, PT, P0, PT, PT, 0x8, 0x80 ;  /* 0x000000000080781c */ /* 0x000fee000070e170 */
[----:B------:R-:W-:Y:S11]  /*8020*/  @P2 FSETP.EQ.AND P0, PT, R39, RZ, PT ;  /* 0x000000ff2700220b */ /* 0x000ff60003f02000 */
[----:B------:R-:W-:Y:S02]  /*8030*/  @!UPT UIADD3 URZ, UPT, UPT, URZ, URZ, URZ ;  /* 0x000000fffffff290 */ /* 0x000fe4000fffe0ff */
.L_x_153:
[----:B------:R-:W2:Y:S01]  /*8040*/  SYNCS.PHASECHK.TRANS64.TRYWAIT P2, [UR28+0x488], R3 ;  /* 0x00048803ff0075a7 */ /* 0x000ea2000804111c */
[----:B------:R-:W-:Y:S04]  /*8050*/  @P1 SHF.R.U32.HI R4, RZ, 0x10, R5 ;  /* 0x00000010ff041819 */ /* 0x000fe80000011605 */
[----:B------:R-:W-:Y:S02]  /*8060*/  @P1 R2UR UR45, R4 ;  /* 0x00000000042d12ca */ /* 0x000fe400000e0000 */
[----:B------:R-:W-:Y:S01]  /*8070*/  ELECT P1, URZ, PT ;  /* 0x0000000000ff782f */ /* 0x000fe20003820000 */
[----:B------:R-:W-:Y:S01]  /*8080*/  @!UPT UIADD3 URZ, UPT, UPT, URZ, URZ, URZ ;  /* 0x000000fffffff290 */ /* 0x000fe2000fffe0ff */
[----:B--2---:R-:W-:Y:S11]  /*8090*/  @!P2 BRA `(.L_x_154) ;  /* 0x0000004000dca947 */ /* 0x004ff60003800000 */
.L_x_340:
[----:B------:R-:W-:Y:S02]  /*80a0*/  PLOP3.LUT P1, PT, P0, P1, PT, 0xf2, 0x2f ;  /* 0x00000000002f781c */ /* 0x000fe40000723e72 */
[----:B------:R-:W-:Y:S02]  /*80b0*/  R2UR UR7, R81 ;  /* 0x00000000510772ca */ /* 0x000fe400000e0000 */
[----:B------:R-:W-:Y:S02]  /*80c0*/  LOP3.LUT R10, R10, 0x1, RZ, 0x3c, !PT ;  /* 0x000000010a0a7812 */ /* 0x000fe400078e3cff */
[----:B------:R-:W-:Y:S07]  /*80d0*/  LOP3.LUT R9, R9, 0x1, RZ, 0x3c, !PT ;  /* 0x0000000109097812 */ /* 0x000fee00078e3cff */
[----:B------:R-:W-:Y:S01]  /*80e0*/  VOTEU.ALL UP0, P1 ;  /* 0x0000000000ff7886 */ /* 0x000fe20000800000 */
[----:B-1----:R-:W-:Y:S01]  /*80f0*/  @!P1 IADD3 R3, P0, PT, R12, 0x680, RZ ;  /* 0x000006800c039810 */ /* 0x002fe20007f1e0ff */
[----:B------:R-:W-:Y:S03]  /*8100*/  @!P1 IMAD.MOV.U32 R0, RZ, 0x20, RZ ;  /* 0x00000020ff009824 */ /* 0x000fe600078e00ff */
[----:B------:R-:W1:Y:S01]  /*8110*/  @!UP0 LDCU.128 UR24, c[0x0][0xa80] ;  /* 0x00015000ff1887ac */ /* 0x000e620008000c00 */
[----:B------:R-:W-:Y:S01]  /*8120*/  @!P1 IMAD.MOV.U32 R0, RZ, 0x400, R0 ;  /* 0x00000400ff009824 */ /* 0x000fe200078e0000 */
[----:B------:R-:W2:Y:S01]  /*8130*/  @!UP0 LDCU.128 UR20, c[0x0][0xa90] ;  /* 0x00015200ff1487ac */ /* 0x000ea20008000c00 */
[----:B------:R-:W4:Y:S01]  /*8140*/  @!UP0 LDCU UR6, c[0x0][0xaa0] ;  /* 0x00015400ff0687ac */ /* 0x000f220008000800 */
[----:B------:R-:W-:Y:S02]  /*8150*/  @!UP0 USHF.L.U32 UR11, UR49, 0x6, URZ ;  /* 0x00000006310b8899 */ /* 0x000fe400080006ff */
[----:B-1----:R-:W-:Y:S02]  /*8160*/  @!UP0 UISETP.NE.AND UP1, UPT, UR24, 0x1, UPT ;  /* 0x000000011800888c */ /* 0x002fe4000bf25270 */
[----:B------:R-:W-:Y:S02]  /*8170*/  UIMAD.WIDE.U32 UR4, UR11, UR25, URZ ;  /* 0x000000190b0472a5 */ /* 0x000fe4000f8e00ff */
[----:B------:R-:W-:Y:S02]  /*8180*/  @!UP0 USHF.L.U32 UR10, UR51, 0x6, URZ ;  /* 0x00000006330a8899 */ /* 0x000fe400080006ff */
[----:B------:R-:W-:Y:S02]  /*8190*/  @!UP0 UIADD3 UR8, UPT, UPT, UR28, 0x600, URZ ;  /* 0x000006001c088890 */ /* 0x000fe4000fffe0ff */
[----:B------:R-:W-:Y:S02]  /*81a0*/  @!UP0 UIADD3 UR9, UPT, UPT, UR28, 0x480, URZ ;  /* 0x000004801c098890 */ /* 0x000fe4000fffe0ff */
[----:B------:R-:W-:Y:S02]  /*81b0*/  UIADD3 UR51, UPT, UPT, UR15, UR7, URZ ;  /* 0x000000070f337290 */ /* 0x000fe4000fffe0ff */
[----:B------:R-:W-:Y:S01]  /*81c0*/  UIADD3 UR49, UPT, UPT, UR16, UR63, URZ ;  /* 0x0000003f10317290 */ /* 0x000fe2000fffe0ff */
[----:B------:R-:W-:Y:S02]  /*81d0*/  @!UP0 UMOV UR4, UR5 ;  /* 0x0000000500048c82 */ /* 0x000fe40008000000 */
[----:B------:R-:W-:Y:S04]  /*81e0*/  @!UP0 USHF.R.U32.HI UR4, URZ, UR26, UR4 ;  /* 0x0000001aff048299 */ /* 0x000fe80008011604 */
[----:B------:R-:W-:Y:S02]  /*81f0*/  @!UP0 USEL UR12, UR11, UR4, !UP1 ;  /* 0x000000040b0c8287 */ /* 0x000fe4000c800000 */
[----:B------:R-:W-:Y:S02]  /*8200*/  @!UP0 UISETP.NE.AND UP1, UPT, UR27, 0x1, UPT ;  /* 0x000000011b00888c */ /* 0x000fe4000bf25270 */
[----:B--2---:R-:W-:Y:S07]  /*8210*/  UIMAD.WIDE.U32 UR4, UR12, UR20, URZ ;  /* 0x000000140c0472a5 */ /* 0x004fee000f8e00ff */
[----:B------:R-:W-:Y:S02]  /*8220*/  @!UP0 UMOV UR4, UR5 ;  /* 0x0000000500048c82 */ /* 0x000fe40008000000 */
[----:B------:R-:W-:Y:S04]  /*8230*/  @!UP0 USHF.R.U32.HI UR4, URZ, UR21, UR4 ;  /* 0x00000015ff048299 */ /* 0x000fe80008011604 */
[----:B------:R-:W-:Y:S02]  /*8240*/  @!UP0 USEL UR13, UR12, UR4, !UP1 ;  /* 0x000000040c0d8287 */ /* 0x000fe4000c800000 */
[----:B------:R-:W-:Y:S02]  /*8250*/  @!UP0 UISETP.NE.AND UP1, UPT, UR22, 0x1, UPT ;  /* 0x000000011600888c */ /* 0x000fe4000bf25270 */
[----:B------:R-:W-:Y:S07]  /*8260*/  UIMAD.WIDE.U32 UR4, UR13, UR23, URZ ;  /* 0x000000170d0472a5 */ /* 0x000fee000f8e00ff */
[----:B------:R-:W-:Y:S02]  /*8270*/  @!UP0 UMOV UR4, UR5 ;  /* 0x0000000500048c82 */ /* 0x000fe40008000000 */
[----:B----4-:R-:W-:Y:S01]  /*8280*/  @!UP0 USHF.R.U32.HI UR4, URZ, UR6, UR4 ;  /* 0x00000006ff048299 */ /* 0x010fe20008011604 */
[----:B------:R-:W-:Y:S01]  /*8290*/  @!P1 R2UR UR6, R0 ;  /* 0x00000000000692ca */ /* 0x000fe200000e0000 */
[----:B------:R-:W-:Y:S02]  /*82a0*/  @!P1 IMAD.X R0, RZ, RZ, R13, P0 ;  /* 0x000000ffff009224 */ /* 0x000fe400000e060d */
[----:B------:R-:W-:Y:S02]  /*82b0*/  @!UP0 USEL UR14, UR13, UR4, !UP1 ;  /* 0x000000040d0e8287 */ /* 0x000fe4000c800000 */
[----:B------:R-:W-:Y:S02]  /*82c0*/  @!UP0 UIADD3 UR4, UPT, UPT, -UR12, URZ, URZ ;  /* 0x000000ff0c048290 */ /* 0x000fe4000fffe1ff */
[----:B------:R-:W-:Y:S02]  /*82d0*/  @!UP0 UIADD3 UR5, UPT, UPT, -UR14, URZ, URZ ;  /* 0x000000ff0e058290 */ /* 0x000fe4000fffe1ff */
[----:B------:R-:W-:Y:S02]  /*82e0*/  @!UP0 UIMAD UR11, UR24, UR4, UR11 ;  /* 0x00000004180b82a4 */ /* 0x000fe4000f8e020b */
[----:B------:R-:W-:Y:S02]  /*82f0*/  @!UP0 UIADD3 UR4, UPT, UPT, -UR13, URZ, URZ ;  /* 0x000000ff0d048290 */ /* 0x000fe4000fffe1ff */
[----:B------:R-:W-:Y:S01]  /*8300*/  @!UP0 UIMAD UR13, UR22, UR5, UR13 ;  /* 0x00000005160d82a4 */ /* 0x000fe2000f8e020d */
[----:B------:R-:W-:Y:S01]  /*8310*/  @!P1 R2UR UR5, R3 ;  /* 0x00000000030592ca */ /* 0x000fe200000e0000 */
[----:B------:R-:W-:Y:S02]  /*8320*/  @!UP0 UIMAD UR12, UR27, UR4, UR12 ;  /* 0x000000041b0c82a4 */ /* 0x000fe4000f8e020c */
[----:B------:R-:W-:Y:S01]  /*8330*/  @!UP0 UPRMT UR6, UR6, 0x5410, URZ ;  /* 0x0000541006068896 */ /* 0x000fe200080000ff */
[----:B------:R-:W-:Y:S01]  /*8340*/  @!P1 R2UR UR4, R0 ;  /* 0x00000000000492ca */ /* 0x000fe200000e0000 */
[----:B------:R-:W-:Y:S01]  /*8350*/  VOTEU.ALL UP0, P1 ;  /* 0x0000000000ff7886 */ /* 0x000fe20000800000 */
[----:B------:R-:W-:Y:S07]  /*8360*/  UPLOP3.LUT UP1, UPT, UPT, UPT, UPT, 0x80, 0x8 ;  /* 0x000000000008789c */ /* 0x000fee0003f2f070 */
[----:B------:R-:W-:Y:S04]  /*8370*/  IMAD.U32 R4, RZ, RZ, UR5 ;  /* 0x00000005ff047e24 */ /* 0x000fe8000f8e00ff */
[----:B------:R-:W-:Y:S01]  /*8380*/  IMAD.U32 R5, RZ, RZ, UR4 ;  /* 0x00000004ff057e24 */ /* 0x000fe2000f8e00ff */
[----:B------:R-:W-:Y:S04]  /*8390*/  @!P1 R2UR UR4, R4 ;  /* 0x00000000040492ca */ /* 0x000fe800000e0000 */
[----:B------:R-:W-:Y:S11]  /*83a0*/  @!P1 R2UR UR5, R5 ;  /* 0x00000000050592ca */ /* 0x000ff600000e0000 */
[----:B------:R-:W-:Y:S02]  /*83b0*/  @!UPT UIADD3 URZ, UPT, UPT, URZ, URZ, URZ ;  /* 0x000000fffffff290 */ /* 0x000fe4000fffe0ff */
[----:B------:R1:W-:Y:S01]  /*83c0*/  @!UP0 UTMALDG.5D.IM2COL [UR8], [UR4], UR6 ;  /* 0x00000008040083b4 */ /* 0x0003e20008060006 */
[----:B------:R1:W-:Y:S01]  /*83d0*/  @!P1 SYNCS.ARRIVE.TRANS64.RED.A0TR RZ, [UR28+0x480], R2 ;  /* 0x00048002ffff99a7 */ /* 0x0003e2000830041c */
[----:B------:R-:W-:Y:S01]  /*83e0*/  SYNCS.ARRIVE.TRANS64.RED.A1T0 RZ, [UR38], RZ ;  /* 0x000000ffffff79a7 */ /* 0x000fe20008100426 */
[----:B------:R-:W-:Y:S05]  /*83f0*/  BRA.U UP3, `(.L_x_155) ;  /* 0xfffffff503307547 */ /* 0x000fea000b83ffff */
[----:B------:R-:W-:Y:S07]  /*8400*/  MOV R0, UR28 ;  /* 0x0000001c00007c02 */ /* 0x000fee0008000f00 */
.L_x_156:
[----:B-1----:R-:W-:-:S04]  /*8410*/  SHF.L.U32 R2, R10, 0x1f, RZ ;  /* 0x0000001f0a027819 */ /* 0x002fc800000006ff */
[----:B------:R1:W2:Y:S03]  /*8420*/  SYNCS.PHASECHK.TRANS64.TRYWAIT P0, [R0+URZ+0x488], R2 ;  /* 0x00048802000075a7 */ /* 0x0002a600080011ff */
[----:B--2---:R-:W-:Y:S05]  /*8430*/  @!P0 NANOSLEEP.SYNCS 0x989680 ;  /* 0x009896800000895d */ /* 0x004fea0003900000 */
[----:B------:R-:W2:Y:S02]  /*8440*/  @!P0 SYNCS.PHASECHK.TRANS64 P0, [R0+URZ+0x488], R2 ;  /* 0x00048802000085a7 */ /* 0x000ea400080010ff */
[----:B--23--:R-:W-:Y:S05]  /*8450*/  @P0 EXIT ;  /* 0x000000000000094d */ /* 0x00cfea0003800000 */
[----:B------:R-:W-:Y:S05]  /*8460*/  BRA `(.L_x_156) ;  /* 0xfffffffc00e87947 */ /* 0x000fea000383ffff */
.L_x_147:
[----:B------:R-:W-:-:S06]  /*8470*/  UISETP.GE.AND UP0, UPT, UR18, 0x4, UPT ;  /* 0x000000041200788c */ /* 0x000fcc000bf06270 */
[----:B------:R-:W-:-:S13]  /*8480*/  PLOP3.LUT P0, PT, PT, PT, UP0, 0x80, 0x8 ;  /* 0x000000000008781c */ /* 0x000fda0003f0f008 */
[----:B-1----:R-:W-:Y:S05]  /*8490*/  @!P0 EXIT ;  /* 0x000000000000894d */ /* 0x002fea0003800000 */
[----:B------:R-:W1:Y:S08]  /*84a0*/  S2UR UR4, SR_CgaCtaId ;  /* 0x00000000000479c3 */ /* 0x000e700000008800 */
[----:B------:R-:W-:Y:S01]  /*84b0*/  BAR.SYNC.DEFER_BLOCKING 0x6, 0xa0 ;  /* 0x0182800000007b1d */ /* 0x000fe20000010000 */
[C---:B------:R-:W-:Y:S01]  /*84c0*/  IMAD.SHL.U32 R3, R69.reuse, 0x40, RZ ;  /* 0x0000004045037824 */ /* 0x040fe200078e00ff */
[----:B------:R-:W-:Y:S01]  /*84d0*/  SHF.R.U32.HI R6, RZ, 0x1, R69 ;  /* 0x00000001ff067819 */ /* 0x000fe20000011645 */
[----:B------:R-:W-:Y:S01]  /*84e0*/  IMAD.SHL.U32 R0, R80, 0x800, RZ ;  /* 0x0000080050007824 */ /* 0x000fe200078e00ff */
[----:B------:R-:W-:Y:S01]  /*84f0*/  CS2R R84, SRZ ;  /* 0x0000000000547805 */ /* 0x000fe2000001ff00 */
[----:B------:R-:W-:Y:S01]  /*8500*/  IMAD.SHL.U32 R78, R69, 0x8, RZ ;  /* 0x00000008454e7824 */ /* 0x000fe200078e00ff */
[----:B------:R-:W-:Y:S01]  /*8510*/  UMOV UR44, 0x400 ;  /* 0x00000400002c7882 */ /* 0x000fe20000000000 */
[C---:B------:R-:W-:Y:S01]  /*8520*/  LOP3.LUT R7, R3.reuse, 0x180, RZ, 0xc0, !PT ;  /* 0x0000018003077812 */ /* 0x040fe200078ec0ff */
[----:B------:R-:W2:Y:S01]  /*8530*/  LDC.64 R74, c[0x0][0x988] ;  /* 0x00026200ff4a7b82 */ /* 0x000ea20000000a00 */
[----:B------:R-:W-:Y:S01]  /*8540*/  LOP3.LUT R3, R3, 0x640, RZ, 0xc0, !PT ;  /* 0x0000064003037812 */ /* 0x000fe200078ec0ff */
[----:B------:R-:W-:Y:S01]  /*8550*/  IMAD.U32 R37, R69, 0x10000, RZ ;  /* 0x0001000045257824 */ /* 0x000fe200078e00ff */
[----:B------:R-:W-:Y:S01]  /*8560*/  LOP3.LUT R6, R7, 0x20, R6, 0xf8, !PT ;  /* 0x0000002007067812 */ /* 0x000fe200078ef806 */
[----:B------:R-:W-:Y:S01]  /*8570*/  IMAD.MOV.U32 R36, RZ, RZ, RZ ;  /* 0x000000ffff247224 */ /* 0x000fe200078e00ff */
[----:B------:R-:W-:Y:S01]  /*8580*/  LOP3.LUT R0, R3, 0x800, R0, 0xf8, !PT ;  /* 0x0000080003007812 */ /* 0x000fe200078ef800 */
[----:B------:R-:W-:Y:S01]  /*8590*/  IMAD.MOV.U32 R83, RZ, RZ, RZ ;  /* 0x000000ffff537224 */ /* 0x000fe200078e00ff */
[----:B------:R-:W-:Y:S01]  /*85a0*/  LOP3.LUT R78, R6, 0x30, R78, 0x78, !PT ;  /* 0x00000030064e7812 */ /* 0x000fe200078e784e */
[----:B------:R-:W3:Y:S01]  /*85b0*/  LDC.64 R76, c[0x0][0x990] ;  /* 0x00026400ff4c7b82 */ /* 0x000ee20000000a00 */
[----:B------:R-:W4:Y:S02]  /*85c0*/  LDCU UR48, c[0x0][0x370] ;  /* 0x00006e00ff3077ac */ /* 0x000f240008000800 */
[----:B------:R-:W-:Y:S01]  /*85d0*/  LOP3.LUT R78, R0, R78, RZ, 0xfc, !PT ;  /* 0x0000004e004e7212 */ /* 0x000fe200078efcff */
[----:B------:R-:W-:Y:S01]  /*85e0*/  IMAD.SHL.U32 R0, R80, 0x200000, RZ ;  /* 0x0020000050007824 */ /* 0x000fe200078e00ff */
[----:B------:R-:W2:Y:S03]  /*85f0*/  LDCU UR42, c[0x0][0xc0c] ;  /* 0x00018180ff2a77ac */ /* 0x000ea60008000800 */
[----:B------:R-:W2:Y:S01]  /*8600*/  LDC.64 R72, c[0x0][0x9b0] ;  /* 0x00026c00ff487b82 */ /* 0x000ea20000000a00 */
[----:B-1----:R-:W-:Y:S01]  /*8610*/  ULEA UR44, UR4, UR44, 0x18 ;  /* 0x0000002c042c7291 */ /* 0x002fe2000f8ec0ff */
[----:B------:R-:W-:Y:S01]  /*8620*/  LOP3.LUT R0, R0, 0x200000, RZ, 0xc0, !PT ;  /* 0x0020000000007812 */ /* 0x000fe200078ec0ff */
[----:B------:R-:W1:Y:S03]  /*8630*/  LDCU UR38, c[0x0][0xc30] ;  /* 0x00018600ff2677ac */ /* 0x000e660008000800 */
[----:B------:R-:W-:Y:S01]  /*8640*/  LOP3.LUT R37, R0, 0x400000, R37, 0xf8, !PT ;  /* 0x0040000000257812 */ /* 0x000fe200078ef825 */
[----:B------:R-:W-:Y:S01]  /*8650*/  UIADD3 UR4, UPT, UPT, UR44, 0x1600, URZ ;  /* 0x000016002c047890 */ /* 0x000fe2000fffe0ff */
[----:B------:R-:W1:Y:S01]  /*8660*/  LDC.64 R70, c[0x0][0x9a8] ;  /* 0x00026a00ff467b82 */ /* 0x000e620000000a00 */
[----:B------:R-:W-:Y:S01]  /*8670*/  VIADD R86, R78, UR44 ;  /* 0x0000002c4e567c36 */ /* 0x000fe20008000000 */
[----:B------:R-:W4:Y:S01]  /*8680*/  LDS R2, [UR44+0x4f0] ;  /* 0x0004f02cff027984 */ /* 0x000f220008000800 */
[----:B------:R-:W1:Y:S02]  /*8690*/  LDCU.64 UR60, c[0x0][0x988] ;  /* 0x00013100ff3c77ac */ /* 0x000e640008000a00 */
[----:B------:R-:W-:Y:S01]  /*86a0*/  IMAD.U32 R87, RZ, RZ, UR4 ;  /* 0x00000004ff577e24 */ /* 0x000fe2000f8e00ff */
[----:B------:R-:W1:Y:S01]  /*86b0*/  LDCU.64 UR40, c[0x0][0xc28] ;  /* 0x00018500ff2877ac */ /* 0x000e620008000a00 */
[----:B------:R-:W1:Y:S01]  /*86c0*/  LDCU.128 UR52, c[0x0][0xc10] ;  /* 0x00018200ff3477ac */ /* 0x000e620008000c00 */
[----:B------:R-:W1:Y:S01]  /*86d0*/  LDCU.128 UR56, c[0x0][0xb80] ;  /* 0x00017000ff3877ac */ /* 0x000e620008000c00 */
[----:B------:R-:W1:Y:S01]  /*86e0*/  LDCU UR47, c[0x0][0x374] ;  /* 0x00006e80ff2f77ac */ /* 0x000e620008000800 */
[----:B------:R-:W-:Y:S01]  /*86f0*/  UIADD3 UR62, UPT, UPT, UR44, 0x600, URZ ;  /* 0x000006002c3e7890 */ /* 0x000fe2000fffe0ff */
[C---:B----4-:R-:W-:Y:S01]  /*8700*/  VIADD R3, R2.reuse, 0x20 ;  /* 0x0000002002037836 */ /* 0x050fe20000000000 */
[----:B------:R-:W-:-:S04]  /*8710*/  LOP3.LUT R2, R2, 0xffff, RZ, 0xc0, !PT ;  /* 0x0000ffff02027812 */ /* 0x000fc800078ec0ff */
[----:B------:R-:W-:-:S05]  /*8720*/  LOP3.LUT R3, R3, 0xffff, RZ, 0xc0, !PT ;  /* 0x0000ffff03037812 */ /* 0x000fca00078ec0ff */
[----:B------:R4:W-:Y:S02]  /*8730*/  STL.64 [R1], R2 ;  /* 0x0000000201007387 */ /* 0x0009e40000100a00 */
[----:B----4-:R-:W-:-:S05]  /*8740*/  IMAD.SHL.U32 R2, R69, 0x10, RZ ;  /* 0x0000001045027824 */ /* 0x010fca00078e00ff */
[----:B------:R-:W-:-:S04]  /*8750*/  LOP3.LUT R2, R2, 0x20, RZ, 0xc0, !PT ;  /* 0x0000002002027812 */ /* 0x000fc800078ec0ff */
[----:B-123--:R-:W-:-:S07]  /*8760*/  IADD3 R86, PT, PT, -R2, 0x600, R86 ;  /* 0x0000060002567810 */ /* 0x00efce0007ffe156 */
.L_x_174:
[----:B------:R-:W-:Y:S04]  /*8770*/  SHF.L.U32 R2, R84, 0x1f, RZ ;  /* 0x0000001f54027819 */ /* 0x000fe800000006ff */
[----:B-1----:R-:W1:Y:S02]  /*8780*/  SYNCS.PHASECHK.TRANS64.TRYWAIT P0, [UR44+0x4a0], R2 ;  /* 0x0004a002ff0075a7 */ /* 0x002e64000800112c */
[----:B-1----:R-:W-:Y:S05]  /*8790*/  @!P0 BRA `(.L_x_157) ;  /* 0x0000003c00348947 */ /* 0x002fea0003800000 */
.L_x_342:
[----:B-1----:R-:W-:Y:S01]  /*87a0*/  LEA R2, R36, UR43, 0x2 ;  /* 0x0000002b24027c11 */ /* 0x002fe2000f8e10ff */
[----:B------:R-:W1:Y:S01]  /*87b0*/  LDS.128 R4, [UR44+0x4e0] ;  /* 0x0004e02cff047984 */ /* 0x000e620008000c00 */
[----:B------:R-:W-:Y:S02]  /*87c0*/  UIADD3 UR4, UPT, UPT, UR44, 0x4a8, URZ ;  /* 0x000004a82c047890 */ /* 0x000fe4000fffe0ff */
[----:B------:R-:W-:Y:S01]  /*87d0*/  UISETP.GE.AND UP0, UPT, UR39, 0x1, UPT ;  /* 0x000000012700788c */ /* 0x000fe2000bf06270 */
[----:B------:R-:W-:Y:S01]  /*87e0*/  @!PT LDS RZ, [RZ] ;  /* 0x00000000fffff984 */ /* 0x000fe20000000800 */
[----:B------:R-:W-:Y:S01]  /*87f0*/  @!PT LDS RZ, [RZ] ;  /* 0x00000000fffff984 */ /* 0x000fe20000000800 */
[----:B------:R-:W-:Y:S01]  /*8800*/  @!PT LDS RZ, [RZ] ;  /* 0x00000000fffff984 */ /* 0x000fe20000000800 */
[----:B------:R-:W-:Y:S01]  /*8810*/  @!PT LDS RZ, [RZ] ;  /* 0x00000000fffff984 */ /* 0x000fe20000000800 */
[----:B------:R2:W-:Y:S06]  /*8820*/  MEMBAR.ALL.CTA ;  /* 0x0000000000007992 */ /* 0x0005ec0000008000 */
[----:B--2---:R-:W2:Y:S01]  /*8830*/  FENCE.VIEW.ASYNC.S ;  /* 0x00000000000073c6 */ /* 0x004ea20000000000 */
[----:B------:R-:W-:Y:S09]  /*8840*/  UPRMT UR4, URZ, 0x654, UR4 ;  /* 0x00000654ff047896 */ /* 0x000ff20008000004 */
[----:B--2---:R-:W-:Y:S01]  /*8850*/  SYNCS.ARRIVE.TRANS64.RED.A1T0 RZ, [UR4], RZ ;  /* 0x000000ffffff79a7 */ /* 0x004fe20008100404 */
[----:B------:R-:W5:Y:S01]  /*8860*/  LDL R2, [R2] ;  /* 0x0000000002027983 */ /* 0x000f620000100800 */
[----:B-1----:R-:W-:Y:S11]  /*8870*/  LOP3.LUT P0, RZ, R6, 0x1, RZ, 0xc0, !PT ;  /* 0x0000000106ff7812 */ /* 0x002ff6000780c0ff */
[----:B------:R-:W-:Y:S02]  /*8880*/  @!UPT UIADD3 URZ, UPT, UPT, URZ, URZ, URZ ;  /* 0x000000fffffff290 */ /* 0x000fe4000fffe0ff */
[----:B------:R-:W-:Y:S01]  /*8890*/  VOTEU.ANY UP1, P0 ;  /* 0x0000000000ff7886 */ /* 0x000fe20000020100 */
[----:B------:R-:W-:Y:S01]  /*88a0*/  PLOP3.LUT P0, PT, PT, PT, UP1, 0x80, 0x8 ;  /* 0x000000000008781c */ /* 0x000fe20003f0f018 */
[----:B------:R-:W-:Y:S11]  /*88b0*/  UP2UR UR46, UPR, URZ, 0x2 ;  /* 0x00000002ff2e7883 */ /* 0x000ff60008000000 */
[----:B------:R-:W-:Y:S01]  /*88c0*/  @!UPT UIADD3 URZ, UPT, UPT, URZ, URZ, URZ ;  /* 0x000000fffffff290 */ /* 0x000fe2000fffe0ff */
[----:B------:R-:W-:Y:S02]  /*88d0*/  @P0 MOV R3, R4 ;  /* 0x0000000400030202 */ /* 0x000fe40000000f00 */
[----:B------:R-:W-:Y:S02]  /*88e0*/  @P0 LOP3.LUT R0, R5, 0xffff, RZ, 0xc0, !PT ;  /* 0x0000ffff05000812 */ /* 0x000fe400078ec0ff */
[----:B------:R-:W-:Y:S02]  /*88f0*/  @P0 R2UR UR5, R3 ;  /* 0x00000000030502ca */ /* 0x000fe400000e0000 */
[----:B------:R-:W-:Y:S11]  /*8900*/  @P0 R2UR UR4, R0 ;  /* 0x00000000000402ca */ /* 0x000ff600000e0000 */
[----:B------:R-:W-:Y:S02]  /*8910*/  @UP1 UMOV UR37, UR5 ;  /* 0x0000000500251c82 */ /* 0x000fe40008000000 */
[----:B------:R-:W-:Y:S01]  /*8920*/  @UP1 UMOV UR36, UR4 ;  /* 0x0000000400241c82 */ /* 0x000fe20008000000 */
[----:B------:R-:W-:Y:S05]  /*8930*/  BRA.U !UP0, `(.L_x_158) ;  /* 0x0000000108cc7547 */ /* 0x000fea000b800000 */
[----:B------:R-:W1:Y:S01]  /*8940*/  LDCU UR9, c[0x0][0xc20] ;  /* 0x00018400ff0977ac */ /* 0x000e620008000800 */
[----:B------:R-:W-:Y:S02]  /*8950*/  UIMAD.WIDE.U32 UR4, UR47, UR55, URZ ;  /* 0x000000372f0472a5 */ /* 0x000fe4000f8e00ff */
[----:B------:R-:W-:Y:S02]  /*8960*/  UIMAD.WIDE.U32 UR6, UR48, UR52, URZ ;  /* 0x00000034300672a5 */ /* 0x000fe4000f8e00ff */
[----:B------:R-:W-:Y:S02]  /*8970*/  UIMAD.WIDE.U32 UR10, UR36, UR55, URZ ;  /* 0x00000037240a72a5 */ /* 0x000fe4000f8e00ff */
[----:B------:R-:W-:Y:S02]  /*8980*/  UISETP.NE.AND UP0, UPT, UR54, 0x1, UPT ;  /* 0x000000013600788c */ /* 0x000fe4000bf05270 */
[----:B------:R-:W-:Y:S02]  /*8990*/  UISETP.NE.AND UP1, UPT, UR42, 0x1, UPT ;  /* 0x000000012a00788c */ /* 0x000fe4000bf25270 */
[----:B------:R-:W-:Y:S02]  /*89a0*/  UISETP.NE.AND UP2, UPT, UR39, 0x1, UPT ;  /* 0x000000012700788c */ /* 0x000fe4000bf45270 */
[----:B------:R-:W-:Y:S01]  /*89b0*/  UIMAD.WIDE.U32 UR12, UR37, UR52, URZ ;  /* 0x00000034250c72a5 */ /* 0x000fe2000f8e00ff */
[----:B------:R-:W-:Y:S01]  /*89c0*/  UMOV UR4, UR5 ;  /* 0x0000000500047c82 */ /* 0x000fe20008000000 */
[----:B------:R-:W-:Y:S01]  /*89d0*/  UMOV UR6, UR11 ;  /* 0x0000000b00067c82 */ /* 0x000fe20008000000 */
[----:B-1----:R-:W-:Y:S03]  /*89e0*/  USHF.R.U32.HI UR8, URZ, UR9, UR4 ;  /* 0x00000009ff087299 */ /* 0x002fe60008011604 */
[----:B------:R-:W-:Y:S02]  /*89f0*/  UMOV UR4, UR7 ;  /* 0x0000000700047c82 */ /* 0x000fe40008000000 */
[----:B------:R-:W-:Y:S02]  /*8a00*/  USHF.R.U32.HI UR5, URZ, UR53, UR4 ;  /* 0x00000035ff057299 */ /* 0x000fe40008011604 */
[----:B------:R-:W-:Y:S02]  /*8a10*/  USEL UR4, UR47, UR8, !UP0 ;  /* 0x000000082f047287 */ /* 0x000fe4000c000000 */
[----:B------:R-:W-:Y:S02]  /*8a20*/  USHF.R.U32.HI UR8, URZ, UR9, UR6 ;  /* 0x00000009ff087299 */ /* 0x000fe40008011606 */
[----:B------:R-:W-:Y:S02]  /*8a30*/  UIMAD.WIDE.U32 UR6, UR4, UR40, URZ ;  /* 0x00000028040672a5 */ /* 0x000fe4000f8e00ff */
[----:B------:R-:W-:Y:S02]  /*8a40*/  USEL UR9, UR48, UR5, !UP1 ;  /* 0x0000000530097287 */ /* 0x000fe4000c800000 */
[----:B------:R-:W-:Y:S02]  /*8a50*/  USEL UR8, UR36, UR8, !UP0 ;  /* 0x0000000824087287 */ /* 0x000fe4000c000000 */
[----:B------:R-:W-:Y:S01]  /*8a60*/  UIMAD.WIDE.U32 UR10, UR9, UR40, URZ ;  /* 0x00000028090a72a5 */ /* 0x000fe2000f8e00ff */
[----:B------:R-:W-:Y:S01]  /*8a70*/  UMOV UR6, UR7 ;  /* 0x0000000700067c82 */ /* 0x000fe20008000000 */
[----:B------:R-:W-:Y:S01]  /*8a80*/  UMOV UR5, UR13 ;  /* 0x0000000d00057c82 */ /* 0x000fe20008000000 */
[----:B------:R-:W-:Y:S02]  /*8a90*/  @UP2 USHF.R.U32.HI UR4, URZ, UR41, UR6 ;  /* 0x00000029ff042299 */ /* 0x000fe40008011606 */
[----:B------:R-:W-:Y:S02]  /*8aa0*/  USHF.R.U32.HI UR5, URZ, UR53, UR5 ;  /* 0x00000035ff057299 */ /* 0x000fe40008011605 */
[----:B------:R-:W-:Y:S02]  /*8ab0*/  UIMAD UR4, UR39, UR4, URZ ;  /* 0x00000004270472a4 */ /* 0x000fe4000f8e02ff */
[----:B------:R-:W-:Y:S02]  /*8ac0*/  USEL UR5, UR37, UR5, !UP1 ;  /* 0x0000000525057287 */ /* 0x000fe4000c800000 */
[----:B------:R-:W-:Y:S01]  /*8ad0*/  UISETP.GE.AND UP0, UPT, UR8, UR4, UPT ;  /* 0x000000040800728c */ /* 0x000fe2000bf06270 */
[----:B------:R-:W-:Y:S01]  /*8ae0*/  UMOV UR6, UR11 ;  /* 0x0000000b00067c82 */ /* 0x000fe20008000000 */
[----:B------:R-:W-:Y:S02]  /*8af0*/  UIMAD.WIDE.U32 UR10, UR8, UR40, URZ ;  /* 0x00000028080a72a5 */ /* 0x000fe4000f8e00ff */
[----:B------:R-:W-:Y:S04]  /*8b00*/  @UP2 USHF.R.U32.HI UR9, URZ, UR41, UR6 ;  /* 0x00000029ff092299 */ /* 0x000fe80008011606 */
[----:B------:R-:W-:Y:S01]  /*8b10*/  UIMAD UR6, UR39, UR9, URZ ;  /* 0x00000009270672a4 */ /* 0x000fe2000f8e02ff */
[----:B------:R-:W-:Y:S03]  /*8b20*/  UMOV UR4, UR11 ;  /* 0x0000000b00047c82 */ /* 0x000fe60008000000 */
[----:B------:R-:W-:Y:S02]  /*8b30*/  UISETP.GE.OR UP0, UPT, UR5, UR6, UP0 ;  /* 0x000000060500728c */ /* 0x000fe40008706670 */
[----:B------:R-:W-:Y:S02]  /*8b40*/  USHF.R.U32.HI UR4, URZ, UR41, UR4 ;  /* 0x00000029ff047299 */ /* 0x000fe40008011604 */
[----:B------:R-:W-:Y:S02]  /*8b50*/  UIMAD.WIDE.U32 UR6, UR5, UR40, URZ ;  /* 0x00000028050672a5 */ /* 0x000fe4000f8e00ff */
[----:B------:R-:W-:Y:S02]  /*8b60*/  USEL UR11, UR8, UR4, !UP2 ;  /* 0x00000004080b7287 */ /* 0x000fe4000d000000 */
[----:B------:R-:W-:Y:S02]  /*8b70*/  UIADD3 UR6, UPT, UPT, -UR5, URZ, URZ ;  /* 0x000000ff05067290 */ /* 0x000fe4000fffe1ff */
[----:B------:R-:W-:Y:S02]  /*8b80*/  UIADD3 UR10, UPT, UPT, -UR11, URZ, URZ ;  /* 0x000000ff0b0a7290 */ /* 0x000fe4000fffe1ff */
[----:B------:R-:W-:Y:S02]  /*8b90*/  UIMAD UR6, UR42, UR6, UR37 ;  /* 0x000000062a0672a4 */ /* 0x000fe4000f8e0225 */
[----:B------:R-:W-:Y:S01]  /*8ba0*/  UIMAD UR10, UR39, UR10, UR8 ;  /* 0x0000000a270a72a4 */ /* 0x000fe2000f8e0208 */
[----:B------:R-:W-:Y:S01]  /*8bb0*/  @!UP0 UMOV UR4, UR7 ;  /* 0x0000000700048c82 */ /* 0x000fe20008000000 */
[----:B------:R-:W-:Y:S02]  /*8bc0*/  UIADD3 UR7, UPT, UPT, -UR8, URZ, URZ ;  /* 0x000000ff08077290 */ /* 0x000fe4000fffe1ff */
[----:B------:R-:W-:Y:S04]  /*8bd0*/  @!UP0 USHF.R.U32.HI UR4, URZ, UR41, UR4 ;  /* 0x00000029ff048299 */ /* 0x000fe80008011604 */
[----:B------:R-:W-:Y:S04]  /*8be0*/  @!UP0 USEL UR4, UR5, UR4, !UP2 ;  /* 0x0000000405048287 */ /* 0x000fe8000d000000 */
[----:B------:R-:W-:Y:S02]  /*8bf0*/  @!UP0 UIMAD UR9, UR9, UR10, UR4 ;  /* 0x0000000a090982a4 */ /* 0x000fe4000f8e0204 */
[----:B------:R-:W-:Y:S02]  /*8c00*/  @!UP0 UIADD3 UR10, UPT, UPT, UR11, -UR4, URZ ;  /* 0x800000040b0a8290 */ /* 0x000fe4000fffe0ff */
[----:B------:R-:W-:Y:S02]  /*8c10*/  UIMAD UR4, UR54, UR7, UR36 ;  /* 0x00000007360472a4 */ /* 0x000fe4000f8e0224 */
[----:B------:R-:W-:Y:S03]  /*8c20*/  @!UP0 UIMAD UR8, UR10, UR39, UR5 ;  /* 0x000000270a0882a4 */ /* 0x000fe6000f8e0205 */
[----:B------:R-:W-:Y:S02]  /*8c30*/  @!UP0 UMOV UR5, UR9 ;  /* 0x0000000900058c82 */ /* 0x000fe40008000000 */
[----:B------:R-:W-:Y:S02]  /*8c40*/  UIMAD UR37, UR5, UR42, UR6 ;  /* 0x0000002a052572a4 */ /* 0x000fe4000f8e0206 */
[----:B------:R-:W-:Y:S11]  /*8c50*/  UIMAD UR36, UR8, UR54, UR4 ;  /* 0x00000036082472a4 */ /* 0x000ff6000f8e0204 */
[----:B------:R-:W-:Y:S01]  /*8c60*/  @!UPT UIADD3 URZ, UPT, UPT, URZ, URZ, URZ ;  /* 0x000000fffffff290 */ /* 0x000fe2000fffe0ff */
.L_x_158:
[----:B------:R-:W-:Y:S01]  /*8c70*/  UISETP.NE.AND UP0, UPT, UR38, 0x1, UPT ;  /* 0x000000012600788c */ /* 0x000fe2000bf05270 */
[----:B------:R-:W-:Y:S04]  /*8c80*/  @P0 SHF.R.U32.HI R4, RZ, 0x10, R5 ;  /* 0x00000010ff040819 */ /* 0x000fe80000011605 */
[----:B------:R-:W-:Y:S06]  /*8c90*/  @P0 R2UR UR50, R4 ;  /* 0x00000000043202ca */ /* 0x000fec00000e0000 */
[----:B------:R-:W1:Y:S01]  /*8ca0*/  @!UP0 LDCU.128 UR12, c[0x0][0xc10] ;  /* 0x00018200ff0c87ac */ /* 0x000e620008000c00 */
[----:B------:R-:W2:Y:S01]  /*8cb0*/  @!UP0 LDCU UR5, c[0x0][0xc0c] ;  /* 0x00018180ff0587ac */ /* 0x000ea20008000800 */
[----:B------:R-:W3:Y:S01]  /*8cc0*/  @!UP0 LDCU UR10, c[0x0][0xc20] ;  /* 0x00018400ff0a87ac */ /* 0x000ee20008000800 */
[----:B-1----:R-:W-:Y:S02]  /*8cd0*/  UIMAD.WIDE.U32 UR8, UR37, UR12, URZ ;  /* 0x0000000c250872a5 */ /* 0x002fe4000f8e00ff */
[----:B------:R-:W-:Y:S02]  /*8ce0*/  UIMAD.WIDE.U32 UR6, UR36, UR15, URZ ;  /* 0x0000000f240672a5 */ /* 0x000fe4000f8e00ff */
[----:B------:R-:W-:Y:S03]  /*8cf0*/  @!UP0 UISETP.NE.AND UP1, UPT, UR14, 0x1, UPT ;  /* 0x000000010e00888c */ /* 0x000fe6000bf25270 */
[----:B------:R-:W-:Y:S01]  /*8d00*/  @!UP0 UMOV UR4, UR9 ;  /* 0x0000000900048c82 */ /* 0x000fe20008000000 */
[----:B--2---:R-:W-:Y:S02]  /*8d10*/  @!UP0 UISETP.NE.AND UP2, UPT, UR5, 0x1, UPT ;  /* 0x000000010500888c */ /* 0x004fe4000bf45270 */
[----:B------:R-:W-:Y:S01]  /*8d20*/  @!UP0 USHF.R.U32.HI UR4, URZ, UR13, UR4 ;  /* 0x0000000dff048299 */ /* 0x000fe20008011604 */
[----:B------:R-:W-:Y:S02]  /*8d30*/  @!UP0 UMOV UR6, UR7 ;  /* 0x0000000700068c82 */ /* 0x000fe40008000000 */
[----:B---3--:R-:W-:Y:S02]  /*8d40*/  @!UP0 USHF.R.U32.HI UR6, URZ, UR10, UR6 ;  /* 0x0000000aff068299 */ /* 0x008fe40008011606 */
[----:B------:R-:W-:Y:S02]  /*8d50*/  @!UP0 USEL UR7, UR37, UR4, !UP2 ;  /* 0x0000000425078287 */ /* 0x000fe4000d000000 */
[----:B------:R-:W-:Y:S04]  /*8d60*/  @!UP0 USEL UR6, UR36, UR6, !UP1 ;  /* 0x0000000624068287 */ /* 0x000fe8000c800000 */
[----:B------:R-:W-:Y:S02]  /*8d70*/  @!UP0 UIADD3 UR4, UPT, UPT, -UR7, UR6, URZ ;  /* 0x0000000607048290 */ /* 0x000fe4000fffe1ff */
[----:B------:R-:W-:Y:S02]  /*8d80*/  @!UP0 UIADD3 UR6, UPT, UPT, UR7, -UR6, URZ ;  /* 0x8000000607068290 */ /* 0x000fe4000fffe0ff */
[----:B------:R-:W-:Y:S02]  /*8d90*/  @!UP0 UIMAD UR37, UR4, UR5, UR37 ;  /* 0x00000005042582a4 */ /* 0x000fe4000f8e0225 */
[----:B------:R-:W-:Y:S02]  /*8da0*/  @!UP0 UIMAD UR36, UR6, UR14, UR36 ;  /* 0x0000000e062482a4 */ /* 0x000fe4000f8e0224 */
[----:B------:R-:W-:Y:S09]  /*8db0*/  ULOP3.LUT UP0, URZ, UR62, 0x1b0, URZ, 0xc0, !UPT ;  /* 0x000001b03eff7892 */ /* 0x000ff2000f80c0ff */
[----:B------:R-:W-:Y:S05]  /*8dc0*/  BRA.U !UP0, `(.L_x_159) ;  /* 0x0000000108407547 */ /* 0x000fea000b800000 */
[----:B------:R-:W1:Y:S01]  /*8dd0*/  LDCU.64 UR8, c[0x4][0x80] ;  /* 0x01001000ff0877ac */ /* 0x000e620008000a00 */
[----:B------:R-:W-:Y:S01]  /*8de0*/  MOV R15, 0x0 ;  /* 0x00000000000f7802 */ /* 0x000fe20000000f00 */
[----:B------:R-:W-:Y:S02]  /*8df0*/  HFMA2 R12, -RZ, RZ, 0, 5.9604644775390625e-08 ;  /* 0x00000001ff0c7431 */ /* 0x000fe400000001ff */
[----:B------:R-:W-:Y:S02]  /*8e00*/  IMAD.MOV.U32 R8, RZ, RZ, 0x70 ;  /* 0x00000070ff087424 */ /* 0x000fe400078e00ff */
[----:B------:R-:W-:Y:S01]  /*8e10*/  IMAD.MOV.U32 R13, RZ, RZ, RZ ;  /* 0x000000ffff0d7224 */ /* 0x000fe200078e00ff */
[----:B------:R-:W2:Y:S01]  /*8e20*/  LDCU.64 UR6, c[0x4][0x88] ;  /* 0x01001100ff0677ac */ /* 0x000ea20008000a00 */
[----:B------:R-:W3:Y:S01]  /*8e30*/  LDC.64 R14, c[0x4][R15] ;  /* 0x010000000f0e7b82 */ /* 0x000ee20000000a00 */
[----:B------:R-:W4:Y:S01]  /*8e40*/  LDCU.64 UR4, c[0x4][0x8] ;  /* 0x01000100ff0477ac */ /* 0x000f220008000a00 */
[----:B-1----:R-:W-:Y:S01]  /*8e50*/  MOV R5, UR9 ;  /* 0x0000000900057c02 */ /* 0x002fe20008000f00 */
[----:B------:R-:W-:Y:S01]  /*8e60*/  IMAD.U32 R4, RZ, RZ, UR8 ;  /* 0x00000008ff047e24 */ /* 0x000fe2000f8e00ff */
[----:B--2---:R-:W-:Y:S01]  /*8e70*/  MOV R7, UR7 ;  /* 0x0000000700077c02 */ /* 0x004fe20008000f00 */
[----:B------:R-:W-:Y:S01]  /*8e80*/  IMAD.U32 R6, RZ, RZ, UR6 ;  /* 0x00000006ff067e24 */ /* 0x000fe2000f8e00ff */
[----:B----4-:R-:W-:Y:S01]  /*8e90*/  MOV R11, UR5 ;  /* 0x00000005000b7c02 */ /* 0x010fe20008000f00 */
[----:B------:R-:W-:Y:S02]  /*8ea0*/  IMAD.U32 R10, RZ, RZ, UR4 ;  /* 0x00000004ff0a7e24 */ /* 0x000fe4000f8e00ff */
[----:B------:R-:W-:Y:S07]  /*8eb0*/  LEPC R20, `(.L_x_159) ;  /* 0x000000001014794e */ /* 0x000fee0000000000 */
[----:B---3-5:R-:W-:Y:S05]  /*8ec0*/  CALL.ABS.NOINC R14 ;  /* 0x000000000e007343 */ /* 0x028fea0003c00000 */
.L_x_159:
[----:B------:R-:W-:Y:S01]  /*8ed0*/  LOP3.LUT P0, RZ, R87, 0x1b0, RZ, 0xc0, !PT ;  /* 0x000001b057ff7812 */ /* 0x000fe2000780c0ff */
[----:B------:R-:W-:Y:S11]  /*8ee0*/  BSSY.RECONVERGENT B6, `(.L_x_160) ;  /* 0x0000013000067945 */ /* 0x000ff60003800200 */
[----:B------:R-:W-:Y:S01]  /*8ef0*/  @!UPT UIADD3 URZ, UPT, UPT, URZ, URZ, URZ ;  /* 0x000000fffffff290 */ /* 0x000fe2000fffe0ff */
[----:B------:R-:W-:Y:S05]  /*8f00*/  @!P0 BRA `(.L_x_161) ;  /* 0x0000000000408947 */ /* 0x000fea0003800000 */
        /* <DEDUP_REMOVED lines=16> */
.L_x_161:
[----:B------:R-:W-:Y:S05]  /*9010*/  BSYNC.RECONVERGENT B6 ;  /* 0x0000000000067941 */ /* 0x000fea0003800200 */
.L_x_160:
[----:B------:R-:W-:Y:S02]  /*9020*/  R2UR UR4, R82 ;  /* 0x00000000520472ca */ /* 0x000fe400000e0000 */
[----:B------:R-:W-:Y:S02]  /*9030*/  ISETP.NE.U32.AND P3, PT, R76, RZ, PT ;  /* 0x000000ff4c00720c */ /* 0x000fe40003f65070 */
[----:B------:R-:W-:Y:S02]  /*9040*/  ISETP.NE.U32.AND P4, PT, R72, RZ, PT ;  /* 0x000000ff4800720c */ /* 0x000fe40003f85070 */
[----:B------:R-:W-:Y:S02]  /*9050*/  ISETP.NE.AND.EX P3, PT, R77, RZ, PT, P3 ;  /* 0x000000ff4d00720c */ /* 0x000fe40003f65330 */
[----:B------:R-:W-:Y:S02]  /*9060*/  PLOP3.LUT P1, PT, PT, PT, PT, 0x8, 0x80 ;  /* 0x000000000080781c */ /* 0x000fe40003f2e170 */
[----:B------:R-:W-:Y:S03]  /*9070*/  ISETP.NE.AND.EX P4, PT, R73, RZ, PT, P4 ;  /* 0x000000ff4900720c */ /* 0x000fe60003f85340 */
[----:B------:R-:W-:Y:S06]  /*9080*/  UISETP.NE.AND UP1, UPT, UR4, URZ, UPT ;  /* 0x000000ff0400728c */ /* 0x000fec000bf25270 */
[----:B------:R-:W-:Y:S05]  /*9090*/  PLOP3.LUT P0, PT, PT, PT, UP1, 0x80, 0x8 ;  /* 0x000000000008781c */ /* 0x000fea0003f0f018 */
[----:B------:R-:W1:Y:S08]  /*90a0*/  @UP1 LDCU.64 UR4, c[0x0][0x988] ;  /* 0x00013100ff0417ac */ /* 0x000e700008000a00 */
[----:B------:R-:W-:Y:S01]  /*90b0*/  @P0 PLOP3.LUT P1, PT, P3, PT, PT, 0x80, 0x8 ;  /* 0x000000000008081c */ /* 0x000fe20001f2f070 */
[----:B-1----:R-:W-:Y:S04]  /*90c0*/  @UP1 UISETP.NE.U32.AND UP0, UPT, UR4, URZ, UPT ;  /* 0x000000ff0400128c */ /* 0x002fe8000bf05070 */
[----:B------:R-:W-:Y:S04]  /*90d0*/  @UP1 UISETP.NE.AND.EX UP0, UPT, UR5, URZ, UPT, UP0 ;  /* 0x000000ff0500128c */ /* 0x000fe8000bf05300 */
[----:B------:R-:W-:Y:S01]  /*90e0*/  @UP1 USEL UR4, URZ, 0xffffffff, UP0 ;  /* 0xffffffffff041887 */ /* 0x000fe20008000000 */
[----:B------:R-:W-:Y:S11]  /*90f0*/  @!P3 BRA `(.L_x_162) ;  /* 0x000000000030b947 */ /* 0x000ff60003800000 */
[----:B------:R-:W-:Y:S01]  /*9100*/  ISETP.NE.U32.AND P2, PT, R74, RZ, PT ;  /* 0x000000ff4a00720c */ /* 0x000fe20003f45070 */
[----:B------:R-:W1:Y:S01]  /*9110*/  LDCU.64 UR6, c[0x0][0x358] ;  /* 0x00006b00ff0677ac */ /* 0x000e620008000a00 */
[----:B------:R-:W-:Y:S02]  /*9120*/  IMAD.MOV.U32 R79, RZ, RZ, 0x1 ;  /* 0x00000001ff4f7424 */ /* 0x000fe400078e00ff */
[----:B------:R-:W-:Y:S11]  /*9130*/  ISETP.NE.AND.EX P2, PT, R75, RZ, PT, P2 ;  /* 0x000000ff4b00720c */ /* 0x000ff60003f45320 */
[----:B------:R-:W-:Y:S02]  /*9140*/  @!UPT UIADD3 URZ, UPT, UPT, URZ, URZ, URZ ;  /* 0x000000fffffff290 */ /* 0x000fe4000fffe0ff */
[----:B------:R-:W2:Y:S01]  /*9150*/  @P2 LDC.64 R4, c[0x0][0x988] ;  /* 0x00026200ff042b82 */ /* 0x000ea20000000a00 */
[----:B------:R-:W-:Y:S04]  /*9160*/  @P2 IMAD R0, R76, UR45, RZ ;  /* 0x0000002d4c002c24 */ /* 0x000fe8000f8e02ff */
[----:B--2---:R-:W-:Y:S04]  /*9170*/  @P2 IMAD.WIDE R4, R0, 0x4, R4 ;  /* 0x0000000400042825 */ /* 0x004fe800078e0204 */
[----:B------:R-:W-:Y:S01]  /*9180*/  HFMA2 R0, -RZ, RZ, 0, 5.9604644775390625e-08 ;  /* 0x00000001ff007431 */ /* 0x000fe200000001ff */
[----:B-1---5:R1:W5:Y:S04]  /*9190*/  @P2 LDG.E R39, desc[UR6][R4.64] ;  /* 0x0000000604272981 */ /* 0x022368000c1e1900 */
[----:B------:R-:W-:Y:S01]  /*91a0*/  @!P2 PRMT R79, R0, 0x7610, R79 ;  /* 0x00007610004fa816 */ /* 0x000fe2000000004f */
[----:B-1----:R-:W2:Y:S06]  /*91b0*/  @!P2 LDC R39, c[0x0][0x980] ;  /* 0x00026000ff27ab82 */ /* 0x002eac0000000800 */
.L_x_162:
[----:B------:R-:W-:Y:S05]  /*91c0*/  @!P4 BRA `(.L_x_163) ;  /* 0x000000000024c947 */ /* 0x000fea0003800000 */
[----:B------:R-:W-:Y:S01]  /*91d0*/  ISETP.NE.U32.AND P2, PT, R70, RZ, PT ;  /* 0x000000ff4600720c */ /* 0x000fe20003f45070 */
[----:B------:R-:W1:Y:S03]  /*91e0*/  LDCU.64 UR6, c[0x0][0x358] ;  /* 0x00006b00ff0677ac */ /* 0x000e660008000a00 */
[----:B------:R-:W-:Y:S11]  /*91f0*/  ISETP.NE.AND.EX P2, PT, R71, RZ, PT, P2 ;  /* 0x000000ff4700720c */ /* 0x000ff60003f45320 */
[----:B------:R-:W-:Y:S02]  /*9200*/  @!UPT UIADD3 URZ, UPT, UPT, URZ, URZ, URZ ;  /* 0x000000fffffff290 */ /* 0x000fe4000fffe0ff */
[----:B------:R-:W3:Y:S01]  /*9210*/  @P2 LDC.64 R4, c[0x0][0x9a8] ;  /* 0x00026a00ff042b82 */ /* 0x000ee20000000a00 */
[----:B------:R-:W-:Y:S04]  /*9220*/  @P2 IMAD R0, R72, UR45, RZ ;  /* 0x0000002d48002c24 */ /* 0x000fe8000f8e02ff */
[----:B---3--:R-:W-:Y:S05]  /*9230*/  @P2 IMAD.WIDE R4, R0, 0x4, R4 ;  /* 0x0000000400042825 */ /* 0x008fea00078e0204 */
[----:B-1---5:R1:W5:Y:S02]  /*9240*/  @P2 LDG.E R38, desc[UR6][R4.64] ;  /* 0x0000000604262981 */ /* 0x022364000c1e1900 */
[----:B-1----:R-:W3:Y:S02]  /*9250*/  @!P2 LDC R38, c[0x0][0x9a0] ;  /* 0x00026800ff26ab82 */ /* 0x002ee40000000800 */
.L_x_163:
[----:B--2--5:R-:W-:Y:S01]  /*9260*/  @P0 FSETP.NEU.AND P4, PT, R39, RZ, PT ;  /* 0x000000ff2700020b */ /* 0x024fe20003f8d000 */
[----:B------:R-:W-:Y:S01]  /*9270*/  IMAD.U32 R0, RZ, RZ, UR4 ;  /* 0x00000004ff007e24 */ /* 0x000fe2000f8e00ff */
[----:B------:R-:W-:Y:S01]  /*9280*/  @P0 LOP3.LUT P2, RZ, R79, 0xff, RZ, 0xc0, !PT ;  /* 0x000000ff4fff0812 */ /* 0x000fe2000784c0ff */
[----:B------:R-:W-:Y:S01]  /*9290*/  BSSY B1, `(.L_x_164) ;  /* 0x0000035000017945 */ /* 0x000fe20003800000 */
[----:B------:R-:W-:Y:S01]  /*92a0*/  @P0 SEL R3, RZ, 0xffffffff, P4 ;  /* 0xffffffffff030807 */ /* 0x000fe20002000000 */
[----:B------:R-:W-:Y:S01]  /*92b0*/  IMAD.IADD R2, R37, 0x1, R2 ;  /* 0x0000000125027824 */ /* 0x000fe200078e0202 */
[----:B------:R-:W-:Y:S02]  /*92c0*/  LEA R88, R36, UR44, 0x3 ;  /* 0x0000002c24587c11 */ /* 0x000fe4000f8e18ff */
[----:B------:R-:W-:Y:S02]  /*92d0*/  CS2R R18, SRZ ;  /* 0x0000000000127805 */ /* 0x000fe4000001ff00 */
[----:B------:R-:W-:Y:S02]  /*92e0*/  @P1 SEL R3, R0, R3, !P2 ;  /* 0x0000000300031207 */ /* 0x000fe40005000000 */
[----:B------:R-:W-:Y:S02]  /*92f0*/  CS2R R16, SRZ ;  /* 0x0000000000107805 */ /* 0x000fe4000001ff00 */
[----:B------:R-:W-:Y:S02]  /*9300*/  PLOP3.LUT P5, PT, PT, PT, PT, 0x8, 0x80 ;  /* 0x000000000080781c */ /* 0x000fe40003fae170 */
[----:B------:R-:W-:Y:S02]  /*9310*/  CS2R R26, SRZ ;  /* 0x00000000001a7805 */ /* 0x000fe4000001ff00 */
[----:B------:R-:W-:Y:S02]  /*9320*/  @P0 LOP3.LUT R3, R3, 0x1, RZ, 0xc0, !PT ;  /* 0x0000000103030812 */ /* 0x000fe400078ec0ff */
[----:B------:R-:W-:Y:S02]  /*9330*/  CS2R R24, SRZ ;  /* 0x0000000000187805 */ /* 0x000fe4000001ff00 */
[----:B------:R-:W-:Y:S11]  /*9340*/  ISETP.NE.U32.OR P1, PT, R3, 0x1, !P0 ;  /* 0x000000010300780c */ /* 0x000ff60004725470 */
[----:B------:R-:W-:Y:S02]  /*9350*/  @!UPT UIADD3 URZ, UPT, UPT, URZ, URZ, URZ ;  /* 0x000000fffffff290 */ /* 0x000fe4000fffe0ff */
[----:B------:R-:W-:Y:S04]  /*9360*/  @P1 SHF.L.U32 R0, R83, 0x1f, RZ ;  /* 0x0000001f53001819 */ /* 0x000fe800000006ff */
[----:B------:R1:W2:Y:S02]  /*9370*/  @P1 SYNCS.PHASECHK.TRANS64.TRYWAIT P0, [UR44+0x480], R0 ;  /* 0x00048000ff0015a7 */ /* 0x0002a4000800112c */
[----:B-1----:R-:W-:Y:S04]  /*9380*/  SHF.L.U32 R0, R85, 0x1f, RZ ;  /* 0x0000001f55007819 */ /* 0x002fe800000006ff */
[----:B------:R1:W4:Y:S01]  /*9390*/  SYNCS.PHASECHK.TRANS64.TRYWAIT P4, [R88+URZ+0x4b0], R0 ;  /* 0x0004b000580075a7 */ /* 0x00032200080811ff */
[----:B--2---:R-:W-:Y:S01]  /*93a0*/  @P1 PLOP3.LUT P5, PT, P0, PT, PT, 0x8, 0x80 ;  /* 0x000000000080181c */ /* 0x004fe200007ae170 */
[----:B------:R-:W-:Y:S01]  /*93b0*/  @!UPT UIADD3 URZ, UPT, UPT, URZ, URZ, URZ ;  /* 0x000000fffffff290 */ /* 0x000fe2000fffe0ff */
[----:B-1----:R-:W-:Y:S11]  /*93c0*/  @!P1 BRA `(.L_x_165) ;  /* 0x0000000000849947 */ /* 0x002ff60003800000 */
[----:B------:R-:W-:Y:S01]  /*93d0*/  ISETP.NE.U32.AND P0, PT, RZ, UR60, PT ;  /* 0x0000003cff007c0c */ /* 0x000fe2000bf05070 */
[----:B------:R-:W-:Y:S01]  /*93e0*/  BSSY B0, `(.L_x_166) ;  /* 0x0000012000007945 */ /* 0x000fe20003800000 */
[----:B------:R-:W-:Y:S02]  /*93f0*/  FSETP.NEU.AND P2, PT, R39, RZ, PT ;  /* 0x000000ff2700720b */ /* 0x000fe40003f4d000 */
[----:B------:R-:W-:Y:S02]  /*9400*/  CS2R R26, SRZ ;  /* 0x00000000001a7805 */ /* 0x000fe4000001ff00 */
[----:B------:R-:W-:Y:S02]  /*9410*/  ISETP.NE.AND.EX P0, PT, RZ, UR61, PT, P0 ;  /* 0x0000003dff007c0c */ /* 0x000fe4000bf05300 */
[----:B------:R-:W-:Y:S02]  /*9420*/  CS2R R24, SRZ ;  /* 0x0000000000187805 */ /* 0x000fe4000001ff00 */
[----:B------:R-:W-:Y:S02]  /*9430*/  LOP3.LUT P1, RZ, R79, 0xff, RZ, 0xc0, !PT ;  /* 0x000000ff4fff7812 */ /* 0x000fe4000782c0ff */
[----:B------:R-:W-:Y:S02]  /*9440*/  CS2R R18, SRZ ;  /* 0x0000000000127805 */ /* 0x000fe4000001ff00 */
[----:B------:R-:W-:Y:S02]  /*9450*/  SEL R3, RZ, 0xffffffff, P2 ;  /* 0xffffffffff037807 */ /* 0x000fe40001000000 */
[----:B------:R-:W-:Y:S02]  /*9460*/  CS2R R16, SRZ ;  /* 0x0000000000107805 */ /* 0x000fe4000001ff00 */
[----:B------:R-:W-:Y:S04]  /*9470*/  SEL R4, RZ, 0xffffffff, P0 ;  /* 0xffffffffff047807 */ /* 0x000fe80000000000 */
[----:B------:R-:W-:Y:S04]  /*9480*/  @P3 SEL R3, R4, R3, !P1 ;  /* 0x0000000304033207 */ /* 0x000fe80004800000 */
[----:B------:R-:W-:Y:S04]  /*9490*/  LOP3.LUT R3, R3, 0x1, RZ, 0xc0, !PT ;  /* 0x0000000103037812 */ /* 0x000fe800078ec0ff */
[----:B------:R-:W-:Y:S01]  /*94a0*/  ISETP.NE.U32.AND P0, PT, R3, 0x1, PT ;  /* 0x000000010300780c */ /* 0x000fe20003f05070 */
[----:B------:R-:W-:Y:S01]  /*94b0*/  @!UPT UIADD3 URZ, UPT, UPT, URZ, URZ, URZ ;  /* 0x000000fffffff290 */ /* 0x000fe2000fffe0ff */
[----:B------:R-:W-:Y:S11]  /*94c0*/  @!P5 BRA `(.L_x_167) ;  /* 0x00000000000cd947 */ /* 0x000ff60003800000 */
[----:B------:R-:W-:Y:S04]  /*94d0*/  SHF.L.U32 R4, R83, 0x1f, RZ ;  /* 0x0000001f53047819 */ /* 0x000fe800000006ff */
[----:B------:R-:W1:Y:S02]  /*94e0*/  SYNCS.PHASECHK.TRANS64.TRYWAIT P1, [UR44+0x480], R4 ;  /* 0x00048004ff0075a7 */ /* 0x000e64000802112c */
[----:B-1----:R-:W-:Y:S05]  /*94f0*/  @!P1 BRA `(.L_x_168) ;  /* 0x0000002c00f49947 */ /* 0x002fea0003800000 */
.L_x_167:
[----:B------:R-:W-:Y:S05]  /*9500*/  BSYNC B0 ;  /* 0x0000000000007941 */ /* 0x000fea0003800000 */
.L_x_166:
[----:B------:R-:W2:Y:S01]  /*9510*/  S2UR UR5, SR_CgaCtaId ;  /* 0x00000000000579c3 */ /* 0x000ea20000008800 */
[----:B------:R1:W1:Y:S01]  /*9520*/  @P0 LDS.128 R24, [R78+UR44+0x600] ;  /* 0x0006002c4e180984 */ /* 0x0002620008000c00 */
[----:B------:R-:W-:Y:S01]  /*9530*/  UIADD3 UR4, UPT, UPT, UR44, 0x488, URZ ;  /* 0x000004882c047890 */ /* 0x000fe2000fffe0ff */
[----:B------:R-:W-:Y:S02]  /*9540*/  LOP3.LUT R83, R83, 0x1, RZ, 0x3c, !PT ;  /* 0x0000000153537812 */ /* 0x000fe400078e3cff */
[----:B------:R1:W1:Y:S01]  /*9550*/  @P0 LDS.128 R16, [R86+0x10] ;  /* 0x0000100056100984 */ /* 0x0002620000000c00 */
[----:B------:R-:W-:Y:S01]  /*9560*/  @!PT LDS RZ, [RZ] ;  /* 0x00000000fffff984 */ /* 0x000fe20000000800 */
[----:B------:R-:W-:Y:S01]  /*9570*/  @!PT LDS RZ, [RZ] ;  /* 0x00000000fffff984 */ /* 0x000fe20000000800 */
[----:B------:R-:W-:Y:S01]  /*9580*/  @!PT LDS RZ, [RZ] ;  /* 0x00000000fffff984 */ /* 0x000fe20000000800 */
[----:B------:R-:W-:Y:S01]  /*9590*/  @!PT LDS RZ, [RZ] ;  /* 0x00000000fffff984 */ /* 0x000fe20000000800 */
[----:B------:R5:W-:Y:S06]  /*95a0*/  MEMBAR.ALL.CTA ;  /* 0x0000000000007992 */ /* 0x000bec0000008000 */
[----:B-----5:R-:W5:Y:S01]  /*95b0*/  FENCE.VIEW.ASYNC.S ;  /* 0x00000000000073c6 */ /* 0x020f620000000000 */
[----:B--2---:R-:W-:Y:S09]  /*95c0*/  UPRMT UR4, UR5, 0x654, UR4 ;  /* 0x0000065405047896 */ /* 0x004ff20008000004 */
[----:B-----5:R-:W-:Y:S03]  /*95d0*/  SYNCS.ARRIVE.TRANS64.RED.A1T0 RZ, [UR4], RZ ;  /* 0x000000ffffff79a7 */ /* 0x020fe60008100404 */
.L_x_165:
[----:B------:R-:W-:Y:S05]  /*95e0*/  BSYNC B1 ;  /* 0x0000000000017941 */ /* 0x000fea0003800000 */
.L_x_164:
[----:B-1----:R-:W-:Y:S04]  /*95f0*/  SHF.R.U32.HI R3, RZ, 0x15, R2 ;  /* 0x00000015ff037819 */ /* 0x002fe80000011602 */
[----:B------:R-:W-:Y:S01]  /*9600*/  LOP3.LUT P0, RZ, R3, 0x3, R80, 0x48, !PT ;  /* 0x0000000303ff7812 */ /* 0x000fe20007804850 */
[----:B------:R-:W-:Y:S01]  /*9610*/  @!UPT UIADD3 URZ, UPT, UPT, URZ, URZ, URZ ;  /* 0x000000fffffff290 */ /* 0x000fe2000fffe0ff */
[----:B----4-:R-:W-:Y:S11]  /*9620*/  @P4 BRA `(.L_x_169) ;  /* 0x0000000000084947 */ /* 0x010ff60003800000 */
[----:B------:R-:W1:Y:S02]  /*9630*/  SYNCS.PHASECHK.TRANS64.TRYWAIT P1, [R88+URZ+0x4b0], R0 ;  /* 0x0004b000580075a7 */ /* 0x000e6400080211ff */
[----:B-1----:R-:W-:Y:S05]  /*9640*/  @!P1 BRA `(.L_x_170) ;  /* 0x0000002c00b89947 */ /* 0x002fea0003800000 */
.L_x_169:
[----:B------:R-:W-:Y:S05]  /*9650*/  @!P0 BRA `(.L_x_171) ;  /* 0x0000000000408947 */ /* 0x000fea0003800000 */
[----:B------:R-:W2:Y:S01]  /*9660*/  LDCU.64 UR8, c[0x4][0x70] ;  /* 0x01000e00ff0877ac */ /* 0x000ea20008000a00 */
[----:B------:R-:W-:Y:S01]  /*9670*/  MOV R15, 0x0 ;  /* 0x00000000000f7802 */ /* 0x000fe20000000f00 */
[----:B------:R-:W-:Y:S02]  /*9680*/  HFMA2 R12, -RZ, RZ, 0, 5.9604644775390625e-08 ;  /* 0x00000001ff0c7431 */ /* 0x000fe400000001ff */
[----:B------:R-:W-:Y:S02]  /*9690*/  IMAD.MOV.U32 R8, RZ, RZ, 0x192 ;  /* 0x00000192ff087424 */ /* 0x000fe400078e00ff */
[----:B------:R-:W-:Y:S01]  /*96a0*/  IMAD.MOV.U32 R13, RZ, RZ, RZ ;  /* 0x000000ffff0d7224 */ /* 0x000fe200078e00ff */
[----:B------:R-:W4:Y:S01]  /*96b0*/  LDCU.64 UR6, c[0x4][0x78] ;  /* 0x01000f00ff0677ac */ /* 0x000f220008000a00 */
[----:B------:R-:W1:Y:S01]  /*96c0*/  LDC.64 R14, c[0x4][R15] ;  /* 0x010000000f0e7b82 */ /* 0x000e620000000a00 */
[----:B------:R-:W5:Y:S01]  /*96d0*/  LDCU.64 UR4, c[0x4][0x10] ;  /* 0x01000200ff0477ac */ /* 0x000f620008000a00 */
[----:B--2---:R-:W-:Y:S01]  /*96e0*/  MOV R5, UR9 ;  /* 0x0000000900057c02 */ /* 0x004fe20008000f00 */
[----:B------:R-:W-:Y:S01]  /*96f0*/  IMAD.U32 R4, RZ, RZ, UR8 ;  /* 0x00000008ff047e24 */ /* 0x000fe2000f8e00ff */
[----:B----4-:R-:W-:Y:S01]  /*9700*/  MOV R7, UR7 ;  /* 0x0000000700077c02 */ /* 0x010fe20008000f00 */
[----:B------:R-:W-:Y:S01]  /*9710*/  IMAD.U32 R6, RZ, RZ, UR6 ;  /* 0x00000006ff067e24 */ /* 0x000fe2000f8e00ff */
[----:B-----5:R-:W-:Y:S01]  /*9720*/  MOV R11, UR5 ;  /* 0x00000005000b7c02 */ /* 0x020fe20008000f00 */
[----:B------:R-:W-:Y:S02]  /*9730*/  IMAD.U32 R10, RZ, RZ, UR4 ;  /* 0x00000004ff0a7e24 */ /* 0x000fe4000f8e00ff */
[----:B------:R-:W-:Y:S07]  /*9740*/  LEPC R20, `(.L_x_171) ;  /* 0x000000001014794e */ /* 0x000fee0000000000 */
[----:B-1-3--:R-:W-:Y:S05]  /*9750*/  CALL.ABS.NOINC R14 ;  /* 0x000000000e007343 */ /* 0x00afea0003c00000 */
.L_x_171:
[----:B------:R-:W-:Y:S01]  /*9760*/  LOP3.LUT P0, RZ, R69, 0x60, RZ, 0xc0, !PT ;  /* 0x0000006045ff7812 */ /* 0x000fe2000780c0ff */
[----:B------:R-:W-:Y:S05]  /*9770*/  WARPSYNC.ALL ;  /* 0x0000000000007948 */ /* 0x000fea0003800000 */
[----:B------:R-:W-:Y:S01]  /*9780*/  R2UR UR4, R2 ;  /* 0x00000000020472ca */ /* 0x000fe200000e0000 */
[----:B------:R-:W-:Y:S01]  /*9790*/  BSSY.RECONVERGENT B0, `(.L_x_172) ;  /* 0x00000b3000007945 */ /* 0x000fe20003800200 */
[-C--:B------:R-:W-:Y:S02]  /*97a0*/  F2FP.F16.E4M3.UNPACK_B R2, R24.reuse ;  /* 0x00000018ff02723e */ /* 0x080fe400020006ff */
[-C--:B------:R-:W-:Y:S02]  /*97b0*/  F2FP.F16.E4M3.UNPACK_B R4, R25.reuse ;  /* 0x00000019ff04723e */ /* 0x080fe400020006ff */
[----:B------:R-:W-:Y:S01]  /*97c0*/  F2FP.F16.E4M3.UNPACK_B R24, R24.H1 ;  /* 0x00000018ff18723e */ /* 0x000fe200030006ff */
[----:B-1----:R-:W-:Y:S01]  /*97d0*/  HADD2.F32 R0, -RZ, R2.H0_H0 ;  /* 0x20000002ff007230 */ /* 0x002fe20000004100 */
[----:B------:R-:W-:Y:S01]  /*97e0*/  F2FP.F16.E4M3.UNPACK_B R25, R25.H1 ;  /* 0x00000019ff19723e */ /* 0x000fe200030006ff */
[----:B------:R-:W-:Y:S01]  /*97f0*/  HADD2.F32 R41, -RZ, R4.H0_H0 ;  /* 0x20000004ff297230 */ /* 0x000fe20000004100 */
[-C--:B------:R-:W-:Y:S01]  /*9800*/  F2FP.F16.E4M3.UNPACK_B R46, R26.reuse ;  /* 0x0000001aff2e723e */ /* 0x080fe200020006ff */
[--C-:B------:R-:W-:Y:S01]  /*9810*/  HADD2.F32 R3, -RZ, R24.reuse.H0_H0 ;  /* 0x20000018ff037230 */ /* 0x100fe20000004100 */
[----:B------:R-:W-:Y:S01]  /*9820*/  F2FP.F16.E4M3.UNPACK_B R48, R26.H1 ;  /* 0x0000001aff30723e */ /* 0x000fe200030006ff */
[----:B------:R-:W-:Y:S01]  /*9830*/  HADD2.F32 R40, -RZ, R24.H1_H1 ;  /* 0x30000018ff287230 */ /* 0x000fe20000004100 */
[-C--:B------:R-:W-:Y:S01]  /*9840*/  F2FP.F16.E4M3.UNPACK_B R50, R27.reuse ;  /* 0x0000001bff32723e */ /* 0x080fe200020006ff */
[----:B------:R-:W-:Y:S01]  /*9850*/  HADD2.F32 R42, -RZ, R4.H1_H1 ;  /* 0x30000004ff2a7230 */ /* 0x000fe20000004100 */
[----:B------:R-:W-:Y:S01]  /*9860*/  F2FP.F16.E4M3.UNPACK_B R52, R27.H1 ;  /* 0x0000001bff34723e */ /* 0x000fe200030006ff */
[--C-:B------:R-:W-:Y:S01]  /*9870*/  HADD2.F32 R43, -RZ, R25.reuse.H0_H0 ;  /* 0x20000019ff2b7230 */ /* 0x100fe20000004100 */
[-C--:B------:R-:W-:Y:S01]  /*9880*/  F2FP.F16.E4M3.UNPACK_B R54, R16.reuse ;  /* 0x00000010ff36723e */ /* 0x080fe200020006ff */
[----:B------:R-:W-:Y:S01]  /*9890*/  HADD2.F32 R44, -RZ, R25.H1_H1 ;  /* 0x30000019ff2c7230 */ /* 0x000fe20000004100 */
[----:B------:R-:W-:Y:S01]  /*98a0*/  F2FP.F16.E4M3.UNPACK_B R56, R16.H1 ;  /* 0x00000010ff38723e */ /* 0x000fe200030006ff */
[----:B------:R-:W-:Y:S01]  /*98b0*/  HADD2.F32 R2, -RZ, R2.H1_H1 ;  /* 0x30000002ff027230 */ /* 0x000fe20000004100 */
[-C--:B------:R-:W-:Y:S01]  /*98c0*/  F2FP.F16.E4M3.UNPACK_B R58, R17.reuse ;  /* 0x00000011ff3a723e */ /* 0x080fe200020006ff */
[--C-:B------:R-:W-:Y:S01]  /*98d0*/  HADD2.F32 R45, -RZ, R46.reuse.H0_H0 ;  /* 0x2000002eff2d7230 */ /* 0x100fe20000004100 */
        /* <DEDUP_REMOVED lines=10> */
[----:B------:R-:W1:Y:S01]  /*9980*/  LDTM.x32 R4, tmem[UR4] ;  /* 0x00000004000479ee */ /* 0x000e6200082c0000 */
[----:B------:R-:W-:Y:S01]  /*9990*/  NOP ;  /* 0x0000000000007918 */ /* 0x000fe20000000000 */
[----:B------:R-:W-:Y:S01]  /*99a0*/  IADD3 R88, PT, PT, R88, 0x4c0, RZ ;  /* 0x000004c058587810 */ /* 0x000fe20007ffe0ff */
[--C-:B------:R-:W-:Y:S01]  /*99b0*/  HADD2.F32 R53, -RZ, R54.reuse.H0_H0 ;  /* 0x20000036ff357230 */ /* 0x100fe20000004100 */
[----:B------:R-:W-:Y:S01]  /*99c0*/  IADD3 R36, PT, PT, R36, 0x1, RZ ;  /* 0x0000000124247810 */ /* 0x000fe20007ffe0ff */
[----:B------:R-:W-:Y:S01]  /*99d0*/  HADD2.F32 R54, -RZ, R54.H1_H1 ;  /* 0x30000036ff367230 */ /* 0x000fe20000004100 */
[----:B------:R-:W-:Y:S01]  /*99e0*/  LOP3.LUT R88, R88, 0xfefffff8, RZ, 0xc0, !PT ;  /* 0xfefffff858587812 */ /* 0x000fe200078ec0ff */
[--C-:B------:R-:W-:Y:S02]  /*99f0*/  HADD2.F32 R57, -RZ, R58.reuse.H0_H0 ;  /* 0x2000003aff397230 */ /* 0x100fe40000004100 */
[----:B------:R-:W-:Y:S01]  /*9a00*/  HADD2.F32 R58, -RZ, R58.H1_H1 ;  /* 0x3000003aff3a7230 */ /* 0x000fe20000004100 */
[----:B-1----:R1:W-:Y:S01]  /*9a10*/  SYNCS.ARRIVE.TRANS64.RED.A1T0 RZ, [R88+URZ], RZ ;  /* 0x000000ff58ff79a7 */ /* 0x0023e200081004ff */
[--C-:B------:R-:W-:Y:S02]  /*9a20*/  HADD2.F32 R61, -RZ, R62.reuse.H0_H0 ;  /* 0x2000003eff3d7230 */ /* 0x100fe40000004100 */
[----:B------:R-:W-:Y:S02]  /*9a30*/  HADD2.F32 R62, -RZ, R62.H1_H1 ;  /* 0x3000003eff3e7230 */ /* 0x000fe40000004100 */
[--C-:B------:R-:W-:Y:S02]  /*9a40*/  HADD2.F32 R65, -RZ, R66.reuse.H0_H0 ;  /* 0x20000042ff417230 */ /* 0x100fe40000004100 */
[----:B------:R-:W-:Y:S02]  /*9a50*/  HADD2.F32 R66, -RZ, R66.H1_H1 ;  /* 0x30000042ff427230 */ /* 0x000fe40000004100 */
[--C-:B------:R-:W-:Y:S02]  /*9a60*/  HADD2.F32 R51, -RZ, R52.reuse.H0_H0 ;  /* 0x20000034ff337230 */ /* 0x100fe40000004100 */
[----:B------:R-:W-:Y:S02]  /*9a70*/  HADD2.F32 R52, -RZ, R52.H1_H1 ;  /* 0x30000034ff347230 */ /* 0x000fe40000004100 */
[--C-:B------:R-:W-:Y:S02]  /*9a80*/  HADD2.F32 R55, -RZ, R56.reuse.H0_H0 ;  /* 0x20000038ff377230 */ /* 0x100fe40000004100 */
[C---:B---3--:R-:W-:Y:S01]  /*9a90*/  FMUL R4, R38.reuse, R4 ;  /* 0x0000000426047220 */ /* 0x048fe20000400000 */
[C---:B------:R-:W-:Y:S01]  /*9aa0*/  FMUL R5, R38.reuse, R5 ;  /* 0x0000000526057220 */ /* 0x040fe20000400000 */
[C---:B------:R-:W-:Y:S01]  /*9ab0*/  FMUL R8, R38.reuse, R8 ;  /* 0x0000000826087220 */ /* 0x040fe20000400000 */
[C---:B------:R-:W-:Y:S01]  /*9ac0*/  FMUL R9, R38.reuse, R9 ;  /* 0x0000000926097220 */ /* 0x040fe20000400000 */
[C---:B------:R-:W-:Y:S01]  /*9ad0*/  FFMA R4, R39.reuse, R0, R4 ;  /* 0x0000000027047223 */ /* 0x040fe20000000004 */
[C---:B------:R-:W-:Y:S01]  /*9ae0*/  FFMA R5, R39.reuse, R2, R5 ;  /* 0x0000000227057223 */ /* 0x040fe20000000005 */
[C---:B------:R-:W-:Y:S01]  /*9af0*/  FMUL R12, R38.reuse, R12 ;  /* 0x0000000c260c7220 */ /* 0x040fe20000400000 */
        /* <DEDUP_REMOVED lines=15> */
[C---:B------:R-:W-:Y:S01]  /*9bf0*/  FFMA R6, R39.reuse, R3, R6 ;  /* 0x0000000327067223 */ /* 0x040fe20000000006 */
[C---:B------:R-:W-:Y:S01]  /*9c00*/  FFMA R7, R39.reuse, R40, R7 ;  /* 0x0000002827077223 */ /* 0x040fe20000000007 */
[C---:B------:R-:W-:Y:S01]  /*9c10*/  FFMA R8, R39.reuse, R41, R8 ;  /* 0x0000002927087223 */ /* 0x040fe20000000008 */
[C---:B------:R-:W-:Y:S01]  /*9c20*/  FFMA R9, R39.reuse, R42, R9 ;  /* 0x0000002a27097223 */ /* 0x040fe20000000009 */
[C---:B------:R-:W-:Y:S01]  /*9c30*/  FFMA R10, R39.reuse, R43, R10 ;  /* 0x0000002b270a7223 */ /* 0x040fe2000000000a */
[C---:B------:R-:W-:Y:S01]  /*9c40*/  FFMA R11, R39.reuse, R44, R11 ;  /* 0x0000002c270b7223 */ /* 0x040fe2000000000b */
[C---:B------:R-:W-:Y:S01]  /*9c50*/  FFMA R12, R39.reuse, R45, R12 ;  /* 0x0000002d270c7223 */ /* 0x040fe2000000000c */
[----:B------:R-:W-:Y:S01]  /*9c60*/  FFMA R13, R39, R46, R13 ;  /* 0x0000002e270d7223 */ /* 0x000fe2000000000d */
[----:B------:R-:W-:Y:S01]  /*9c70*/  F2FP.SATFINITE.E4M3.F32.PACK_AB_MERGE_C R6, R7, R6, RZ ;  /* 0x000000060706723e */ /* 0x000fe200048070ff */
[C---:B------:R-:W-:Y:S01]  /*9c80*/  FMUL R14, R38.reuse, R14 ;  /* 0x0000000e260e7220 */ /* 0x040fe20000400000 */
[----:B------:R-:W-:Y:S01]  /*9c90*/  F2FP.SATFINITE.E4M3.F32.PACK_AB_MERGE_C R10, R11, R10, RZ ;  /* 0x0000000a0b0a723e */ /* 0x000fe200048070ff */
[C---:B------:R-:W-:Y:S01]  /*9ca0*/  FMUL R15, R38.reuse, R15 ;  /* 0x0000000f260f7220 */ /* 0x040fe20000400000 */
[----:B------:R-:W-:Y:S01]  /*9cb0*/  F2FP.SATFINITE.E4M3.F32.PACK_AB_MERGE_C R4, R5, R4, R6 ;  /* 0x000000040504723e */ /* 0x000fe20004807006 */
[----:B------:R-:W-:Y:S01]  /*9cc0*/  FFMA R14, R39, R47, R14 ;  /* 0x0000002f270e7223 */ /* 0x000fe2000000000e */
[----:B------:R-:W-:Y:S01]  /*9cd0*/  F2FP.SATFINITE.E4M3.F32.PACK_AB_MERGE_C R5, R9, R8, R10 ;  /* 0x000000080905723e */ /* 0x000fe2000480700a */
[C---:B------:R-:W-:Y:S01]  /*9ce0*/  FFMA R15, R39.reuse, R48, R15 ;  /* 0x00000030270f7223 */ /* 0x040fe2000000000f */
[C---:B------:R-:W-:Y:S01]  /*9cf0*/  FFMA R16, R39.reuse, R49, R16 ;  /* 0x0000003127107223 */ /* 0x040fe20000000010 */
[C---:B------:R-:W-:Y:S01]  /*9d00*/  FFMA R17, R39.reuse, R50, R17 ;  /* 0x0000003227117223 */ /* 0x040fe20000000011 */
[C---:B------:R-:W-:Y:S01]  /*9d10*/  FMUL R18, R38.reuse, R18 ;  /* 0x0000001226127220 */ /* 0x040fe20000400000 */
[C---:B------:R-:W-:Y:S01]  /*9d20*/  FMUL R19, R38.reuse, R19 ;  /* 0x0000001326137220 */ /* 0x040fe20000400000 */
[----:B------:R-:W-:Y:S02]  /*9d30*/  HADD2.F32 R56, -RZ, R56.H1_H1 ;  /* 0x30000038ff387230 */ /* 0x000fe40000004100 */
[C---:B------:R-:W-:Y:S01]  /*9d40*/  FMUL R22, R38.reuse, R22 ;  /* 0x0000001626167220 */ /* 0x040fe20000400000 */
[C---:B------:R-:W-:Y:S01]  /*9d50*/  FFMA R18, R39.reuse, R51, R18 ;  /* 0x0000003327127223 */ /* 0x040fe20000000012 */
[C---:B------:R-:W-:Y:S01]  /*9d60*/  FFMA R19, R39.reuse, R52, R19 ;  /* 0x0000003427137223 */ /* 0x040fe20000000013 */
[C---:B------:R-:W-:Y:S01]  /*9d70*/  FMUL R23, R38.reuse, R23 ;  /* 0x0000001726177220 */ /* 0x040fe20000400000 */
[C---:B------:R-:W-:Y:S01]  /*9d80*/  FFMA R20, R39.reuse, R53, R20 ;  /* 0x0000003527147223 */ /* 0x040fe20000000014 */
[C---:B------:R-:W-:Y:S01]  /*9d90*/  FFMA R21, R39.reuse, R54, R21 ;  /* 0x0000003627157223 */ /* 0x040fe20000000015 */
[--C-:B------:R-:W-:Y:S02]  /*9da0*/  HADD2.F32 R59, -RZ, R60.reuse.H0_H0 ;  /* 0x2000003cff3b7230 */ /* 0x100fe40000004100 */
[C---:B------:R-:W-:Y:S01]  /*9db0*/  FFMA R22, R39.reuse, R55, R22 ;  /* 0x0000003727167223 */ /* 0x040fe20000000016 */
[----:B------:R-:W-:Y:S02]  /*9dc0*/  HADD2.F32 R60, -RZ, R60.H1_H1 ;  /* 0x3000003cff3c7230 */ /* 0x000fe40000004100 */
[C---:B------:R-:W-:Y:S01]  /*9dd0*/  FMUL R3, R38.reuse, R26 ;  /* 0x0000001a26037220 */ /* 0x040fe20000400000 */
        /* <DEDUP_REMOVED lines=16> */
[----:B------:R-:W-:Y:S01]  /*9ee0*/  FFMA R31, R39, R64, R31 ;  /* 0x00000040271f7223 */ /* 0x000fe2000000001f */
[----:B------:R-:W-:Y:S01]  /*9ef0*/  FMUL R35, R38, R35 ;  /* 0x0000002326237220 */ /* 0x000fe20000400000 */
[----:B------:R-:W-:Y:S01]  /*9f00*/  F2FP.SATFINITE.E4M3.F32.PACK_AB_MERGE_C R14, R15, R14, RZ ;  /* 0x0000000e0f0e723e */ /* 0x000fe200048070ff */
[----:B------:R-:W-:Y:S01]  /*9f10*/  FFMA R28, R39, R65, R28 ;  /* 0x00000041271c7223 */ /* 0x000fe2000000001c */
[----:B------:R-:W-:Y:S01]  /*9f20*/  F2FP.SATFINITE.E4M3.F32.PACK_AB_MERGE_C R7, R19, R18, RZ ;  /* 0x000000121307723e */ /* 0x000fe200048070ff */
[C---:B------:R-:W-:Y:S01]  /*9f30*/  FFMA R29, R39.reuse, R66, R29 ;  /* 0x00000042271d7223 */ /* 0x040fe2000000001d */
[----:B------:R-:W-:Y:S01]  /*9f40*/  FFMA R30, R39, R67, R30 ;  /* 0x00000043271e7223 */ /* 0x000fe2000000001e */
[----:B------:R-:W-:Y:S01]  /*9f50*/  F2FP.SATFINITE.E4M3.F32.PACK_AB_MERGE_C R22, R23, R22, RZ ;  /* 0x000000161716723e */ /* 0x000fe200048070ff */
[----:B------:R-:W-:Y:S01]  /*9f60*/  FFMA R35, R39, R68, R35 ;  /* 0x0000004427237223 */ /* 0x000fe20000000023 */
[----:B------:R-:W-:Y:S02]  /*9f70*/  F2FP.SATFINITE.E4M3.F32.PACK_AB_MERGE_C R6, R13, R12, R14 ;  /* 0x0000000c0d06723e */ /* 0x000fe4000480700e */
[----:B------:R-:W-:Y:S02]  /*9f80*/  F2FP.SATFINITE.E4M3.F32.PACK_AB_MERGE_C R7, R17, R16, R7 ;  /* 0x000000101107723e */ /* 0x000fe40004807007 */
[----:B------:R-:W-:Y:S02]  /*9f90*/  F2FP.SATFINITE.E4M3.F32.PACK_AB_MERGE_C R20, R21, R20, R22 ;  /* 0x000000141514723e */ /* 0x000fe40004807016 */
[----:B------:R-:W-:Y:S01]  /*9fa0*/  F2FP.SATFINITE.E4M3.F32.PACK_AB_MERGE_C R3, R27, R3, RZ ;  /* 0x000000031b03723e */ /* 0x000fe200048070ff */
[----:B------:R1:W-:Y:S01]  /*9fb0*/  STS.128 [R78+UR44+0x1600], R4 ;  /* 0x001600044e007988 */ /* 0x0003e20008000c2c */
[----:B------:R-:W-:Y:S02]  /*9fc0*/  F2FP.SATFINITE.E4M3.F32.PACK_AB_MERGE_C R22, R31, R26, RZ ;  /* 0x0000001a1f16723e */ /* 0x000fe400048070ff */
[----:B------:R-:W-:Y:S02]  /*9fd0*/  F2FP.SATFINITE.E4M3.F32.PACK_AB_MERGE_C R23, R35, R30, RZ ;  /* 0x0000001e2317723e */ /* 0x000fe400048070ff */
[----:B------:R-:W-:Y:S02]  /*9fe0*/  F2FP.SATFINITE.E4M3.F32.PACK_AB_MERGE_C R21, R2, R0, R3 ;  /* 0x000000000215723e */ /* 0x000fe40004807003 */
[----:B------:R-:W-:Y:S02]  /*9ff0*/  F2FP.SATFINITE.E4M3.F32.PACK_AB_MERGE_C R22, R25, R24, R22 ;  /* 0x000000181916723e */ /* 0x000fe40004807016 */
[----:B------:R-:W-:Y:S05]  /*a000*/  F2FP.SATFINITE.E4M3.F32.PACK_AB_MERGE_C R23, R29, R28, R23 ;  /* 0x0000001c1d17723e */ /* 0x000fea0004807017 */
[----:B------:R1:W-:Y:S01]  /*a010*/  STS.128 [R86+0x1010], R20 ;  /* 0x0010101456007388 */ /* 0x0003e20000000c00 */
[----:B------:R-:W-:Y:S01]  /*a020*/  @!PT LDS RZ, [RZ] ;  /* 0x00000000fffff984 */ /* 0x000fe20000000800 */
[----:B------:R-:W-:Y:S01]  /*a030*/  @!PT LDS RZ, [RZ] ;  /* 0x00000000fffff984 */ /* 0x000fe20000000800 */
[----:B------:R-:W-:Y:S01]  /*a040*/  @!PT LDS RZ, [RZ] ;  /* 0x00000000fffff984 */ /* 0x000fe20000000800 */
[----:B------:R-:W-:Y:S01]  /*a050*/  @!PT LDS RZ, [RZ] ;  /* 0x00000000fffff984 */ /* 0x000fe20000000800 */
[----:B------:R2:W-:Y:S07]  /*a060*/  MEMBAR.ALL.CTA ;  /* 0x0000000000007992 */ /* 0x0005ee0000008000 */
[----:B--2---:R-:W2:Y:S02]  /*a070*/  FENCE.VIEW.ASYNC.S ;  /* 0x00000000000073c6 */ /* 0x004ea40000000000 */
[----:B--2---:R-:W-:Y:S06]  /*a080*/  BAR.SYNC.DEFER_BLOCKING 0x1, 0x80 ;  /* 0x0042000000007b1d */ /* 0x004fec0000010000 */
[----:B------:R-:W-:Y:S05]  /*a090*/  @P0 BRA `(.L_x_173) ;  /* 0x0000000000880947 */ /* 0x000fea0003800000 */
[----:B------:R-:W2:Y:S01]  /*a0a0*/  LDCU.128 UR12, c[0x0][0xb90] ;  /* 0x00017200ff0c77ac */ /* 0x000ea20008000c00 */
[----:B------:R-:W3:Y:S01]  /*a0b0*/  LDCU UR18, c[0x0][0xba0] ;  /* 0x00017400ff1277ac */ /* 0x000ee20008000800 */
[----:B------:R-:W-:Y:S02]  /*a0c0*/  USHF.L.U32 UR10, UR49, 0x6, URZ ;  /* 0x00000006310a7899 */ /* 0x000fe400080006ff */
[----:B------:R-:W-:Y:S02]  /*a0d0*/  UISETP.NE.AND UP0, UPT, UR56, 0x1, UPT ;  /* 0x000000013800788c */ /* 0x000fe4000bf05270 */
[----:B------:R-:W-:Y:S01]  /*a0e0*/  UIMAD.WIDE.U32 UR4, UR10, UR57, URZ ;  /* 0x000000390a0472a5 */ /* 0x000fe2000f8e00ff */
[----:B------:R-:W4:Y:S01]  /*a0f0*/  LDCU.64 UR16, c[0x0][0x348] ;  /* 0x00006900ff1077ac */ /* 0x000f220008000a00 */
[----:B------:R-:W-:Y:S02]  /*a100*/  UIADD3 UR8, UPT, UPT, UR44, 0x1600, URZ ;  /* 0x000016002c087890 */ /* 0x000fe4000fffe0ff */
[----:B--2---:R-:W-:Y:S02]  /*a110*/  UISETP.NE.AND UP1, UPT, UR14, 0x1, UPT ;  /* 0x000000010e00788c */ /* 0x004fe4000bf25270 */
[----:B------:R-:W-:Y:S02]  /*a120*/  USHF.L.U32 UR9, UR51, 0x6, URZ ;  /* 0x0000000633097899 */ /* 0x000fe400080006ff */
[----:B------:R-:W-:Y:S01]  /*a130*/  MOV R87, UR8 ;  /* 0x0000000800577c02 */ /* 0x000fe20008000f00 */
[----:B------:R-:W-:Y:S02]  /*a140*/  UMOV UR4, UR5 ;  /* 0x0000000500047c82 */ /* 0x000fe40008000000 */
[----:B------:R-:W-:Y:S01]  /*a150*/  USHF.R.U32.HI UR4, URZ, UR58, UR4 ;  /* 0x0000003aff047299 */ /* 0x000fe20008011604 */
[----:B------:R-:W-:Y:S03]  /*a160*/  R2UR UR8, R87 ;  /* 0x00000000570872ca */ /* 0x000fe600000e0000 */
[----:B------:R-:W-:Y:S02]  /*a170*/  USEL UR11, UR10, UR4, !UP0 ;  /* 0x000000040a0b7287 */ /* 0x000fe4000c000000 */
[----:B------:R-:W-:Y:S02]  /*a180*/  UISETP.NE.AND UP0, UPT, UR59, 0x1, UPT ;  /* 0x000000013b00788c */ /* 0x000fe4000bf05270 */
[----:B------:R-:W-:Y:S07]  /*a190*/  UIMAD.WIDE.U32 UR4, UR11, UR12, URZ ;  /* 0x0000000c0b0472a5 */ /* 0x000fee000f8e00ff */
[----:B------:R-:W-:Y:S02]  /*a1a0*/  UMOV UR4, UR5 ;  /* 0x0000000500047c82 */ /* 0x000fe40008000000 */
[----:B------:R-:W-:Y:S04]  /*a1b0*/  USHF.R.U32.HI UR4, URZ, UR13, UR4 ;  /* 0x0000000dff047299 */ /* 0x000fe80008011604 */
[----:B------:R-:W-:Y:S02]  /*a1c0*/  USEL UR12, UR11, UR4, !UP0 ;  /* 0x000000040b0c7287 */ /* 0x000fe4000c000000 */
[----:B----4-:R-:W-:Y:S02]  /*a1d0*/  UIADD3 UR4, UP0, UPT, UR16, 0x780, URZ ;  /* 0x0000078010047890 */ /* 0x010fe4000ff1e0ff */
[----:B------:R-:W-:Y:S07]  /*a1e0*/  UIMAD.WIDE.U32 UR6, UR12, UR15, URZ ;  /* 0x0000000f0c0672a5 */ /* 0x000fee000f8e00ff */
[----:B------:R-:W-:Y:S01]  /*a1f0*/  UMOV UR5, UR7 ;  /* 0x0000000700057c82 */ /* 0x000fe20008000000 */
[----:B------:R-:W-:Y:S02]  /*a200*/  UIADD3 UR7, UPT, UPT, -UR11, URZ, URZ ;  /* 0x000000ff0b077290 */ /* 0x000fe4000fffe1ff */
[----:B---3--:R-:W-:Y:S02]  /*a210*/  USHF.R.U32.HI UR5, URZ, UR18, UR5 ;  /* 0x00000012ff057299 */ /* 0x008fe40008011605 */
[----:B------:R-:W-:Y:S02]  /*a220*/  UIMAD UR10, UR56, UR7, UR10 ;  /* 0x00000007380a72a4 */ /* 0x000fe4000f8e020a */
[----:B------:R-:W-:Y:S02]  /*a230*/  USEL UR13, UR12, UR5, !UP1 ;  /* 0x000000050c0d7287 */ /* 0x000fe4000c800000 */
[----:B------:R-:W-:Y:S02]  /*a240*/  UIADD3 UR5, UPT, UPT, -UR12, URZ, URZ ;  /* 0x000000ff0c057290 */ /* 0x000fe4000fffe1ff */
[----:B------:R-:W-:Y:S02]  /*a250*/  UIADD3 UR6, UPT, UPT, -UR13, URZ, URZ ;  /* 0x000000ff0d067290 */ /* 0x000fe4000fffe1ff */
[----:B------:R-:W-:Y:S02]  /*a260*/  UIMAD UR11, UR59, UR5, UR11 ;  /* 0x000000053b0b72a4 */ /* 0x000fe4000f8e020b */
[----:B------:R-:W-:Y:S02]  /*a270*/  UIMAD UR12, UR14, UR6, UR12 ;  /* 0x000000060e0c72a4 */ /* 0x000fe4000f8e020c */
[----:B------:R-:W-:Y:S09]  /*a280*/  UIADD3.X UR5, UPT, UPT, URZ, UR17, URZ, UP0, !UPT ;  /* 0x00000011ff057290 */ /* 0x000ff200087fe4ff */
[----:B------:R2:W-:Y:S01]  /*a290*/  UTMASTG.5D.IM2COL [UR8], [UR4] ;  /* 0x00000008040073b5 */ /* 0x0005e20008060000 */
[----:B------:R0:W-:Y:S01]  /*a2a0*/  UTMACMDFLUSH ;  /* 0x00000000000079b7 */ /* 0x0001e20000000000 */
[----:B--2---:R-:W-:Y:S04]  /*a2b0*/  DEPBAR.LE SB0, 0x0 ;  /* 0x000080000000791a */ /* 0x004fe80000000000 */
.L_x_173:
[----:B------:R-:W-:Y:S05]  /*a2c0*/  BSYNC.RECONVERGENT B0 ;  /* 0x0000000000007941 */ /* 0x000fea0003800200 */
.L_x_172:
[----:B------:R-:W-:Y:S01]  /*a2d0*/  R2UR UR4, R81 ;  /* 0x00000000510472ca */ /* 0x000fe200000e0000 */
[----:B------:R-:W-:Y:S01]  /*a2e0*/  BAR.SYNC.DEFER_BLOCKING 0x1, 0x80 ;  /* 0x0042000000007b1d */ /* 0x000fe20000010000 */
[----:B------:R-:W-:Y:S01]  /*a2f0*/  ISETP.NE.AND P0, PT, R36, 0x2, PT ;  /* 0x000000022400780c */ /* 0x000fe20003f05270 */
[----:B------:R-:W-:Y:S01]  /*a300*/  UISETP.NE.AND UP0, UPT, UR46, URZ, UPT ;  /* 0x000000ff2e00728c */ /* 0x000fe2000bf05270 */
[----:B------:R-:W-:Y:S01]  /*a310*/  LOP3.LUT R84, R84, 0x1, RZ, 0x3c, !PT ;  /* 0x0000000154547812 */ /* 0x000fe200078e3cff */
[----:B------:R-:W-:Y:S01]  /*a320*/  UIADD3 UR49, UPT, UPT, UR37, UR63, URZ ;  /* 0x0000003f25317290 */ /* 0x000fe2000fffe0ff */
[----:B------:R-:W-:Y:S02]  /*a330*/  SEL R0, RZ, 0x1, P0 ;  /* 0x00000001ff007807 */ /* 0x000fe40000000000 */
[----:B------:R-:W-:Y:S02]  /*a340*/  SEL R36, R36, RZ, P0 ;  /* 0x000000ff24247207 */ /* 0x000fe40000000000 */
[----:B------:R-:W-:Y:S03]  /*a350*/  LOP3.LUT R85, R85, R0, RZ, 0x3c, !PT ;  /* 0x0000000055557212 */ /* 0x000fe600078e3cff */
[----:B------:R-:W-:Y:S01]  /*a360*/  UIADD3 UR51, UPT, UPT, UR36, UR4, URZ ;  /* 0x0000000424337290 */ /* 0x000fe2000fffe0ff */
[----:B------:R-:W-:Y:S01]  /*a370*/  UMOV UR45, UR50 ;  /* 0x00000032002d7c82 */ /* 0x000fe20008000000 */
[----:B------:R-:W-:Y:S10]  /*a380*/  BRA.U UP0, `(.L_x_174) ;  /* 0xffffffe100f87547 */ /* 0x000ff4000b83ffff */
[----:B------:R-:W-:Y:S05]  /*a390*/  EXIT ;  /* 0x000000000000794d */ /* 0x000fea0003800000 */
.L_x_25:
[----:B------:R-:W-:Y:S07]  /*a3a0*/  MOV R0, UR9 ;  /* 0x0000000900007c02 */ /* 0x000fee0008000f00 */
.L_x_175:
[----:B--2---:R2:W3:Y:S02]  /*a3b0*/  SYNCS.PHASECHK.TRANS64.TRYWAIT P0, [R0+URZ+0x240], R4 ;  /* 0x00024004000075a7 */ /* 0x0044e400080011ff */
[----:B---3--:R-:W-:Y:S05]  /*a3c0*/  @!P0 NANOSLEEP.SYNCS 0x989680 ;  /* 0x009896800000895d */ /* 0x008fea0003900000 */
[----:B------:R-:W3:Y:S02]  /*a3d0*/  @!P0 SYNCS.PHASECHK.TRANS64 P0, [R0+URZ+0x240], R4 ;  /* 0x00024004000085a7 */ /* 0x000ee400080010ff */
[----:B---3--:R-:W-:Y:S05]  /*a3e0*/  @!P0 BRA `(.L_x_175) ;  /* 0xfffffffc00f08947 */ /* 0x008fea000383ffff */
[----:B------:R-:W-:Y:S05]  /*a3f0*/  BRA `(.L_x_24) ;  /* 0xffffff8000087947 */ /* 0x000fea000383ffff */
.L_x_32:
[----:B------:R-:W-:Y:S07]  /*a400*/  MOV R0, UR9 ;  /* 0x0000000900007c02 */ /* 0x000fee0008000f00 */
.L_x_176:
[----:B-1----:R1:W2:Y:S02]  /*a410*/  SYNCS.PHASECHK.TRANS64.TRYWAIT P0, [R0+URZ+0x240], R4 ;  /* 0x00024004000075a7 */ /* 0x0022a400080011ff */
[----:B--2---:R-:W-:Y:S05]  /*a420*/  @!P0 NANOSLEEP.SYNCS 0x989680 ;  /* 0x009896800000895d */ /* 0x004fea0003900000 */
[----:B------:R-:W2:Y:S02]  /*a430*/  @!P0 SYNCS.PHASECHK.TRANS64 P0, [R0+URZ+0x240], R4 ;  /* 0x00024004000085a7 */ /* 0x000ea400080010ff */
[----:B--2---:R-:W-:Y:S05]  /*a440*/  @!P0 BRA `(.L_x_176) ;  /* 0xfffffffc00f08947 */ /* 0x004fea000383ffff */
[----:B------:R-:W-:Y:S05]  /*a450*/  BRA `(.L_x_31) ;  /* 0xffffff8400ac7947 */ /* 0x000fea000383ffff */
.L_x_37:
[----:B-1----:R-:W-:-:S07]  /*a460*/  MOV R0, UR30 ;  /* 0x0000001e00007c02 */ /* 0x002fce0008000f00 */
.L_x_177:
[----:B-1----:R1:W2:Y:S02]  /*a470*/  SYNCS.PHASECHK.TRANS64.TRYWAIT P0, [R0+URZ+0x4a0], R3 ;  /* 0x0004a003000075a7 */ /* 0x0022a400080011ff */
[----:B--2---:R-:W-:Y:S05]  /*a480*/  @!P0 NANOSLEEP.SYNCS 0x989680 ;  /* 0x009896800000895d */ /* 0x004fea0003900000 */
[----:B------:R-:W2:Y:S02]  /*a490*/  @!P0 SYNCS.PHASECHK.TRANS64 P0, [R0+URZ+0x4a0], R3 ;  /* 0x0004a003000085a7 */ /* 0x000ea400080010ff */
[----:B--2---:R-:W-:Y:S05]  /*a4a0*/  @!P0 BRA `(.L_x_177) ;  /* 0xfffffffc00f08947 */ /* 0x004fea000383ffff */
[----:B------:R-:W-:Y:S05]  /*a4b0*/  BRA `(.L_x_178) ;  /* 0xffffff8800907947 */ /* 0x000fea000383ffff */
.L_x_41:
[----:B------:R-:W-:-:S07]  /*a4c0*/  MOV R0, UR4 ;  /* 0x0000000400007c02 */ /* 0x000fce0008000f00 */
.L_x_179:
[----:B-1----:R1:W2:Y:S02]  /*a4d0*/  SYNCS.PHASECHK.TRANS64.TRYWAIT P0, [R0+URZ], R2 ;  /* 0x00000002000075a7 */ /* 0x0022a400080011ff */
[----:B--2---:R-:W-:Y:S05]  /*a4e0*/  @!P0 NANOSLEEP.SYNCS 0x989680 ;  /* 0x009896800000895d */ /* 0x004fea0003900000 */
[----:B------:R-:W2:Y:S02]  /*a4f0*/  @!P0 SYNCS.PHASECHK.TRANS64 P0, [R0+URZ], R2 ;  /* 0x00000002000085a7 */ /* 0x000ea400080010ff */
[----:B--2---:R-:W-:Y:S05]  /*a500*/  @!P0 BRA `(.L_x_179) ;  /* 0xfffffffc00f08947 */ /* 0x004fea000383ffff */
[----:B------:R-:W-:Y:S05]  /*a510*/  BRA `(.L_x_180) ;  /* 0xffffff9000247947 */ /* 0x000fea000383ffff */
.L_x_42:
[----:B------:R-:W-:-:S07]  /*a520*/  MOV R0, UR5 ;  /* 0x0000000500007c02 */ /* 0x000fce0008000f00 */
.L_x_181:
[----:B-1----:R1:W2:Y:S02]  /*a530*/  SYNCS.PHASECHK.TRANS64.TRYWAIT P0, [R0+URZ], R2 ;  /* 0x00000002000075a7 */ /* 0x0022a400080011ff */
[----:B--2---:R-:W-:Y:S05]  /*a540*/  @!P0 NANOSLEEP.SYNCS 0x989680 ;  /* 0x009896800000895d */ /* 0x004fea0003900000 */
[----:B------:R-:W2:Y:S02]  /*a550*/  @!P0 SYNCS.PHASECHK.TRANS64 P0, [R0+URZ], R2 ;  /* 0x00000002000085a7 */ /* 0x000ea400080010ff */
[----:B--2---:R-:W-:Y:S05]  /*a560*/  @!P0 BRA `(.L_x_181) ;  /* 0xfffffffc00f08947 */ /* 0x004fea000383ffff */
[----:B------:R-:W-:Y:S05]  /*a570*/  BRA `(.L_x_182) ;  /* 0xffffff9000347947 */ /* 0x000fea000383ffff */
.L_x_43:
[----:B------:R-:W-:-:S07]  /*a580*/  MOV R0, UR5 ;  /* 0x0000000500007c02 */ /* 0x000fce0008000f00 */
.L_x_183:
[----:B-1----:R1:W2:Y:S02]  /*a590*/  SYNCS.PHASECHK.TRANS64.TRYWAIT P0, [R0+URZ], R2 ;  /* 0x00000002000075a7 */ /* 0x0022a400080011ff */
[----:B--2---:R-:W-:Y:S05]  /*a5a0*/  @!P0 NANOSLEEP.SYNCS 0x989680 ;  /* 0x009896800000895d */ /* 0x004fea0003900000 */
[----:B------:R-:W2:Y:S02]  /*a5b0*/  @!P0 SYNCS.PHASECHK.TRANS64 P0, [R0+URZ], R2 ;  /* 0x00000002000085a7 */ /* 0x000ea400080010ff */
[----:B--2---:R-:W-:Y:S05]  /*a5c0*/  @!P0 BRA `(.L_x_183) ;  /* 0xfffffffc00f08947 */ /* 0x004fea000383ffff */
[----:B------:R-:W-:Y:S05]  /*a5d0*/  BRA `(.L_x_184) ;  /* 0xffffff9000447947 */ /* 0x000fea000383ffff */
.L_x_44:
[----:B------:R-:W-:-:S07]  /*a5e0*/  MOV R0, UR5 ;  /* 0x0000000500007c02 */ /* 0x000fce0008000f00 */
.L_x_185:
[----:B-1----:R1:W2:Y:S02]  /*a5f0*/  SYNCS.PHASECHK.TRANS64.TRYWAIT P0, [R0+URZ], R2 ;  /* 0x00000002000075a7 */ /* 0x0022a400080011ff */
[----:B--2---:R-:W-:Y:S05]  /*a600*/  @!P0 NANOSLEEP.SYNCS 0x989680 ;  /* 0x009896800000895d */ /* 0x004fea0003900000 */
[----:B------:R-:W2:Y:S02]  /*a610*/  @!P0 SYNCS.PHASECHK.TRANS64 P0, [R0+URZ], R2 ;  /* 0x00000002000085a7 */ /* 0x000ea400080010ff */
[----:B--2---:R-:W-:Y:S05]  /*a620*/  @!P0 BRA `(.L_x_185) ;  /* 0xfffffffc00f08947 */ /* 0x004fea000383ffff */
[----:B------:R-:W-:Y:S05]  /*a630*/  BRA `(.L_x_186) ;  /* 0xffffff9000547947 */ /* 0x000fea000383ffff */
.L_x_45:
[----:B------:R-:W-:-:S07]  /*a640*/  MOV R0, UR5 ;  /* 0x0000000500007c02 */ /* 0x000fce0008000f00 */
.L_x_187:
[----:B-1----:R1:W2:Y:S02]  /*a650*/  SYNCS.PHASECHK.TRANS64.TRYWAIT P0, [R0+URZ], R2 ;  /* 0x00000002000075a7 */ /* 0x0022a400080011ff */
[----:B--2---:R-:W-:Y:S05]  /*a660*/  @!P0 NANOSLEEP.SYNCS 0x989680 ;  /* 0x009896800000895d */ /* 0x004fea0003900000 */
[----:B------:R-:W2:Y:S02]  /*a670*/  @!P0 SYNCS.PHASECHK.TRANS64 P0, [R0+URZ], R2 ;  /* 0x00000002000085a7 */ /* 0x000ea400080010ff */
[----:B--2---:R-:W-:Y:S05]  /*a680*/  @!P0 BRA `(.L_x_187) ;  /* 0xfffffffc00f08947 */ /* 0x004fea000383ffff */
[----:B------:R-:W-:Y:S05]  /*a690*/  BRA `(.L_x_188) ;  /* 0xffffff9000647947 */ /* 0x000fea000383ffff */
.L_x_46:
[----:B------:R-:W-:-:S07]  /*a6a0*/  MOV R0, UR5 ;  /* 0x0000000500007c02 */ /* 0x000fce0008000f00 */
.L_x_189:
[----:B-1----:R1:W2:Y:S02]  /*a6b0*/  SYNCS.PHASECHK.TRANS64.TRYWAIT P0, [R0+URZ], R2 ;  /* 0x00000002000075a7 */ /* 0x0022a400080011ff */
[----:B--2---:R-:W-:Y:S05]  /*a6c0*/  @!P0 NANOSLEEP.SYNCS 0x989680 ;  /* 0x009896800000895d */ /* 0x004fea0003900000 */
[----:B------:R-:W2:Y:S02]  /*a6d0*/  @!P0 SYNCS.PHASECHK.TRANS64 P0, [R0+URZ], R2 ;  /* 0x00000002000085a7 */ /* 0x000ea400080010ff */
[----:B--2---:R-:W-:Y:S05]  /*a6e0*/  @!P0 BRA `(.L_x_189) ;  /* 0xfffffffc00f08947 */ /* 0x004fea000383ffff */
[----:B------:R-:W-:Y:S05]  /*a6f0*/  BRA `(.L_x_190) ;  /* 0xffffff9000747947 */ /* 0x000fea000383ffff */
.L_x_47:
[----:B------:R-:W-:-:S07]  /*a700*/  MOV R0, UR5 ;  /* 0x0000000500007c02 */ /* 0x000fce0008000f00 */
.L_x_191:
[----:B-1----:R1:W2:Y:S02]  /*a710*/  SYNCS.PHASECHK.TRANS64.TRYWAIT P0, [R0+URZ], R2 ;  /* 0x00000002000075a7 */ /* 0x0022a400080011ff */
[----:B--2---:R-:W-:Y:S05]  /*a720*/  @!P0 NANOSLEEP.SYNCS 0x989680 ;  /* 0x009896800000895d */ /* 0x004fea0003900000 */
[----:B------:R-:W2:Y:S02]  /*a730*/  @!P0 SYNCS.PHASECHK.TRANS64 P0, [R0+URZ], R2 ;  /* 0x00000002000085a7 */ /* 0x000ea400080010ff */
[----:B--2---:R-:W-:Y:S05]  /*a740*/  @!P0 BRA `(.L_x_191) ;  /* 0xfffffffc00f08947 */ /* 0x004fea000383ffff */
[----:B------:R-:W-:Y:S05]  /*a750*/  BRA `(.L_x_192) ;  /* 0xffffff9000847947 */ /* 0x000fea000383ffff */
.L_x_48:
[----:B------:R-:W-:-:S07]  /*a760*/  MOV R0, UR5 ;  /* 0x0000000500007c02 */ /* 0x000fce0008000f00 */
.L_x_193:
[----:B-1----:R1:W2:Y:S02]  /*a770*/  SYNCS.PHASECHK.TRANS64.TRYWAIT P0, [R0+URZ], R2 ;  /* 0x00000002000075a7 */ /* 0x0022a400080011ff */
[----:B--2---:R-:W-:Y:S05]  /*a780*/  @!P0 NANOSLEEP.SYNCS 0x989680 ;  /* 0x009896800000895d */ /* 0x004fea0003900000 */
[----:B------:R-:W2:Y:S02]  /*a790*/  @!P0 SYNCS.PHASECHK.TRANS64 P0, [R0+URZ], R2 ;  /* 0x00000002000085a7 */ /* 0x000ea400080010ff */
[----:B--2---:R-:W-:Y:S05]  /*a7a0*/  @!P0 BRA `(.L_x_193) ;  /* 0xfffffffc00f08947 */ /* 0x004fea000383ffff */
[----:B------:R-:W-:Y:S05]  /*a7b0*/  BRA `(.L_x_194) ;  /* 0xffffff9000947947 */ /* 0x000fea000383ffff */
.L_x_49:
[----:B------:R-:W-:-:S07]  /*a7c0*/  MOV R0, UR5 ;  /* 0x0000000500007c02 */ /* 0x000fce0008000f00 */
.L_x_195:
[----:B-1----:R1:W2:Y:S02]  /*a7d0*/  SYNCS.PHASECHK.TRANS64.TRYWAIT P0, [R0+URZ], R2 ;  /* 0x00000002000075a7 */ /* 0x0022a400080011ff */
[----:B--2---:R-:W-:Y:S05]  /*a7e0*/  @!P0 NANOSLEEP.SYNCS 0x989680 ;  /* 0x009896800000895d */ /* 0x004fea0003900000 */
[----:B------:R-:W2:Y:S02]  /*a7f0*/  @!P0 SYNCS.PHASECHK.TRANS64 P0, [R0+URZ], R2 ;  /* 0x00000002000085a7 */ /* 0x000ea400080010ff */
[----:B--2---:R-:W-:Y:S05]  /*a800*/  @!P0 BRA `(.L_x_195) ;  /* 0xfffffffc00f08947 */ /* 0x004fea000383ffff */
[----:B------:R-:W-:Y:S05]  /*a810*/  BRA `(.L_x_196) ;  /* 0xffffff9000a47947 */ /* 0x000fea000383ffff */
.L_x_50:
[----:B------:R-:W-:-:S07]  /*a820*/  MOV R0, UR5 ;  /* 0x0000000500007c02 */ /* 0x000fce0008000f00 */
.L_x_197:
[----:B-1----:R1:W2:Y:S02]  /*a830*/  SYNCS.PHASECHK.TRANS64.TRYWAIT P0, [R0+URZ], R2 ;  /* 0x00000002000075a7 */ /* 0x0022a400080011ff */
[----:B--2---:R-:W-:Y:S05]  /*a840*/  @!P0 NANOSLEEP.SYNCS 0x989680 ;  /* 0x009896800000895d */ /* 0x004fea0003900000 */
[----:B------:R-:W2:Y:S02]  /*a850*/  @!P0 SYNCS.PHASECHK.TRANS64 P0, [R0+URZ], R2 ;  /* 0x00000002000085a7 */ /* 0x000ea400080010ff */
[----:B--2---:R-:W-:Y:S05]  /*a860*/  @!P0 BRA `(.L_x_197) ;  /* 0xfffffffc00f08947 */ /* 0x004fea000383ffff */
[----:B------:R-:W-:Y:S05]  /*a870*/  BRA `(.L_x_198) ;  /* 0xffffff9000b47947 */ /* 0x000fea000383ffff */
.L_x_51:
[----:B------:R-:W-:-:S07]  /*a880*/  MOV R0, UR5 ;  /* 0x0000000500007c02 */ /* 0x000fce0008000f00 */
.L_x_199:
[----:B-1----:R1:W2:Y:S02]  /*a890*/  SYNCS.PHASECHK.TRANS64.TRYWAIT P0, [R0+URZ], R2 ;  /* 0x00000002000075a7 */ /* 0x0022a400080011ff */
[----:B--2---:R-:W-:Y:S05]  /*a8a0*/  @!P0 NANOSLEEP.SYNCS 0x989680 ;  /* 0x009896800000895d */ /* 0x004fea0003900000 */
[----:B------:R-:W2:Y:S02]  /*a8b0*/  @!P0 SYNCS.PHASECHK.TRANS64 P0, [R0+URZ], R2 ;  /* 0x00000002000085a7 */ /* 0x000ea400080010ff */
[----:B--2---:R-:W-:Y:S05]  /*a8c0*/  @!P0 BRA `(.L_x_199) ;  /* 0xfffffffc00f08947 */ /* 0x004fea000383ffff */
[----:B------:R-:W-:Y:S05]  /*a8d0*/  BRA `(.L_x_200) ;  /* 0xffffff9000c47947 */ /* 0x000fea000383ffff */
.L_x_52:
[----:B------:R-:W-:-:S07]  /*a8e0*/  MOV R0, UR5 ;  /* 0x0000000500007c02 */ /* 0x000fce0008000f00 */
.L_x_201:
[----:B-1----:R1:W2:Y:S02]  /*a8f0*/  SYNCS.PHASECHK.TRANS64.TRYWAIT P0, [R0+URZ], R2 ;  /* 0x00000002000075a7 */ /* 0x0022a400080011ff */
[----:B--2---:R-:W-:Y:S05]  /*a900*/  @!P0 NANOSLEEP.SYNCS 0x989680 ;  /* 0x009896800000895d */ /* 0x004fea0003900000 */
[----:B------:R-:W2:Y:S02]  /*a910*/  @!P0 SYNCS.PHASECHK.TRANS64 P0, [R0+URZ], R2 ;  /* 0x00000002000085a7 */ /* 0x000ea400080010ff */
[----:B--2---:R-:W-:Y:S05]  /*a920*/  @!P0 BRA `(.L_x_201) ;  /* 0xfffffffc00f08947 */ /* 0x004fea000383ffff */
[----:B------:R-:W-:Y:S05]  /*a930*/  BRA `(.L_x_202) ;  /* 0xffffff9000d47947 */ /* 0x000fea000383ffff */
.L_x_53:
[----:B------:R-:W-:-:S07]  /*a940*/  MOV R0, UR5 ;  /* 0x0000000500007c02 */ /* 0x000fce0008000f00 */
.L_x_203:
[----:B-1----:R1:W2:Y:S02]  /*a950*/  SYNCS.PHASECHK.TRANS64.TRYWAIT P0, [R0+URZ], R2 ;  /* 0x00000002000075a7 */ /* 0x0022a400080011ff */
[----:B--2---:R-:W-:Y:S05]  /*a960*/  @!P0 NANOSLEEP.SYNCS 0x989680 ;  /* 0x009896800000895d */ /* 0x004fea0003900000 */
[----:B------:R-:W2:Y:S02]  /*a970*/  @!P0 SYNCS.PHASECHK.TRANS64 P0, [R0+URZ], R2 ;  /* 0x00000002000085a7 */ /* 0x000ea400080010ff */
[----:B--2---:R-:W-:Y:S05]  /*a980*/  @!P0 BRA `(.L_x_203) ;  /* 0xfffffffc00f08947 */ /* 0x004fea000383ffff */
[----:B------:R-:W-:Y:S05]  /*a990*/  BRA `(.L_x_204) ;  /* 0xffffff9000e47947 */ /* 0x000fea000383ffff */
.L_x_54:
[----:B------:R-:W-:-:S07]  /*a9a0*/  MOV R0, UR5 ;  /* 0x0000000500007c02 */ /* 0x000fce0008000f00 */
.L_x_205:
[----:B-1----:R1:W2:Y:S02]  /*a9b0*/  SYNCS.PHASECHK.TRANS64.TRYWAIT P0, [R0+URZ], R2 ;  /* 0x00000002000075a7 */ /* 0x0022a400080011ff */
[----:B--2---:R-:W-:Y:S05]  /*a9c0*/  @!P0 NANOSLEEP.SYNCS 0x989680 ;  /* 0x009896800000895d */ /* 0x004fea0003900000 */
[----:B------:R-:W2:Y:S02]  /*a9d0*/  @!P0 SYNCS.PHASECHK.TRANS64 P0, [R0+URZ], R2 ;  /* 0x00000002000085a7 */ /* 0x000ea400080010ff */
[----:B--2---:R-:W-:Y:S05]  /*a9e0*/  @!P0 BRA `(.L_x_205) ;  /* 0xfffffffc00f08947 */ /* 0x004fea000383ffff */
[----:B------:R-:W-:Y:S05]  /*a9f0*/  BRA `(.L_x_206) ;  /* 0xffffff9000f47947 */ /* 0x000fea000383ffff */
.L_x_55:
[----:B------:R-:W-:-:S07]  /*aa00*/  MOV R0, UR5 ;  /* 0x0000000500007c02 */ /* 0x000fce0008000f00 */
.L_x_207:
[----:B-1----:R1:W2:Y:S02]  /*aa10*/  SYNCS.PHASECHK.TRANS64.TRYWAIT P0, [R0+URZ], R2 ;  /* 0x00000002000075a7 */ /* 0x0022a400080011ff */
[----:B--2---:R-:W-:Y:S05]  /*aa20*/  @!P0 NANOSLEEP.SYNCS 0x989680 ;  /* 0x009896800000895d */ /* 0x004fea0003900000 */
[----:B------:R-:W2:Y:S02]  /*aa30*/  @!P0 SYNCS.PHASECHK.TRANS64 P0, [R0+URZ], R2 ;  /* 0x00000002000085a7 */ /* 0x000ea400080010ff */
[----:B--2---:R-:W-:Y:S05]  /*aa40*/  @!P0 BRA `(.L_x_207) ;  /* 0xfffffffc00f08947 */ /* 0x004fea000383ffff */
[----:B------:R-:W-:Y:S05]  /*aa50*/  BRA `(.L_x_208) ;  /* 0xffffff9400047947 */ /* 0x000fea000383ffff */
.L_x_56:
[----:B------:R-:W-:-:S07]  /*aa60*/  MOV R0, UR5 ;  /* 0x0000000500007c02 */ /* 0x000fce0008000f00 */
.L_x_209:
[----:B-1----:R1:W2:Y:S02]  /*aa70*/  SYNCS.PHASECHK.TRANS64.TRYWAIT P0, [R0+URZ], R2 ;  /* 0x00000002000075a7 */ /* 0x0022a400080011ff */
[----:B--2---:R-:W-:Y:S05]  /*aa80*/  @!P0 NANOSLEEP.SYNCS 0x989680 ;  /* 0x009896800000895d */ /* 0x004fea0003900000 */
[----:B------:R-:W2:Y:S02]  /*aa90*/  @!P0 SYNCS.PHASECHK.TRANS64 P0, [R0+URZ], R2 ;  /* 0x00000002000085a7 */ /* 0x000ea400080010ff */
[----:B--2---:R-:W-:Y:S05]  /*aaa0*/  @!P0 BRA `(.L_x_209) ;  /* 0xfffffffc00f08947 */ /* 0x004fea000383ffff */
[----:B------:R-:W-:Y:S05]  /*aab0*/  BRA `(.L_x_210) ;  /* 0xffffff9400147947 */ /* 0x000fea000383ffff */
.L_x_57:
[----:B------:R-:W-:-:S07]  /*aac0*/  MOV R0, UR5 ;  /* 0x0000000500007c02 */ /* 0x000fce0008000f00 */
.L_x_211:
[----:B-1----:R1:W2:Y:S02]  /*aad0*/  SYNCS.PHASECHK.TRANS64.TRYWAIT P0, [R0+URZ], R2 ;  /* 0x00000002000075a7 */ /* 0x0022a400080011ff */
[----:B--2---:R-:W-:Y:S05]  /*aae0*/  @!P0 NANOSLEEP.SYNCS 0x989680 ;  /* 0x009896800000895d */ /* 0x004fea0003900000 */
[----:B------:R-:W2:Y:S02]  /*aaf0*/  @!P0 SYNCS.PHASECHK.TRANS64 P0, [R0+URZ], R2 ;  /* 0x00000002000085a7 */ /* 0x000ea400080010ff */
[----:B--2---:R-:W-:Y:S05]  /*ab00*/  @!P0 BRA `(.L_x_211) ;  /* 0xfffffffc00f08947 */ /* 0x004fea000383ffff */
[----:B------:R-:W-:Y:S05]  /*ab10*/  BRA `(.L_x_212) ;  /* 0xffffff9400247947 */ /* 0x000fea000383ffff */
.L_x_58:
[----:B------:R-:W-:-:S07]  /*ab20*/  MOV R0, UR5 ;  /* 0x0000000500007c02 */ /* 0x000fce0008000f00 */
.L_x_213:
[----:B-1----:R1:W2:Y:S02]  /*ab30*/  SYNCS.PHASECHK.TRANS64.TRYWAIT P0, [R0+URZ], R2 ;  /* 0x00000002000075a7 */ /* 0x0022a400080011ff */
[----:B--2---:R-:W-:Y:S05]  /*ab40*/  @!P0 NANOSLEEP.SYNCS 0x989680 ;  /* 0x009896800000895d */ /* 0x004fea0003900000 */
[----:B------:R-:W2:Y:S02]  /*ab50*/  @!P0 SYNCS.PHASECHK.TRANS64 P0, [R0+URZ], R2 ;  /* 0x00000002000085a7 */ /* 0x000ea400080010ff */
[----:B--2---:R-:W-:Y:S05]  /*ab60*/  @!P0 BRA `(.L_x_213) ;  /* 0xfffffffc00f08947 */ /* 0x004fea000383ffff */
[----:B------:R-:W-:Y:S05]  /*ab70*/  BRA `(.L_x_214) ;  /* 0xffffff9400347947 */ /* 0x000fea000383ffff */
.L_x_59:
[----:B------:R-:W-:-:S07]  /*ab80*/  MOV R0, UR5 ;  /* 0x0000000500007c02 */ /* 0x000fce0008000f00 */
.L_x_215:
[----:B-1----:R1:W2:Y:S02]  /*ab90*/  SYNCS.PHASECHK.TRANS64.TRYWAIT P0, [R0+URZ], R2 ;  /* 0x00000002000075a7 */ /* 0x0022a400080011ff */
[----:B--2---:R-:W-:Y:S05]  /*aba0*/  @!P0 NANOSLEEP.SYNCS 0x989680 ;  /* 0x009896800000895d */ /* 0x004fea0003900000 */
[----:B------:R-:W2:Y:S02]  /*abb0*/  @!P0 SYNCS.PHASECHK.TRANS64 P0, [R0+URZ], R2 ;  /* 0x00000002000085a7 */ /* 0x000ea400080010ff */
[----:B--2---:R-:W-:Y:S05]  /*abc0*/  @!P0 BRA `(.L_x_215) ;  /* 0xfffffffc00f08947 */ /* 0x004fea000383ffff */
[----:B------:R-:W-:Y:S05]  /*abd0*/  BRA `(.L_x_216) ;  /* 0xffffff9400447947 */ /* 0x000fea000383ffff */
.L_x_60:
[----:B------:R-:W-:-:S07]  /*abe0*/  MOV R0, UR5 ;  /* 0x0000000500007c02 */ /* 0x000fce0008000f00 */
.L_x_217:
[----:B-1----:R1:W2:Y:S02]  /*abf0*/  SYNCS.PHASECHK.TRANS64.TRYWAIT P0, [R0+URZ], R2 ;  /* 0x00000002000075a7 */ /* 0x0022a400080011ff */
[----:B--2---:R-:W-:Y:S05]  /*ac00*/  @!P0 NANOSLEEP.SYNCS 0x989680 ;  /* 0x009896800000895d */ /* 0x004fea0003900000 */
[----:B------:R-:W2:Y:S02]  /*ac10*/  @!P0 SYNCS.PHASECHK.TRANS64 P0, [R0+URZ], R2 ;  /* 0x00000002000085a7 */ /* 0x000ea400080010ff */
[----:B--2---:R-:W-:Y:S05]  /*ac20*/  @!P0 BRA `(.L_x_217) ;  /* 0xfffffffc00f08947 */ /* 0x004fea000383ffff */
[----:B------:R-:W-:Y:S05]  /*ac30*/  BRA `(.L_x_218) ;  /* 0xffffff9400547947 */ /* 0x000fea000383ffff */
.L_x_61:
[----:B------:R-:W-:-:S07]  /*ac40*/  MOV R0, UR5 ;  /* 0x0000000500007c02 */ /* 0x000fce0008000f00 */
.L_x_219:
[----:B-1----:R1:W2:Y:S02]  /*ac50*/  SYNCS.PHASECHK.TRANS64.TRYWAIT P0, [R0+URZ], R2 ;  /* 0x00000002000075a7 */ /* 0x0022a400080011ff */
[----:B--2---:R-:W-:Y:S05]  /*ac60*/  @!P0 NANOSLEEP.SYNCS 0x989680 ;  /* 0x009896800000895d */ /* 0x004fea0003900000 */
[----:B------:R-:W2:Y:S02]  /*ac70*/  @!P0 SYNCS.PHASECHK.TRANS64 P0, [R0+URZ], R2 ;  /* 0x00000002000085a7 */ /* 0x000ea400080010ff */
[----:B--2---:R-:W-:Y:S05]  /*ac80*/  @!P0 BRA `(.L_x_219) ;  /* 0xfffffffc00f08947 */ /* 0x004fea000383ffff */
[----:B------:R-:W-:Y:S05]  /*ac90*/  BRA `(.L_x_220) ;  /* 0xffffff9400647947 */ /* 0x000fea000383ffff */
.L_x_62:
[----:B------:R-:W-:-:S07]  /*aca0*/  MOV R0, UR5 ;  /* 0x0000000500007c02 */ /* 0x000fce0008000f00 */
.L_x_221:
[----:B-1----:R1:W2:Y:S02]  /*acb0*/  SYNCS.PHASECHK.TRANS64.TRYWAIT P0, [R0+URZ], R2 ;  /* 0x00000002000075a7 */ /* 0x0022a400080011ff */
[----:B--2---:R-:W-:Y:S05]  /*acc0*/  @!P0 NANOSLEEP.SYNCS 0x989680 ;  /* 0x009896800000895d */ /* 0x004fea0003900000 */
[----:B------:R-:W2:Y:S02]  /*acd0*/  @!P0 SYNCS.PHASECHK.TRANS64 P0, [R0+URZ], R2 ;  /* 0x00000002000085a7 */ /* 0x000ea400080010ff */
[----:B--2---:R-:W-:Y:S05]  /*ace0*/  @!P0 BRA `(.L_x_221) ;  /* 0xfffffffc00f08947 */ /* 0x004fea000383ffff */
[----:B------:R-:W-:Y:S05]  /*acf0*/  BRA `(.L_x_222) ;  /* 0xffffff9400747947 */ /* 0x000fea000383ffff */
.L_x_63:
[----:B------:R-:W-:-:S07]  /*ad00*/  MOV R0, UR5 ;  /* 0x0000000500007c02 */ /* 0x000fce0008000f00 */
.L_x_223:
[----:B-1----:R1:W2:Y:S02]  /*ad10*/  SYNCS.PHASECHK.TRANS64.TRYWAIT P0, [R0+URZ], R2 ;  /* 0x00000002000075a7 */ /* 0x0022a400080011ff */
[----:B--2---:R-:W-:Y:S05]  /*ad20*/  @!P0 NANOSLEEP.SYNCS 0x989680 ;  /* 0x009896800000895d */ /* 0x004fea0003900000 */
[----:B------:R-:W2:Y:S02]  /*ad30*/  @!P0 SYNCS.PHASECHK.TRANS64 P0, [R0+URZ], R2 ;  /* 0x00000002000085a7 */ /* 0x000ea400080010ff */
[----:B--2---:R-:W-:Y:S05]  /*ad40*/  @!P0 BRA `(.L_x_223) ;  /* 0xfffffffc00f08947 */ /* 0x004fea000383ffff */
[----:B------:R-:W-:Y:S05]  /*ad50*/  BRA `(.L_x_224) ;  /* 0xffffff9400847947 */ /* 0x000fea000383ffff */
.L_x_64:
[----:B------:R-:W-:-:S07]  /*ad60*/  MOV R0, UR5 ;  /* 0x0000000500007c02 */ /* 0x000fce0008000f00 */
.L_x_225:
[----:B-1----:R1:W2:Y:S02]  /*ad70*/  SYNCS.PHASECHK.TRANS64.TRYWAIT P0, [R0+URZ], R2 ;  /* 0x00000002000075a7 */ /* 0x0022a400080011ff */
[----:B--2---:R-:W-:Y:S05]  /*ad80*/  @!P0 NANOSLEEP.SYNCS 0x989680 ;  /* 0x009896800000895d */ /* 0x004fea0003900000 */
[----:B------:R-:W2:Y:S02]  /*ad90*/  @!P0 SYNCS.PHASECHK.TRANS64 P0, [R0+URZ], R2 ;  /* 0x00000002000085a7 */ /* 0x000ea400080010ff */
[----:B--2---:R-:W-:Y:S05]  /*ada0*/  @!P0 BRA `(.L_x_225) ;  /* 0xfffffffc00f08947 */ /* 0x004fea000383ffff */
[----:B------:R-:W-:Y:S05]  /*adb0*/  BRA `(.L_x_226) ;  /* 0xffffff9400947947 */ /* 0x000fea000383ffff */
.L_x_65:
[----:B------:R-:W-:-:S07]  /*adc0*/  MOV R0, UR5 ;  /* 0x0000000500007c02 */ /* 0x000fce0008000f00 */
.L_x_227:
[----:B-1----:R1:W2:Y:S02]  /*add0*/  SYNCS.PHASECHK.TRANS64.TRYWAIT P0, [R0+URZ], R2 ;  /* 0x00000002000075a7 */ /* 0x0022a400080011ff */
[----:B--2---:R-:W-:Y:S05]  /*ade0*/  @!P0 NANOSLEEP.SYNCS 0x989680 ;  /* 0x009896800000895d */ /* 0x004fea0003900000 */
[----:B------:R-:W2:Y:S02]  /*adf0*/  @!P0 SYNCS.PHASECHK.TRANS64 P0, [R0+URZ], R2 ;  /* 0x00000002000085a7 */ /* 0x000ea400080010ff */
[----:B--2---:R-:W-:Y:S05]  /*ae00*/  @!P0 BRA `(.L_x_227) ;  /* 0xfffffffc00f08947 */ /* 0x004fea000383ffff */
[----:B------:R-:W-:Y:S05]  /*ae10*/  BRA `(.L_x_228) ;  /* 0xffffff9400a47947 */ /* 0x000fea000383ffff */
.L_x_66:
[----:B------:R-:W-:-:S07]  /*ae20*/  MOV R0, UR5 ;  /* 0x0000000500007c02 */ /* 0x000fce0008000f00 */
.L_x_229:
[----:B-1----:R1:W2:Y:S02]  /*ae30*/  SYNCS.PHASECHK.TRANS64.TRYWAIT P0, [R0+URZ], R2 ;  /* 0x00000002000075a7 */ /* 0x0022a400080011ff */
[----:B--2---:R-:W-:Y:S05]  /*ae40*/  @!P0 NANOSLEEP.SYNCS 0x989680 ;  /* 0x009896800000895d */ /* 0x004fea0003900000 */
[----:B------:R-:W2:Y:S02]  /*ae50*/  @!P0 SYNCS.PHASECHK.TRANS64 P0, [R0+URZ], R2 ;  /* 0x00000002000085a7 */ /* 0x000ea400080010ff */
[----:B--2---:R-:W-:Y:S05]  /*ae60*/  @!P0 BRA `(.L_x_229) ;  /* 0xfffffffc00f08947 */ /* 0x004fea000383ffff */
[----:B------:R-:W-:Y:S05]  /*ae70*/  BRA `(.L_x_230) ;  /* 0xffffff9400b47947 */ /* 0x000fea000383ffff */
.L_x_67:
[----:B------:R-:W-:-:S07]  /*ae80*/  MOV R0, UR5 ;  /* 0x0000000500007c02 */ /* 0x000fce0008000f00 */
.L_x_231:
[----:B-1----:R1:W2:Y:S02]  /*ae90*/  SYNCS.PHASECHK.TRANS64.TRYWAIT P0, [R0+URZ], R2 ;  /* 0x00000002000075a7 */ /* 0x0022a400080011ff */
[----:B--2---:R-:W-:Y:S05]  /*aea0*/  @!P0 NANOSLEEP.SYNCS 0x989680 ;  /* 0x009896800000895d */ /* 0x004fea0003900000 */
[----:B------:R-:W2:Y:S02]  /*aeb0*/  @!P0 SYNCS.PHASECHK.TRANS64 P0, [R0+URZ], R2 ;  /* 0x00000002000085a7 */ /* 0x000ea400080010ff */
[----:B--2---:R-:W-:Y:S05]  /*aec0*/  @!P0 BRA `(.L_x_231) ;  /* 0xfffffffc00f08947 */ /* 0x004fea000383ffff */
[----:B------:R-:W-:Y:S05]  /*aed0*/  BRA `(.L_x_232) ;  /* 0xffffff9400c47947 */ /* 0x000fea000383ffff */
.L_x_68:
[----:B------:R-:W-:-:S07]  /*aee0*/  MOV R0, UR5 ;  /* 0x0000000500007c02 */ /* 0x000fce0008000f00 */
.L_x_233:
[----:B-1----:R1:W2:Y:S02]  /*aef0*/  SYNCS.PHASECHK.TRANS64.TRYWAIT P0, [R0+URZ], R2 ;  /* 0x00000002000075a7 */ /* 0x0022a400080011ff */
[----:B--2---:R-:W-:Y:S05]  /*af00*/  @!P0 NANOSLEEP.SYNCS 0x989680 ;  /* 0x009896800000895d */ /* 0x004fea0003900000 */
[----:B------:R-:W2:Y:S02]  /*af10*/  @!P0 SYNCS.PHASECHK.TRANS64 P0, [R0+URZ], R2 ;  /* 0x00000002000085a7 */ /* 0x000ea400080010ff */
[----:B--2---:R-:W-:Y:S05]  /*af20*/  @!P0 BRA `(.L_x_233) ;  /* 0xfffffffc00f08947 */ /* 0x004fea000383ffff */
[----:B------:R-:W-:Y:S05]  /*af30*/  BRA `(.L_x_234) ;  /* 0xffffff9400d47947 */ /* 0x000fea000383ffff */
.L_x_69:
[----:B------:R-:W-:-:S07]  /*af40*/  MOV R0, UR5 ;  /* 0x0000000500007c02 */ /* 0x000fce0008000f00 */
.L_x_235:
[----:B-1----:R1:W2:Y:S02]  /*af50*/  SYNCS.PHASECHK.TRANS64.TRYWAIT P0, [R0+URZ], R2 ;  /* 0x00000002000075a7 */ /* 0x0022a400080011ff */
[----:B--2---:R-:W-:Y:S05]  /*af60*/  @!P0 NANOSLEEP.SYNCS 0x989680 ;  /* 0x009896800000895d */ /* 0x004fea0003900000 */
[----:B------:R-:W2:Y:S02]  /*af70*/  @!P0 SYNCS.PHASECHK.TRANS64 P0, [R0+URZ], R2 ;  /* 0x00000002000085a7 */ /* 0x000ea400080010ff */
[----:B--2---:R-:W-:Y:S05]  /*af80*/  @!P0 BRA `(.L_x_235) ;  /* 0xfffffffc00f08947 */ /* 0x004fea000383ffff */
[----:B------:R-:W-:Y:S05]  /*af90*/  BRA `(.L_x_236) ;  /* 0xffffff9400e47947 */ /* 0x000fea000383ffff */
.L_x_70:
[----:B------:R-:W-:-:S07]  /*afa0*/  MOV R0, UR5 ;  /* 0x0000000500007c02 */ /* 0x000fce0008000f00 */
.L_x_237:
[----:B-1----:R1:W2:Y:S02]  /*afb0*/  SYNCS.PHASECHK.TRANS64.TRYWAIT P0, [R0+URZ], R2 ;  /* 0x00000002000075a7 */ /* 0x0022a400080011ff */
[----:B--2---:R-:W-:Y:S05]  /*afc0*/  @!P0 NANOSLEEP.SYNCS 0x989680 ;  /* 0x009896800000895d */ /* 0x004fea0003900000 */
[----:B------:R-:W2:Y:S02]  /*afd0*/  @!P0 SYNCS.PHASECHK.TRANS64 P0, [R0+URZ], R2 ;  /* 0x00000002000085a7 */ /* 0x000ea400080010ff */
[----:B--2---:R-:W-:Y:S05]  /*afe0*/  @!P0 BRA `(.L_x_237) ;  /* 0xfffffffc00f08947 */ /* 0x004fea000383ffff */
[----:B------:R-:W-:Y:S05]  /*aff0*/  BRA `(.L_x_238) ;  /* 0xffffff9400f47947 */ /* 0x000fea000383ffff */
.L_x_71:
[----:B------:R-:W-:-:S07]  /*b000*/  MOV R0, UR5 ;  /* 0x0000000500007c02 */ /* 0x000fce0008000f00 */
.L_x_239:
[----:B-1----:R1:W2:Y:S02]  /*b010*/  SYNCS.PHASECHK.TRANS64.TRYWAIT P0, [R0+URZ], R2 ;  /* 0x00000002000075a7 */ /* 0x0022a400080011ff */
[----:B--2---:R-:W-:Y:S05]  /*b020*/  @!P0 NANOSLEEP.SYNCS 0x989680 ;  /* 0x009896800000895d */ /* 0x004fea0003900000 */
[----:B------:R-:W2:Y:S02]  /*b030*/  @!P0 SYNCS.PHASECHK.TRANS64 P0, [R0+URZ], R2 ;  /* 0x00000002000085a7 */ /* 0x000ea400080010ff */
[----:B--2---:R-:W-:Y:S05]  /*b040*/  @!P0 BRA `(.L_x_239) ;  /* 0xfffffffc00f08947 */ /* 0x004fea000383ffff */
[----:B------:R-:W-:Y:S05]  /*b050*/  BRA `(.L_x_240) ;  /* 0xffffff9800047947 */ /* 0x000fea000383ffff */
.L_x_72:
[----:B------:R-:W-:-:S07]  /*b060*/  MOV R0, UR5 ;  /* 0x0000000500007c02 */ /* 0x000fce0008000f00 */
.L_x_241:
[----:B-1----:R1:W2:Y:S02]  /*b070*/  SYNCS.PHASECHK.TRANS64.TRYWAIT P0, [R0+URZ], R2 ;  /* 0x00000002000075a7 */ /* 0x0022a400080011ff */
[----:B--2---:R-:W-:Y:S05]  /*b080*/  @!P0 NANOSLEEP.SYNCS 0x989680 ;  /* 0x009896800000895d */ /* 0x004fea0003900000 */
[----:B------:R-:W2:Y:S02]  /*b090*/  @!P0 SYNCS.PHASECHK.TRANS64 P0, [R0+URZ], R2 ;  /* 0x00000002000085a7 */ /* 0x000ea400080010ff */
[----:B--2---:R-:W-:Y:S05]  /*b0a0*/  @!P0 BRA `(.L_x_241) ;  /* 0xfffffffc00f08947 */ /* 0x004fea000383ffff */
[----:B------:R-:W-:Y:S05]  /*b0b0*/  BRA `(.L_x_242) ;  /* 0xffffff9800147947 */ /* 0x000fea000383ffff */
.L_x_73:
[----:B------:R-:W-:-:S07]  /*b0c0*/  MOV R0, UR5 ;  /* 0x0000000500007c02 */ /* 0x000fce0008000f00 */
.L_x_243:
[----:B-1----:R1:W2:Y:S02]  /*b0d0*/  SYNCS.PHASECHK.TRANS64.TRYWAIT P0, [R0+URZ], R2 ;  /* 0x00000002000075a7 */ /* 0x0022a400080011ff */
[----:B--2---:R-:W-:Y:S05]  /*b0e0*/  @!P0 NANOSLEEP.SYNCS 0x989680 ;  /* 0x009896800000895d */ /* 0x004fea0003900000 */
[----:B------:R-:W2:Y:S02]  /*b0f0*/  @!P0 SYNCS.PHASECHK.TRANS64 P0, [R0+URZ], R2 ;  /* 0x00000002000085a7 */ /* 0x000ea400080010ff */
[----:B--2---:R-:W-:Y:S05]  /*b100*/  @!P0 BRA `(.L_x_243) ;  /* 0xfffffffc00f08947 */ /* 0x004fea000383ffff */
[----:B------:R-:W-:Y:S05]  /*b110*/  BRA `(.L_x_244) ;  /* 0xffffff9800247947 */ /* 0x000fea000383ffff */
.L_x_74:
[----:B------:R-:W-:-:S07]  /*b120*/  MOV R0, UR5 ;  /* 0x0000000500007c02 */ /* 0x000fce0008000f00 */
.L_x_245:
[----:B-1----:R1:W2:Y:S02]  /*b130*/  SYNCS.PHASECHK.TRANS64.TRYWAIT P0, [R0+URZ], R2 ;  /* 0x00000002000075a7 */ /* 0x0022a400080011ff */
[----:B--2---:R-:W-:Y:S05]  /*b140*/  @!P0 NANOSLEEP.SYNCS 0x989680 ;  /* 0x009896800000895d */ /* 0x004fea0003900000 */
[----:B------:R-:W2:Y:S02]  /*b150*/  @!P0 SYNCS.PHASECHK.TRANS64 P0, [R0+URZ], R2 ;  /* 0x00000002000085a7 */ /* 0x000ea400080010ff */
[----:B--2---:R-:W-:Y:S05]  /*b160*/  @!P0 BRA `(.L_x_245) ;  /* 0xfffffffc00f08947 */ /* 0x004fea000383ffff */
[----:B------:R-:W-:Y:S05]  /*b170*/  BRA `(.L_x_246) ;  /* 0xffffff9800347947 */ /* 0x000fea000383ffff */
.L_x_75:
[----:B------:R-:W-:-:S07]  /*b180*/  MOV R0, UR5 ;  /* 0x0000000500007c02 */ /* 0x000fce0008000f00 */
.L_x_247:
[----:B-1----:R1:W2:Y:S02]  /*b190*/  SYNCS.PHASECHK.TRANS64.TRYWAIT P0, [R0+URZ], R2 ;  /* 0x00000002000075a7 */ /* 0x0022a400080011ff */
[----:B--2---:R-:W-:Y:S05]  /*b1a0*/  @!P0 NANOSLEEP.SYNCS 0x989680 ;  /* 0x009896800000895d */ /* 0x004fea0003900000 */
[----:B------:R-:W2:Y:S02]  /*b1b0*/  @!P0 SYNCS.PHASECHK.TRANS64 P0, [R0+URZ], R2 ;  /* 0x00000002000085a7 */ /* 0x000ea400080010ff */
[----:B--2---:R-:W-:Y:S05]  /*b1c0*/  @!P0 BRA `(.L_x_247) ;  /* 0xfffffffc00f08947 */ /* 0x004fea000383ffff */
[----:B------:R-:W-:Y:S05]  /*b1d0*/  BRA `(.L_x_248) ;  /* 0xffffff9800447947 */ /* 0x000fea000383ffff */
.L_x_76:
[----:B------:R-:W-:-:S07]  /*b1e0*/  MOV R0, UR5 ;  /* 0x0000000500007c02 */ /* 0x000fce0008000f00 */
.L_x_249:
[----:B-1----:R1:W2:Y:S02]  /*b1f0*/  SYNCS.PHASECHK.TRANS64.TRYWAIT P0, [R0+URZ], R2 ;  /* 0x00000002000075a7 */ /* 0x0022a400080011ff */
[----:B--2---:R-:W-:Y:S05]  /*b200*/  @!P0 NANOSLEEP.SYNCS 0x989680 ;  /* 0x009896800000895d */ /* 0x004fea0003900000 */
[----:B------:R-:W2:Y:S02]  /*b210*/  @!P0 SYNCS.PHASECHK.TRANS64 P0, [R0+URZ], R2 ;  /* 0x00000002000085a7 */ /* 0x000ea400080010ff */
[----:B--2---:R-:W-:Y:S05]  /*b220*/  @!P0 BRA `(.L_x_249) ;  /* 0xfffffffc00f08947 */ /* 0x004fea000383ffff */
[----:B------:R-:W-:Y:S05]  /*b230*/  BRA `(.L_x_250) ;  /* 0xffffff9800547947 */ /* 0x000fea000383ffff */
.L_x_77:
[----:B------:R-:W-:-:S07]  /*b240*/  MOV R0, UR5 ;  /* 0x0000000500007c02 */ /* 0x000fce0008000f00 */
.L_x_251:
[----:B-1----:R1:W2:Y:S02]  /*b250*/  SYNCS.PHASECHK.TRANS64.TRYWAIT P0, [R0+URZ], R2 ;  /* 0x00000002000075a7 */ /* 0x0022a400080011ff */
[----:B--2---:R-:W-:Y:S05]  /*b260*/  @!P0 NANOSLEEP.SYNCS 0x989680 ;  /* 0x009896800000895d */ /* 0x004fea0003900000 */
[----:B------:R-:W2:Y:S02]  /*b270*/  @!P0 SYNCS.PHASECHK.TRANS64 P0, [R0+URZ], R2 ;  /* 0x00000002000085a7 */ /* 0x000ea400080010ff */
[----:B--2---:R-:W-:Y:S05]  /*b280*/  @!P0 BRA `(.L_x_251) ;  /* 0xfffffffc00f08947 */ /* 0x004fea000383ffff */
[----:B------:R-:W-:Y:S05]  /*b290*/  BRA `(.L_x_252) ;  /* 0xffffff9800647947 */ /* 0x000fea000383ffff */
.L_x_78:
[----:B------:R-:W-:-:S07]  /*b2a0*/  MOV R0, UR5 ;  /* 0x0000000500007c02 */ /* 0x000fce0008000f00 */
.L_x_253:
[----:B-1----:R1:W2:Y:S02]  /*b2b0*/  SYNCS.PHASECHK.TRANS64.TRYWAIT P0, [R0+URZ], R2 ;  /* 0x00000002000075a7 */ /* 0x0022a400080011ff */
[----:B--2---:R-:W-:Y:S05]  /*b2c0*/  @!P0 NANOSLEEP.SYNCS 0x989680 ;  /* 0x009896800000895d */ /* 0x004fea0003900000 */
[----:B------:R-:W2:Y:S02]  /*b2d0*/  @!P0 SYNCS.PHASECHK.TRANS64 P0, [R0+URZ], R2 ;  /* 0x00000002000085a7 */ /* 0x000ea400080010ff */
[----:B--2---:R-:W-:Y:S05]  /*b2e0*/  @!P0 BRA `(.L_x_253) ;  /* 0xfffffffc00f08947 */ /* 0x004fea000383ffff */
[----:B------:R-:W-:Y:S05]  /*b2f0*/  BRA `(.L_x_254) ;  /* 0xffffff9800747947 */ /* 0x000fea000383ffff */
.L_x_79:
[----:B------:R-:W-:-:S07]  /*b300*/  MOV R0, UR5 ;  /* 0x0000000500007c02 */ /* 0x000fce0008000f00 */
.L_x_255:
[----:B-1----:R1:W2:Y:S02]  /*b310*/  SYNCS.PHASECHK.TRANS64.TRYWAIT P0, [R0+URZ], R2 ;  /* 0x00000002000075a7 */ /* 0x0022a400080011ff */
[----:B--2---:R-:W-:Y:S05]  /*b320*/  @!P0 NANOSLEEP.SYNCS 0x989680 ;  /* 0x009896800000895d */ /* 0x004fea0003900000 */
[----:B------:R-:W2:Y:S02]  /*b330*/  @!P0 SYNCS.PHASECHK.TRANS64 P0, [R0+URZ], R2 ;  /* 0x00000002000085a7 */ /* 0x000ea400080010ff */
[----:B--2---:R-:W-:Y:S05]  /*b340*/  @!P0 BRA `(.L_x_255) ;  /* 0xfffffffc00f08947 */ /* 0x004fea000383ffff */
[----:B------:R-:W-:Y:S05]  /*b350*/  BRA `(.L_x_256) ;  /* 0xffffff9800847947 */ /* 0x000fea000383ffff */
.L_x_80:
[----:B------:R-:W-:-:S07]  /*b360*/  MOV R0, UR5 ;  /* 0x0000000500007c02 */ /* 0x000fce0008000f00 */
.L_x_257:
[----:B-1----:R1:W2:Y:S02]  /*b370*/  SYNCS.PHASECHK.TRANS64.TRYWAIT P0, [R0+URZ], R2 ;  /* 0x00000002000075a7 */ /* 0x0022a400080011ff */
[----:B--2---:R-:W-:Y:S05]  /*b380*/  @!P0 NANOSLEEP.SYNCS 0x989680 ;  /* 0x009896800000895d */ /* 0x004fea0003900000 */
[----:B------:R-:W2:Y:S02]  /*b390*/  @!P0 SYNCS.PHASECHK.TRANS64 P0, [R0+URZ], R2 ;  /* 0x00000002000085a7 */ /* 0x000ea400080010ff */
[----:B--2---:R-:W-:Y:S05]  /*b3a0*/  @!P0 BRA `(.L_x_257) ;  /* 0xfffffffc00f08947 */ /* 0x004fea000383ffff */
[----:B------:R-:W-:Y:S05]  /*b3b0*/  BRA `(.L_x_258) ;  /* 0xffffff9800947947 */ /* 0x000fea000383ffff */
.L_x_81:
[----:B------:R-:W-:-:S07]  /*b3c0*/  MOV R0, UR5 ;  /* 0x0000000500007c02 */ /* 0x000fce0008000f00 */
.L_x_259:
[----:B-1----:R1:W2:Y:S02]  /*b3d0*/  SYNCS.PHASECHK.TRANS64.TRYWAIT P0, [R0+URZ], R2 ;  /* 0x00000002000075a7 */ /* 0x0022a400080011ff */
[----:B--2---:R-:W-:Y:S05]  /*b3e0*/  @!P0 NANOSLEEP.SYNCS 0x989680 ;  /* 0x009896800000895d */ /* 0x004fea0003900000 */
[----:B------:R-:W2:Y:S02]  /*b3f0*/  @!P0 SYNCS.PHASECHK.TRANS64 P0, [R0+URZ], R2 ;  /* 0x00000002000085a7 */ /* 0x000ea400080010ff */
[----:B--2---:R-:W-:Y:S05]  /*b400*/  @!P0 BRA `(.L_x_259) ;  /* 0xfffffffc00f08947 */ /* 0x004fea000383ffff */
[----:B------:R-:W-:Y:S05]  /*b410*/  BRA `(.L_x_260) ;  /* 0xffffff9800a47947 */ /* 0x000fea000383ffff */
.L_x_82:
[----:B------:R-:W-:-:S07]  /*b420*/  MOV R0, UR5 ;  /* 0x0000000500007c02 */ /* 0x000fce0008000f00 */
.L_x_261:
[----:B-1----:R1:W2:Y:S02]  /*b430*/  SYNCS.PHASECHK.TRANS64.TRYWAIT P0, [R0+URZ], R2 ;  /* 0x00000002000075a7 */ /* 0x0022a400080011ff */
[----:B--2---:R-:W-:Y:S05]  /*b440*/  @!P0 NANOSLEEP.SYNCS 0x989680 ;  /* 0x009896800000895d */ /* 0x004fea0003900000 */
[----:B------:R-:W2:Y:S02]  /*b450*/  @!P0 SYNCS.PHASECHK.TRANS64 P0, [R0+URZ], R2 ;  /* 0x00000002000085a7 */ /* 0x000ea400080010ff */
[----:B--2---:R-:W-:Y:S05]  /*b460*/  @!P0 BRA `(.L_x_261) ;  /* 0xfffffffc00f08947 */ /* 0x004fea000383ffff */
[----:B------:R-:W-:Y:S05]  /*b470*/  BRA `(.L_x_262) ;  /* 0xffffff9800b47947 */ /* 0x000fea000383ffff */
.L_x_83:
[----:B------:R-:W-:-:S07]  /*b480*/  MOV R0, UR5 ;  /* 0x0000000500007c02 */ /* 0x000fce0008000f00 */
.L_x_263:
[----:B-1----:R1:W2:Y:S02]  /*b490*/  SYNCS.PHASECHK.TRANS64.TRYWAIT P0, [R0+URZ], R2 ;  /* 0x00000002000075a7 */ /* 0x0022a400080011ff */
[----:B--2---:R-:W-:Y:S05]  /*b4a0*/  @!P0 NANOSLEEP.SYNCS 0x989680 ;  /* 0x009896800000895d */ /* 0x004fea0003900000 */
[----:B------:R-:W2:Y:S02]  /*b4b0*/  @!P0 SYNCS.PHASECHK.TRANS64 P0, [R0+URZ], R2 ;  /* 0x00000002000085a7 */ /* 0x000ea400080010ff */
[----:B--2---:R-:W-:Y:S05]  /*b4c0*/  @!P0 BRA `(.L_x_263) ;  /* 0xfffffffc00f08947 */ /* 0x004fea000383ffff */
[----:B------:R-:W-:Y:S05]  /*b4d0*/  BRA `(.L_x_264) ;  /* 0xffffff9800c47947 */ /* 0x000fea000383ffff */
.L_x_84:
[----:B------:R-:W-:-:S07]  /*b4e0*/  MOV R0, UR5 ;  /* 0x0000000500007c02 */ /* 0x000fce0008000f00 */
.L_x_265:
[----:B-1----:R1:W2:Y:S02]  /*b4f0*/  SYNCS.PHASECHK.TRANS64.TRYWAIT P0, [R0+URZ], R2 ;  /* 0x00000002000075a7 */ /* 0x0022a400080011ff */
[----:B--2---:R-:W-:Y:S05]  /*b500*/  @!P0 NANOSLEEP.SYNCS 0x989680 ;  /* 0x009896800000895d */ /* 0x004fea0003900000 */
[----:B------:R-:W2:Y:S02]  /*b510*/  @!P0 SYNCS.PHASECHK.TRANS64 P0, [R0+URZ], R2 ;  /* 0x00000002000085a7 */ /* 0x000ea400080010ff */
[----:B--2---:R-:W-:Y:S05]  /*b520*/  @!P0 BRA `(.L_x_265) ;  /* 0xfffffffc00f08947 */ /* 0x004fea000383ffff */
[----:B------:R-:W-:Y:S05]  /*b530*/  BRA `(.L_x_266) ;  /* 0xffffff9800d47947 */ /* 0x000fea000383ffff */
.L_x_85:
[----:B------:R-:W-:-:S07]  /*b540*/  MOV R0, UR5 ;  /* 0x0000000500007c02 */ /* 0x000fce0008000f00 */
.L_x_267:
[----:B-1----:R1:W2:Y:S02]  /*b550*/  SYNCS.PHASECHK.TRANS64.TRYWAIT P0, [R0+URZ], R2 ;  /* 0x00000002000075a7 */ /* 0x0022a400080011ff */
[----:B--2---:R-:W-:Y:S05]  /*b560*/  @!P0 NANOSLEEP.SYNCS 0x989680 ;  /* 0x009896800000895d */ /* 0x004fea0003900000 */
[----:B------:R-:W2:Y:S02]  /*b570*/  @!P0 SYNCS.PHASECHK.TRANS64 P0, [R0+URZ], R2 ;  /* 0x00000002000085a7 */ /* 0x000ea400080010ff */
[----:B--2---:R-:W-:Y:S05]  /*b580*/  @!P0 BRA `(.L_x_267) ;  /* 0xfffffffc00f08947 */ /* 0x004fea000383ffff */
[----:B------:R-:W-:Y:S05]  /*b590*/  BRA `(.L_x_268) ;  /* 0xffffff9800e47947 */ /* 0x000fea000383ffff */
.L_x_86:
[----:B------:R-:W-:-:S07]  /*b5a0*/  MOV R0, UR5 ;  /* 0x0000000500007c02 */ /* 0x000fce0008000f00 */
.L_x_269:
[----:B-1----:R1:W2:Y:S02]  /*b5b0*/  SYNCS.PHASECHK.TRANS64.TRYWAIT P0, [R0+URZ], R2 ;  /* 0x00000002000075a7 */ /* 0x0022a400080011ff */
[----:B--2---:R-:W-:Y:S05]  /*b5c0*/  @!P0 NANOSLEEP.SYNCS 0x989680 ;  /* 0x009896800000895d */ /* 0x004fea0003900000 */
[----:B------:R-:W2:Y:S02]  /*b5d0*/  @!P0 SYNCS.PHASECHK.TRANS64 P0, [R0+URZ], R2 ;  /* 0x00000002000085a7 */ /* 0x000ea400080010ff */
[----:B--2---:R-:W-:Y:S05]  /*b5e0*/  @!P0 BRA `(.L_x_269) ;  /* 0xfffffffc00f08947 */ /* 0x004fea000383ffff */
[----:B------:R-:W-:Y:S05]  /*b5f0*/  BRA `(.L_x_270) ;  /* 0xffffff9800f47947 */ /* 0x000fea000383ffff */
.L_x_87:
[----:B------:R-:W-:-:S07]  /*b600*/  MOV R0, UR5 ;  /* 0x0000000500007c02 */ /* 0x000fce0008000f00 */
.L_x_271:
[----:B-1----:R1:W2:Y:S02]  /*b610*/  SYNCS.PHASECHK.TRANS64.TRYWAIT P0, [R0+URZ], R2 ;  /* 0x00000002000075a7 */ /* 0x0022a400080011ff */
[----:B--2---:R-:W-:Y:S05]  /*b620*/  @!P0 NANOSLEEP.SYNCS 0x989680 ;  /* 0x009896800000895d */ /* 0x004fea0003900000 */
[----:B------:R-:W2:Y:S02]  /*b630*/  @!P0 SYNCS.PHASECHK.TRANS64 P0, [R0+URZ], R2 ;  /* 0x00000002000085a7 */ /* 0x000ea400080010ff */
[----:B--2---:R-:W-:Y:S05]  /*b640*/  @!P0 BRA `(.L_x_271) ;  /* 0xfffffffc00f08947 */ /* 0x004fea000383ffff */
[----:B------:R-:W-:Y:S05]  /*b650*/  BRA `(.L_x_272) ;  /* 0xffffff9c00047947 */ /* 0x000fea000383ffff */
.L_x_88:
[----:B------:R-:W-:-:S07]  /*b660*/  MOV R0, UR5 ;  /* 0x0000000500007c02 */ /* 0x000fce0008000f00 */
.L_x_273:
[----:B-1----:R1:W2:Y:S02]  /*b670*/  SYNCS.PHASECHK.TRANS64.TRYWAIT P0, [R0+URZ], R2 ;  /* 0x00000002000075a7 */ /* 0x0022a400080011ff */
[----:B--2---:R-:W-:Y:S05]  /*b680*/  @!P0 NANOSLEEP.SYNCS 0x989680 ;  /* 0x009896800000895d */ /* 0x004fea0003900000 */
[----:B------:R-:W2:Y:S02]  /*b690*/  @!P0 SYNCS.PHASECHK.TRANS64 P0, [R0+URZ], R2 ;  /* 0x00000002000085a7 */ /* 0x000ea400080010ff */
[----:B--2---:R-:W-:Y:S05]  /*b6a0*/  @!P0 BRA `(.L_x_273) ;  /* 0xfffffffc00f08947 */ /* 0x004fea000383ffff */
[----:B------:R-:W-:Y:S05]  /*b6b0*/  BRA `(.L_x_274) ;  /* 0xffffff9c00147947 */ /* 0x000fea000383ffff */
.L_x_89:
[----:B------:R-:W-:-:S07]  /*b6c0*/  MOV R0, UR5 ;  /* 0x0000000500007c02 */ /* 0x000fce0008000f00 */
.L_x_275:
[----:B-1----:R1:W2:Y:S02]  /*b6d0*/  SYNCS.PHASECHK.TRANS64.TRYWAIT P0, [R0+URZ], R2 ;  /* 0x00000002000075a7 */ /* 0x0022a400080011ff */
[----:B--2---:R-:W-:Y:S05]  /*b6e0*/  @!P0 NANOSLEEP.SYNCS 0x989680 ;  /* 0x009896800000895d */ /* 0x004fea0003900000 */
[----:B------:R-:W2:Y:S02]  /*b6f0*/  @!P0 SYNCS.PHASECHK.TRANS64 P0, [R0+URZ], R2 ;  /* 0x00000002000085a7 */ /* 0x000ea400080010ff */
[----:B--2---:R-:W-:Y:S05]  /*b700*/  @!P0 BRA `(.L_x_275) ;  /* 0xfffffffc00f08947 */ /* 0x004fea000383ffff */
[----:B------:R-:W-:Y:S05]  /*b710*/  BRA `(.L_x_276) ;  /* 0xffffff9c00247947 */ /* 0x000fea000383ffff */
.L_x_90:
[----:B------:R-:W-:-:S07]  /*b720*/  MOV R0, UR5 ;  /* 0x0000000500007c02 */ /* 0x000fce0008000f00 */
.L_x_277:
[----:B-1----:R1:W2:Y:S02]  /*b730*/  SYNCS.PHASECHK.TRANS64.TRYWAIT P0, [R0+URZ], R2 ;  /* 0x00000002000075a7 */ /* 0x0022a400080011ff */
[----:B--2---:R-:W-:Y:S05]  /*b740*/  @!P0 NANOSLEEP.SYNCS 0x989680 ;  /* 0x009896800000895d */ /* 0x004fea0003900000 */
[----:B------:R-:W2:Y:S02]  /*b750*/  @!P0 SYNCS.PHASECHK.TRANS64 P0, [R0+URZ], R2 ;  /* 0x00000002000085a7 */ /* 0x000ea400080010ff */
[----:B--2---:R-:W-:Y:S05]  /*b760*/  @!P0 BRA `(.L_x_277) ;  /* 0xfffffffc00f08947 */ /* 0x004fea000383ffff */
[----:B------:R-:W-:Y:S05]  /*b770*/  BRA `(.L_x_278) ;  /* 0xffffff9c00347947 */ /* 0x000fea000383ffff */
.L_x_91:
[----:B------:R-:W-:-:S07]  /*b780*/  MOV R0, UR5 ;  /* 0x0000000500007c02 */ /* 0x000fce0008000f00 */
.L_x_279:
[----:B-1----:R1:W2:Y:S02]  /*b790*/  SYNCS.PHASECHK.TRANS64.TRYWAIT P0, [R0+URZ], R2 ;  /* 0x00000002000075a7 */ /* 0x0022a400080011ff */
[----:B--2---:R-:W-:Y:S05]  /*b7a0*/  @!P0 NANOSLEEP.SYNCS 0x989680 ;  /* 0x009896800000895d */ /* 0x004fea0003900000 */
[----:B------:R-:W2:Y:S02]  /*b7b0*/  @!P0 SYNCS.PHASECHK.TRANS64 P0, [R0+URZ], R2 ;  /* 0x00000002000085a7 */ /* 0x000ea400080010ff */
[----:B--2---:R-:W-:Y:S05]  /*b7c0*/  @!P0 BRA `(.L_x_279) ;  /* 0xfffffffc00f08947 */ /* 0x004fea000383ffff */
[----:B------:R-:W-:Y:S05]  /*b7d0*/  BRA `(.L_x_280) ;  /* 0xffffff9c00447947 */ /* 0x000fea000383ffff */
.L_x_92:
[----:B------:R-:W-:-:S07]  /*b7e0*/  MOV R0, UR5 ;  /* 0x0000000500007c02 */ /* 0x000fce0008000f00 */
.L_x_281:
[----:B-1----:R1:W2:Y:S02]  /*b7f0*/  SYNCS.PHASECHK.TRANS64.TRYWAIT P0, [R0+URZ], R2 ;  /* 0x00000002000075a7 */ /* 0x0022a400080011ff */
[----:B--2---:R-:W-:Y:S05]  /*b800*/  @!P0 NANOSLEEP.SYNCS 0x989680 ;  /* 0x009896800000895d */ /* 0x004fea0003900000 */
[----:B------:R-:W2:Y:S02]  /*b810*/  @!P0 SYNCS.PHASECHK.TRANS64 P0, [R0+URZ], R2 ;  /* 0x00000002000085a7 */ /* 0x000ea400080010ff */
[----:B--2---:R-:W-:Y:S05]  /*b820*/  @!P0 BRA `(.L_x_281) ;  /* 0xfffffffc00f08947 */ /* 0x004fea000383ffff */
[----:B------:R-:W-:Y:S05]  /*b830*/  BRA `(.L_x_282) ;  /* 0xffffff9c00547947 */ /* 0x000fea000383ffff */
.L_x_93:
[----:B------:R-:W-:-:S07]  /*b840*/  MOV R0, UR5 ;  /* 0x0000000500007c02 */ /* 0x000fce0008000f00 */
.L_x_283:
[----:B-1----:R1:W2:Y:S02]  /*b850*/  SYNCS.PHASECHK.TRANS64.TRYWAIT P0, [R0+URZ], R2 ;  /* 0x00000002000075a7 */ /* 0x0022a400080011ff */
[----:B--2---:R-:W-:Y:S05]  /*b860*/  @!P0 NANOSLEEP.SYNCS 0x989680 ;  /* 0x009896800000895d */ /* 0x004fea0003900000 */
[----:B------:R-:W2:Y:S02]  /*b870*/  @!P0 SYNCS.PHASECHK.TRANS64 P0, [R0+URZ], R2 ;  /* 0x00000002000085a7 */ /* 0x000ea400080010ff */
[----:B--2---:R-:W-:Y:S05]  /*b880*/  @!P0 BRA `(.L_x_283) ;  /* 0xfffffffc00f08947 */ /* 0x004fea000383ffff */
[----:B------:R-:W-:Y:S05]  /*b890*/  BRA `(.L_x_284) ;  /* 0xffffff9c00647947 */ /* 0x000fea000383ffff */
.L_x_94:
[----:B------:R-:W-:-:S07]  /*b8a0*/  MOV R0, UR5 ;  /* 0x0000000500007c02 */ /* 0x000fce0008000f00 */
.L_x_285:
[----:B-1----:R1:W2:Y:S02]  /*b8b0*/  SYNCS.PHASECHK.TRANS64.TRYWAIT P0, [R0+URZ], R2 ;  /* 0x00000002000075a7 */ /* 0x0022a400080011ff */
[----:B--2---:R-:W-:Y:S05]  /*b8c0*/  @!P0 NANOSLEEP.SYNCS 0x989680 ;  /* 0x009896800000895d */ /* 0x004fea0003900000 */
[----:B------:R-:W2:Y:S02]  /*b8d0*/  @!P0 SYNCS.PHASECHK.TRANS64 P0, [R0+URZ], R2 ;  /* 0x00000002000085a7 */ /* 0x000ea400080010ff */
[----:B--2---:R-:W-:Y:S05]  /*b8e0*/  @!P0 BRA `(.L_x_285) ;  /* 0xfffffffc00f08947 */ /* 0x004fea000383ffff */
[----:B------:R-:W-:Y:S05]  /*b8f0*/  BRA `(.L_x_286) ;  /* 0xffffff9c00747947 */ /* 0x000fea000383ffff */
.L_x_95:
[----:B------:R-:W-:-:S07]  /*b900*/  MOV R0, UR5 ;  /* 0x0000000500007c02 */ /* 0x000fce0008000f00 */
.L_x_287:
[----:B-1----:R1:W2:Y:S02]  /*b910*/  SYNCS.PHASECHK.TRANS64.TRYWAIT P0, [R0+URZ], R2 ;  /* 0x00000002000075a7 */ /* 0x0022a400080011ff */
[----:B--2---:R-:W-:Y:S05]  /*b920*/  @!P0 NANOSLEEP.SYNCS 0x989680 ;  /* 0x009896800000895d */ /* 0x004fea0003900000 */
[----:B------:R-:W2:Y:S02]  /*b930*/  @!P0 SYNCS.PHASECHK.TRANS64 P0, [R0+URZ], R2 ;  /* 0x00000002000085a7 */ /* 0x000ea400080010ff */
[----:B--2---:R-:W-:Y:S05]  /*b940*/  @!P0 BRA `(.L_x_287) ;  /* 0xfffffffc00f08947 */ /* 0x004fea000383ffff */
[----:B------:R-:W-:Y:S05]  /*b950*/  BRA `(.L_x_288) ;  /* 0xffffff9c00847947 */ /* 0x000fea000383ffff */
.L_x_96:
[----:B------:R-:W-:-:S07]  /*b960*/  MOV R0, UR5 ;  /* 0x0000000500007c02 */ /* 0x000fce0008000f00 */
.L_x_289:
[----:B-1----:R1:W2:Y:S02]  /*b970*/  SYNCS.PHASECHK.TRANS64.TRYWAIT P0, [R0+URZ], R2 ;  /* 0x00000002000075a7 */ /* 0x0022a400080011ff */
[----:B--2---:R-:W-:Y:S05]  /*b980*/  @!P0 NANOSLEEP.SYNCS 0x989680 ;  /* 0x009896800000895d */ /* 0x004fea0003900000 */
[----:B------:R-:W2:Y:S02]  /*b990*/  @!P0 SYNCS.PHASECHK.TRANS64 P0, [R0+URZ], R2 ;  /* 0x00000002000085a7 */ /* 0x000ea400080010ff */
[----:B--2---:R-:W-:Y:S05]  /*b9a0*/  @!P0 BRA `(.L_x_289) ;  /* 0xfffffffc00f08947 */ /* 0x004fea000383ffff */
[----:B------:R-:W-:Y:S05]  /*b9b0*/  BRA `(.L_x_290) ;  /* 0xffffff9c00947947 */ /* 0x000fea000383ffff */
.L_x_97:
[----:B------:R-:W-:-:S07]  /*b9c0*/  MOV R0, UR5 ;  /* 0x0000000500007c02 */ /* 0x000fce0008000f00 */
.L_x_291:
[----:B-1----:R1:W2:Y:S02]  /*b9d0*/  SYNCS.PHASECHK.TRANS64.TRYWAIT P0, [R0+URZ], R2 ;  /* 0x00000002000075a7 */ /* 0x0022a400080011ff */
[----:B--2---:R-:W-:Y:S05]  /*b9e0*/  @!P0 NANOSLEEP.SYNCS 0x989680 ;  /* 0x009896800000895d */ /* 0x004fea0003900000 */
[----:B------:R-:W2:Y:S02]  /*b9f0*/  @!P0 SYNCS.PHASECHK.TRANS64 P0, [R0+URZ], R2 ;  /* 0x00000002000085a7 */ /* 0x000ea400080010ff */
[----:B--2---:R-:W-:Y:S05]  /*ba00*/  @!P0 BRA `(.L_x_291) ;  /* 0xfffffffc00f08947 */ /* 0x004fea000383ffff */
[----:B------:R-:W-:Y:S05]  /*ba10*/  BRA `(.L_x_292) ;  /* 0xffffff9c00a47947 */ /* 0x000fea000383ffff */
.L_x_98:
[----:B------:R-:W-:-:S07]  /*ba20*/  MOV R0, UR5 ;  /* 0x0000000500007c02 */ /* 0x000fce0008000f00 */
.L_x_293:
[----:B-1----:R1:W2:Y:S02]  /*ba30*/  SYNCS.PHASECHK.TRANS64.TRYWAIT P0, [R0+URZ], R2 ;  /* 0x00000002000075a7 */ /* 0x0022a400080011ff */
[----:B--2---:R-:W-:Y:S05]  /*ba40*/  @!P0 NANOSLEEP.SYNCS 0x989680 ;  /* 0x009896800000895d */ /* 0x004fea0003900000 */
[----:B------:R-:W2:Y:S02]  /*ba50*/  @!P0 SYNCS.PHASECHK.TRANS64 P0, [R0+URZ], R2 ;  /* 0x00000002000085a7 */ /* 0x000ea400080010ff */
[----:B--2---:R-:W-:Y:S05]  /*ba60*/  @!P0 BRA `(.L_x_293) ;  /* 0xfffffffc00f08947 */ /* 0x004fea000383ffff */
[----:B------:R-:W-:Y:S05]  /*ba70*/  BRA `(.L_x_294) ;  /* 0xffffff9c00b47947 */ /* 0x000fea000383ffff */
.L_x_99:
[----:B------:R-:W-:-:S07]  /*ba80*/  MOV R0, UR5 ;  /* 0x0000000500007c02 */ /* 0x000fce0008000f00 */
.L_x_295:
[----:B-1----:R1:W2:Y:S02]  /*ba90*/  SYNCS.PHASECHK.TRANS64.TRYWAIT P0, [R0+URZ], R2 ;  /* 0x00000002000075a7 */ /* 0x0022a400080011ff */
[----:B--2---:R-:W-:Y:S05]  /*baa0*/  @!P0 NANOSLEEP.SYNCS 0x989680 ;  /* 0x009896800000895d */ /* 0x004fea0003900000 */
[----:B------:R-:W2:Y:S02]  /*bab0*/  @!P0 SYNCS.PHASECHK.TRANS64 P0, [R0+URZ], R2 ;  /* 0x00000002000085a7 */ /* 0x000ea400080010ff */
[----:B--2---:R-:W-:Y:S05]  /*bac0*/  @!P0 BRA `(.L_x_295) ;  /* 0xfffffffc00f08947 */ /* 0x004fea000383ffff */
[----:B------:R-:W-:Y:S05]  /*bad0*/  BRA `(.L_x_296) ;  /* 0xffffff9c00c47947 */ /* 0x000fea000383ffff */
.L_x_100:
[----:B------:R-:W-:-:S07]  /*bae0*/  MOV R0, UR5 ;  /* 0x0000000500007c02 */ /* 0x000fce0008000f00 */
.L_x_297:
[----:B-1----:R1:W2:Y:S02]  /*baf0*/  SYNCS.PHASECHK.TRANS64.TRYWAIT P0, [R0+URZ], R2 ;  /* 0x00000002000075a7 */ /* 0x0022a400080011ff */
[----:B--2---:R-:W-:Y:S05]  /*bb00*/  @!P0 NANOSLEEP.SYNCS 0x989680 ;  /* 0x009896800000895d */ /* 0x004fea0003900000 */
[----:B------:R-:W2:Y:S02]  /*bb10*/  @!P0 SYNCS.PHASECHK.TRANS64 P0, [R0+URZ], R2 ;  /* 0x00000002000085a7 */ /* 0x000ea400080010ff */
[----:B--2---:R-:W-:Y:S05]  /*bb20*/  @!P0 BRA `(.L_x_297) ;  /* 0xfffffffc00f08947 */ /* 0x004fea000383ffff */
[----:B------:R-:W-:Y:S05]  /*bb30*/  BRA `(.L_x_298) ;  /* 0xffffff9c00d47947 */ /* 0x000fea000383ffff */
.L_x_101:
[----:B------:R-:W-:-:S07]  /*bb40*/  MOV R0, UR5 ;  /* 0x0000000500007c02 */ /* 0x000fce0008000f00 */
.L_x_299:
[----:B-1----:R1:W2:Y:S02]  /*bb50*/  SYNCS.PHASECHK.TRANS64.TRYWAIT P0, [R0+URZ], R2 ;  /* 0x00000002000075a7 */ /* 0x0022a400080011ff */
[----:B--2---:R-:W-:Y:S05]  /*bb60*/  @!P0 NANOSLEEP.SYNCS 0x989680 ;  /* 0x009896800000895d */ /* 0x004fea0003900000 */
[----:B------:R-:W2:Y:S02]  /*bb70*/  @!P0 SYNCS.PHASECHK.TRANS64 P0, [R0+URZ], R2 ;  /* 0x00000002000085a7 */ /* 0x000ea400080010ff */
[----:B--2---:R-:W-:Y:S05]  /*bb80*/  @!P0 BRA `(.L_x_299) ;  /* 0xfffffffc00f08947 */ /* 0x004fea000383ffff */
[----:B------:R-:W-:Y:S05]  /*bb90*/  BRA `(.L_x_300) ;  /* 0xffffff9c00e47947 */ /* 0x000fea000383ffff */
.L_x_102:
[----:B------:R-:W-:-:S07]  /*bba0*/  MOV R0, UR5 ;  /* 0x0000000500007c02 */ /* 0x000fce0008000f00 */
.L_x_301:
[----:B-1----:R1:W2:Y:S02]  /*bbb0*/  SYNCS.PHASECHK.TRANS64.TRYWAIT P0, [R0+URZ], R2 ;  /* 0x00000002000075a7 */ /* 0x0022a400080011ff */
[----:B--2---:R-:W-:Y:S05]  /*bbc0*/  @!P0 NANOSLEEP.SYNCS 0x989680 ;  /* 0x009896800000895d */ /* 0x004fea0003900000 */
[----:B------:R-:W2:Y:S02]  /*bbd0*/  @!P0 SYNCS.PHASECHK.TRANS64 P0, [R0+URZ], R2 ;  /* 0x00000002000085a7 */ /* 0x000ea400080010ff */
[----:B--2---:R-:W-:Y:S05]  /*bbe0*/  @!P0 BRA `(.L_x_301) ;  /* 0xfffffffc00f08947 */ /* 0x004fea000383ffff */
[----:B------:R-:W-:Y:S05]  /*bbf0*/  BRA `(.L_x_302) ;  /* 0xffffff9c00f47947 */ /* 0x000fea000383ffff */
.L_x_103:
[----:B------:R-:W-:-:S07]  /*bc00*/  MOV R0, UR5 ;  /* 0x0000000500007c02 */ /* 0x000fce0008000f00 */
.L_x_303:
[----:B-1----:R1:W2:Y:S02]  /*bc10*/  SYNCS.PHASECHK.TRANS64.TRYWAIT P0, [R0+URZ], R2 ;  /* 0x00000002000075a7 */ /* 0x0022a400080011ff */
[----:B--2---:R-:W-:Y:S05]  /*bc20*/  @!P0 NANOSLEEP.SYNCS 0x989680 ;  /* 0x009896800000895d */ /* 0x004fea0003900000 */
[----:B------:R-:W2:Y:S02]  /*bc30*/  @!P0 SYNCS.PHASECHK.TRANS64 P0, [R0+URZ], R2 ;  /* 0x00000002000085a7 */ /* 0x000ea400080010ff */
[----:B--2---:R-:W-:Y:S05]  /*bc40*/  @!P0 BRA `(.L_x_303) ;  /* 0xfffffffc00f08947 */ /* 0x004fea000383ffff */
[----:B------:R-:W-:Y:S05]  /*bc50*/  BRA `(.L_x_304) ;  /* 0xffffffa000047947 */ /* 0x000fea000383ffff */
.L_x_104:
[----:B------:R-:W-:-:S07]  /*bc60*/  MOV R0, UR5 ;  /* 0x0000000500007c02 */ /* 0x000fce0008000f00 */
.L_x_305:
[----:B-1----:R1:W2:Y:S02]  /*bc70*/  SYNCS.PHASECHK.TRANS64.TRYWAIT P0, [R0+URZ], R2 ;  /* 0x00000002000075a7 */ /* 0x0022a400080011ff */
[----:B--2---:R-:W-:Y:S05]  /*bc80*/  @!P0 NANOSLEEP.SYNCS 0x989680 ;  /* 0x009896800000895d */ /* 0x004fea0003900000 */
[----:B------:R-:W2:Y:S02]  /*bc90*/  @!P0 SYNCS.PHASECHK.TRANS64 P0, [R0+URZ], R2 ;  /* 0x00000002000085a7 */ /* 0x000ea400080010ff */
[----:B--2---:R-:W-:Y:S05]  /*bca0*/  @!P0 BRA `(.L_x_305) ;  /* 0xfffffffc00f08947 */ /* 0x004fea000383ffff */
[----:B------:R-:W-:Y:S05]  /*bcb0*/  BRA `(.L_x_306) ;  /* 0xffffffa000147947 */ /* 0x000fea000383ffff */
.L_x_105:
[----:B------:R-:W-:-:S07]  /*bcc0*/  MOV R0, UR5 ;  /* 0x0000000500007c02 */ /* 0x000fce0008000f00 */
.L_x_307:
[----:B-1----:R1:W2:Y:S02]  /*bcd0*/  SYNCS.PHASECHK.TRANS64.TRYWAIT P0, [R0+URZ], R2 ;  /* 0x00000002000075a7 */ /* 0x0022a400080011ff */
[----:B--2---:R-:W-:Y:S05]  /*bce0*/  @!P0 NANOSLEEP.SYNCS 0x989680 ;  /* 0x009896800000895d */ /* 0x004fea0003900000 */
[----:B------:R-:W2:Y:S02]  /*bcf0*/  @!P0 SYNCS.PHASECHK.TRANS64 P0, [R0+URZ], R2 ;  /* 0x00000002000085a7 */ /* 0x000ea400080010ff */
[----:B--2---:R-:W-:Y:S05]  /*bd00*/  @!P0 BRA `(.L_x_307) ;  /* 0xfffffffc00f08947 */ /* 0x004fea000383ffff */
[----:B------:R-:W-:Y:S05]  /*bd10*/  BRA `(.L_x_308) ;  /* 0xffffffa000247947 */ /* 0x000fea000383ffff */
.L_x_106:
[----:B------:R-:W-:-:S07]  /*bd20*/  MOV R0, UR5 ;  /* 0x0000000500007c02 */ /* 0x000fce0008000f00 */
.L_x_309:
[----:B-1----:R1:W2:Y:S02]  /*bd30*/  SYNCS.PHASECHK.TRANS64.TRYWAIT P0, [R0+URZ], R2 ;  /* 0x00000002000075a7 */ /* 0x0022a400080011ff */
[----:B--2---:R-:W-:Y:S05]  /*bd40*/  @!P0 NANOSLEEP.SYNCS 0x989680 ;  /* 0x009896800000895d */ /* 0x004fea0003900000 */
[----:B------:R-:W2:Y:S02]  /*bd50*/  @!P0 SYNCS.PHASECHK.TRANS64 P0, [R0+URZ], R2 ;  /* 0x00000002000085a7 */ /* 0x000ea400080010ff */
[----:B--2---:R-:W-:Y:S05]  /*bd60*/  @!P0 BRA `(.L_x_309) ;  /* 0xfffffffc00f08947 */ /* 0x004fea000383ffff */
[----:B------:R-:W-:Y:S05]  /*bd70*/  BRA `(.L_x_310) ;  /* 0xffffffa000347947 */ /* 0x000fea000383ffff */
.L_x_107:
[----:B------:R-:W-:-:S07]  /*bd80*/  MOV R0, UR5 ;  /* 0x0000000500007c02 */ /* 0x000fce0008000f00 */
.L_x_311:
[----:B-1----:R1:W2:Y:S02]  /*bd90*/  SYNCS.PHASECHK.TRANS64.TRYWAIT P0, [R0+URZ], R2 ;  /* 0x00000002000075a7 */ /* 0x0022a400080011ff */
[----:B--2---:R-:W-:Y:S05]  /*bda0*/  @!P0 NANOSLEEP.SYNCS 0x989680 ;  /* 0x009896800000895d */ /* 0x004fea0003900000 */
[----:B------:R-:W2:Y:S02]  /*bdb0*/  @!P0 SYNCS.PHASECHK.TRANS64 P0, [R0+URZ], R2 ;  /* 0x00000002000085a7 */ /* 0x000ea400080010ff */
[----:B--2---:R-:W-:Y:S05]  /*bdc0*/  @!P0 BRA `(.L_x_311) ;  /* 0xfffffffc00f08947 */ /* 0x004fea000383ffff */
[----:B------:R-:W-:Y:S05]  /*bdd0*/  BRA `(.L_x_312) ;  /* 0xffffffa000447947 */ /* 0x000fea000383ffff */
.L_x_108:
[----:B------:R-:W-:-:S07]  /*bde0*/  MOV R0, UR5 ;  /* 0x0000000500007c02 */ /* 0x000fce0008000f00 */
.L_x_313:
[----:B-1----:R1:W2:Y:S02]  /*bdf0*/  SYNCS.PHASECHK.TRANS64.TRYWAIT P0, [R0+URZ], R2 ;  /* 0x00000002000075a7 */ /* 0x0022a400080011ff */
[----:B--2---:R-:W-:Y:S05]  /*be00*/  @!P0 NANOSLEEP.SYNCS 0x989680 ;  /* 0x009896800000895d */ /* 0x004fea0003900000 */
[----:B------:R-:W2:Y:S02]  /*be10*/  @!P0 SYNCS.PHASECHK.TRANS64 P0, [R0+URZ], R2 ;  /* 0x00000002000085a7 */ /* 0x000ea400080010ff */
[----:B--2---:R-:W-:Y:S05]  /*be20*/  @!P0 BRA `(.L_x_313) ;  /* 0xfffffffc00f08947 */ /* 0x004fea000383ffff */
[----:B------:R-:W-:Y:S05]  /*be30*/  BRA `(.L_x_314) ;  /* 0xffffffa000547947 */ /* 0x000fea000383ffff */
.L_x_109:
[----:B------:R-:W-:-:S07]  /*be40*/  MOV R0, UR5 ;  /* 0x0000000500007c02 */ /* 0x000fce0008000f00 */
.L_x_315:
[----:B-1----:R1:W2:Y:S02]  /*be50*/  SYNCS.PHASECHK.TRANS64.TRYWAIT P0, [R0+URZ], R2 ;  /* 0x00000002000075a7 */ /* 0x0022a400080011ff */
[----:B--2---:R-:W-:Y:S05]  /*be60*/  @!P0 NANOSLEEP.SYNCS 0x989680 ;  /* 0x009896800000895d */ /* 0x004fea0003900000 */
[----:B------:R-:W2:Y:S02]  /*be70*/  @!P0 SYNCS.PHASECHK.TRANS64 P0, [R0+URZ], R2 ;  /* 0x00000002000085a7 */ /* 0x000ea400080010ff */
[----:B--2---:R-:W-:Y:S05]  /*be80*/  @!P0 BRA `(.L_x_315) ;  /* 0xfffffffc00f08947 */ /* 0x004fea000383ffff */
[----:B------:R-:W-:Y:S05]  /*be90*/  BRA `(.L_x_316) ;  /* 0xffffffa000647947 */ /* 0x000fea000383ffff */
.L_x_110:
[----:B------:R-:W-:-:S07]  /*bea0*/  MOV R0, UR5 ;  /* 0x0000000500007c02 */ /* 0x000fce0008000f00 */
.L_x_317:
[----:B-1----:R1:W2:Y:S02]  /*beb0*/  SYNCS.PHASECHK.TRANS64.TRYWAIT P0, [R0+URZ], R2 ;  /* 0x00000002000075a7 */ /* 0x0022a400080011ff */
[----:B--2---:R-:W-:Y:S05]  /*bec0*/  @!P0 NANOSLEEP.SYNCS 0x989680 ;  /* 0x009896800000895d */ /* 0x004fea0003900000 */
[----:B------:R-:W2:Y:S02]  /*bed0*/  @!P0 SYNCS.PHASECHK.TRANS64 P0, [R0+URZ], R2 ;  /* 0x00000002000085a7 */ /* 0x000ea400080010ff */
[----:B--2---:R-:W-:Y:S05]  /*bee0*/  @!P0 BRA `(.L_x_317) ;  /* 0xfffffffc00f08947 */ /* 0x004fea000383ffff */
[----:B------:R-:W-:Y:S05]  /*bef0*/  BRA `(.L_x_318) ;  /* 0xffffffa000747947 */ /* 0x000fea000383ffff */
.L_x_111:
[----:B------:R-:W-:-:S07]  /*bf00*/  MOV R0, UR5 ;  /* 0x0000000500007c02 */ /* 0x000fce0008000f00 */
.L_x_319:
[----:B-1----:R1:W2:Y:S02]  /*bf10*/  SYNCS.PHASECHK.TRANS64.TRYWAIT P0, [R0+URZ], R2 ;  /* 0x00000002000075a7 */ /* 0x0022a400080011ff */
[----:B--2---:R-:W-:Y:S05]  /*bf20*/  @!P0 NANOSLEEP.SYNCS 0x989680 ;  /* 0x009896800000895d */ /* 0x004fea0003900000 */
[----:B------:R-:W2:Y:S02]  /*bf30*/  @!P0 SYNCS.PHASECHK.TRANS64 P0, [R0+URZ], R2 ;  /* 0x00000002000085a7 */ /* 0x000ea400080010ff */
[----:B--2---:R-:W-:Y:S05]  /*bf40*/  @!P0 BRA `(.L_x_319) ;  /* 0xfffffffc00f08947 */ /* 0x004fea000383ffff */
[----:B------:R-:W-:Y:S05]  /*bf50*/  BRA `(.L_x_320) ;  /* 0xffffffa000847947 */ /* 0x000fea000383ffff */
.L_x_114:
[----:B------:R-:W-:-:S07]  /*bf60*/  MOV R4, UR4 ;  /* 0x0000000400047c02 */ /* 0x000fce0008000f00 */
.L_x_321:
[----:B--2---:R2:W3:Y:S02]  /*bf70*/  SYNCS.PHASECHK.TRANS64.TRYWAIT P1, [R4+URZ+0x4a8], R6 ;  /* 0x0004a806040075a7 */ /* 0x0044e400080211ff */
[----:B---3--:R-:W-:Y:S05]  /*bf80*/  @!P1 NANOSLEEP.SYNCS 0x989680 ;  /* 0x009896800000995d */ /* 0x008fea0003900000 */
[----:B------:R-:W3:Y:S02]  /*bf90*/  @!P1 SYNCS.PHASECHK.TRANS64 P1, [R4+URZ+0x4a8], R6 ;  /* 0x0004a806040095a7 */ /* 0x000ee400080210ff */
[----:B---3--:R-:W-:Y:S05]  /*bfa0*/  @!P1 BRA `(.L_x_321) ;  /* 0xfffffffc00f09947 */ /* 0x008fea000383ffff */
[----:B------:R-:W-:Y:S05]  /*bfb0*/  BRA `(.L_x_322) ;  /* 0xffffffa000f47947 */ /* 0x000fea000383ffff */
.L_x_115:
[----:B--2---:R-:W-:-:S07]  /*bfc0*/  MOV R4, UR4 ;  /* 0x0000000400047c02 */ /* 0x004fce0008000f00 */
.L_x_323:
[----:B--2---:R2:W3:Y:S02]  /*bfd0*/  SYNCS.PHASECHK.TRANS64.TRYWAIT P1, [R4+URZ+0x4a0], R5 ;  /* 0x0004a005040075a7 */ /* 0x0044e400080211ff */
[----:B---3--:R-:W-:Y:S05]  /*bfe0*/  @!P1 NANOSLEEP.SYNCS 0x989680 ;  /* 0x009896800000995d */ /* 0x008fea0003900000 */
[----:B------:R-:W3:Y:S02]  /*bff0*/  @!P1 SYNCS.PHASECHK.TRANS64 P1, [R4+URZ+0x4a0], R5 ;  /* 0x0004a005040095a7 */ /* 0x000ee400080210ff */
[----:B---3--:R-:W-:Y:S05]  /*c000*/  @!P1 BRA `(.L_x_323) ;  /* 0xfffffffc00f09947 */ /* 0x008fea000383ffff */
[----:B------:R-:W-:Y:S05]  /*c010*/  BRA `(.L_x_324) ;  /* 0xffffffa000fc7947 */ /* 0x000fea000383ffff */
.L_x_125:
[----:B--2---:R-:W-:-:S04]  /*c020*/  MOV R5, UR5 ;  /* 0x0000000500057c02 */ /* 0x004fc80008000f00 */
[----:B------:R2:W3:Y:S03]  /*c030*/  SYNCS.PHASECHK.TRANS64.TRYWAIT P0, [R5+URZ+0x8], R6 ;  /* 0x00000806050075a7 */ /* 0x0004e600080011ff */
[----:B---3--:R-:W-:Y:S05]  /*c040*/  @!P0 NANOSLEEP.SYNCS 0x989680 ;  /* 0x009896800000895d */ /* 0x008fea0003900000 */
[----:B------:R-:W3:Y:S02]  /*c050*/  @!P0 SYNCS.PHASECHK.TRANS64 P0, [R5+URZ+0x8], R6 ;  /* 0x00000806050085a7 */ /* 0x000ee400080010ff */
[----:B---3--:R-:W-:Y:S05]  /*c060*/  @!P0 BRA `(.L_x_125) ;  /* 0xfffffffc00ec8947 */ /* 0x008fea000383ffff */
[----:B------:R-:W-:Y:S05]  /*c070*/  BRA `(.L_x_124) ;  /* 0xffffffa400c87947 */ /* 0x000fea000383ffff */
.L_x_127:
[----:B------:R-:W-:Y:S01]  /*c080*/  BSSY B0, `(.L_x_325) ;  /* 0x0000006000007945 */ /* 0x000fe20003800000 */
[----:B------:R-:W-:-:S07]  /*c090*/  MOV R15, 0xffffffff ;  /* 0xffffffff000f7802 */ /* 0x000fce0000000f00 */
[----:B-12--5:R-:W-:Y:S05]  /*c0a0*/  WARPSYNC.COLLECTIVE R15, `(.L_x_326) ;  /* 0x000000000f0c7348 */ /* 0x026fea0003c00000 */
[----:B------:R-:W-:Y:S02]  /*c0b0*/  ELECT P6, UR79, PT ;  /* 0x00000000004f782f */ /* 0x000fe400038c0000 */
[----:B------:R-:W-:Y:S01]  /*c0c0*/  MOV R14, UR79 ;  /* 0x0000004f000e7c02 */ /* 0x000fe20008000f00 */
[----:B-12--5:R-:W-:Y:S10]  /*c0d0*/  ENDCOLLECTIVE ;  /* 0x000000000000791b */ /* 0x026ff40003800000 */
.L_x_326:
[----:B------:R-:W-:Y:S05]  /*c0e0*/  BSYNC B0 ;  /* 0x0000000000007941 */ /* 0x000fea0003800000 */
.L_x_325:
[----:B------:R-:W-:Y:S01]  /*c0f0*/  PLOP3.LUT P0, PT, P6, PT, PT, 0x80, 0x8 ;  /* 0x000000000008781c */ /* 0x000fe2000370f070 */
[----:B------:R-:W-:-:S12]  /*c100*/  BRA `(.L_x_327) ;  /* 0xffffffa400f47947 */ /* 0x000fd8000383ffff */
.L_x_129:
[----:B--2---:R-:W-:-:S04]  /*c110*/  MOV R3, UR5 ;  /* 0x0000000500037c02 */ /* 0x004fc80008000f00 */
[----:B------:R2:W3:Y:S03]  /*c120*/  SYNCS.PHASECHK.TRANS64.TRYWAIT P0, [R3+URZ+0x8], R4 ;  /* 0x00000804030075a7 */ /* 0x0004e600080011ff */
[----:B---3--:R-:W-:Y:S05]  /*c130*/  @!P0 NANOSLEEP.SYNCS 0x989680 ;  /* 0x009896800000895d */ /* 0x008fea0003900000 */
[----:B------:R-:W3:Y:S02]  /*c140*/  @!P0 SYNCS.PHASECHK.TRANS64 P0, [R3+URZ+0x8], R4 ;  /* 0x00000804030085a7 */ /* 0x000ee400080010ff */
[----:B---3--:R-:W-:Y:S05]  /*c150*/  @!P0 BRA `(.L_x_129) ;  /* 0xfffffffc00ec8947 */ /* 0x008fea000383ffff */
[----:B------:R-:W-:Y:S05]  /*c160*/  BRA `(.L_x_128) ;  /* 0xffffffa400f87947 */ /* 0x000fea000383ffff */
.L_x_130:
[----:B------:R-:W-:-:S07]  /*c170*/  MOV R4, UR14 ;  /* 0x0000000e00047c02 */ /* 0x000fce0008000f00 */
.L_x_328:
[----:B-1----:R1:W2:Y:S02]  /*c180*/  SYNCS.PHASECHK.TRANS64.TRYWAIT P0, [R4+URZ+0x4a0], R5 ;  /* 0x0004a005040075a7 */ /* 0x0022a400080011ff */
[----:B--2---:R-:W-:Y:S05]  /*c190*/  @!P0 NANOSLEEP.SYNCS 0x989680 ;  /* 0x009896800000895d */ /* 0x004fea0003900000 */
[----:B------:R-:W2:Y:S02]  /*c1a0*/  @!P0 SYNCS.PHASECHK.TRANS64 P0, [R4+URZ+0x4a0], R5 ;  /* 0x0004a005040085a7 */ /* 0x000ea400080010ff */
[----:B--2---:R-:W-:Y:S05]  /*c1b0*/  @!P0 BRA `(.L_x_328) ;  /* 0xfffffffc00f08947 */ /* 0x004fea000383ffff */
[----:B------:R-:W-:Y:S05]  /*c1c0*/  BRA `(.L_x_329) ;  /* 0xffffffa800e07947 */ /* 0x000fea000383ffff */
.L_x_132:
[----:B------:R-:W-:-:S07]  /*c1d0*/  MOV R4, UR19 ;  /* 0x0000001300047c02 */ /* 0x000fce0008000f00 */
.L_x_330:
[----:B-1----:R1:W2:Y:S02]  /*c1e0*/  SYNCS.PHASECHK.TRANS64.TRYWAIT P0, [R4+URZ+0x4c0], R5 ;  /* 0x0004c005040075a7 */ /* 0x0022a400080011ff */
[----:B--2---:R-:W-:Y:S05]  /*c1f0*/  @!P0 NANOSLEEP.SYNCS 0x989680 ;  /* 0x009896800000895d */ /* 0x004fea0003900000 */
[----:B------:R-:W2:Y:S02]  /*c200*/  @!P0 SYNCS.PHASECHK.TRANS64 P0, [R4+URZ+0x4c0], R5 ;  /* 0x0004c005040085a7 */ /* 0x000ea400080010ff */
[----:B--2---:R-:W-:Y:S05]  /*c210*/  @!P0 BRA `(.L_x_330) ;  /* 0xfffffffc00f08947 */ /* 0x004fea000383ffff */
[----:B------:R-:W-:Y:S05]  /*c220*/  BRA `(.L_x_131) ;  /* 0xffffffac00007947 */ /* 0x000fea000383ffff */
.L_x_136:
[----:B-1----:R-:W-:Y:S07]  /*c230*/  MOV R4, UR11 ;  /* 0x0000000b00047c02 */ /* 0x002fee0008000f00 */
.L_x_331:
[----:B-1----:R1:W2:Y:S02]  /*c240*/  SYNCS.PHASECHK.TRANS64.TRYWAIT P0, [R4+URZ], R6 ;  /* 0x00000006040075a7 */ /* 0x0022a400080011ff */
[----:B--2---:R-:W-:Y:S05]  /*c250*/  @!P0 NANOSLEEP.SYNCS 0x989680 ;  /* 0x009896800000895d */ /* 0x004fea0003900000 */
[----:B------:R-:W2:Y:S02]  /*c260*/  @!P0 SYNCS.PHASECHK.TRANS64 P0, [R4+URZ], R6 ;  /* 0x00000006040085a7 */ /* 0x000ea400080010ff */
[----:B--2---:R-:W-:Y:S05]  /*c270*/  @!P0 BRA `(.L_x_331) ;  /* 0xfffffffc00f08947 */ /* 0x004fea000383ffff */
[----:B------:R-:W-:Y:S05]  /*c280*/  BRA `(.L_x_135) ;  /* 0xffffffac00247947 */ /* 0x000fea000383ffff */
.L_x_140:
[----:B--2---:R-:W-:-:S07]  /*c290*/  MOV R0, UR4 ;  /* 0x0000000400007c02 */ /* 0x004fce0008000f00 */
.L_x_332:
[----:B--2---:R2:W3:Y:S02]  /*c2a0*/  SYNCS.PHASECHK.TRANS64.TRYWAIT P0, [R0+URZ], R2 ;  /* 0x00000002000075a7 */ /* 0x0044e400080011ff */
[----:B---3--:R-:W-:Y:S05]  /*c2b0*/  @!P0 NANOSLEEP.SYNCS 0x989680 ;  /* 0x009896800000895d */ /* 0x008fea0003900000 */
[----:B------:R-:W3:Y:S02]  /*c2c0*/  @!P0 SYNCS.PHASECHK.TRANS64 P0, [R0+URZ], R2 ;  /* 0x00000002000085a7 */ /* 0x000ee400080010ff */
[----:B---3--:R-:W-:Y:S05]  /*c2d0*/  @!P0 BRA `(.L_x_332) ;  /* 0xfffffffc00f08947 */ /* 0x008fea000383ffff */
[----:B------:R-:W-:Y:S05]  /*c2e0*/  BRA `(.L_x_333) ;  /* 0xffffffac00d87947 */ /* 0x000fea000383ffff */
.L_x_143:
[----:B------:R-:W-:-:S07]  /*c2f0*/  MOV R0, UR14 ;  /* 0x0000000e00007c02 */ /* 0x000fce0008000f00 */
.L_x_334:
[----:B--2---:R2:W3:Y:S02]  /*c300*/  SYNCS.PHASECHK.TRANS64.TRYWAIT P1, [R0+URZ+0x4d0], R2 ;  /* 0x0004d002000075a7 */ /* 0x0044e400080211ff */
[----:B---3--:R-:W-:Y:S05]  /*c310*/  @!P1 NANOSLEEP.SYNCS 0x989680 ;  /* 0x009896800000995d */ /* 0x008fea0003900000 */
[----:B------:R-:W3:Y:S02]  /*c320*/  @!P1 SYNCS.PHASECHK.TRANS64 P1, [R0+URZ+0x4d0], R2 ;  /* 0x0004d002000095a7 */ /* 0x000ee400080210ff */
[----:B---3--:R-:W-:Y:S05]  /*c330*/  @!P1 BRA `(.L_x_334) ;  /* 0xfffffffc00f09947 */ /* 0x008fea000383ffff */
[----:B------:R-:W-:Y:S05]  /*c340*/  BRA `(.L_x_335) ;  /* 0xffffffb000247947 */ /* 0x000fea000383ffff */
.L_x_148:
[----:B------:R-:W-:Y:S07]  /*c350*/  MOV R0, UR28 ;  /* 0x0000001c00007c02 */ /* 0x000fee0008000f00 */
.L_x_336:
[----:B-1----:R1:W2:Y:S02]  /*c360*/  SYNCS.PHASECHK.TRANS64.TRYWAIT P0, [R0+URZ+0x4a0], R3 ;  /* 0x0004a003000075a7 */ /* 0x0022a400080011ff */
[----:B--2---:R-:W-:Y:S05]  /*c370*/  @!P0 NANOSLEEP.SYNCS 0x989680 ;  /* 0x009896800000895d */ /* 0x004fea0003900000 */
[----:B------:R-:W2:Y:S02]  /*c380*/  @!P0 SYNCS.PHASECHK.TRANS64 P0, [R0+URZ+0x4a0], R3 ;  /* 0x0004a003000085a7 */ /* 0x000ea400080010ff */
[----:B--2---:R-:W-:Y:S05]  /*c390*/  @!P0 BRA `(.L_x_336) ;  /* 0xfffffffc00f08947 */ /* 0x004fea000383ffff */
[----:B------:R-:W-:Y:S05]  /*c3a0*/  BRA `(.L_x_337) ;  /* 0xffffffb400507947 */ /* 0x000fea000383ffff */
.L_x_151:
[----:B------:R-:W-:Y:S07]  /*c3b0*/  MOV R0, UR28 ;  /* 0x0000001c00007c02 */ /* 0x000fee0008000f00 */
.L_x_338:
[----:B-1----:R1:W2:Y:S02]  /*c3c0*/  SYNCS.PHASECHK.TRANS64.TRYWAIT P0, [R0+URZ+0x498], R8 ;  /* 0x00049808000075a7 */ /* 0x0022a400080011ff */
[----:B--2---:R-:W-:Y:S05]  /*c3d0*/  @!P0 NANOSLEEP.SYNCS 0x989680 ;  /* 0x009896800000895d */ /* 0x004fea0003900000 */
[----:B------:R-:W2:Y:S02]  /*c3e0*/  @!P0 SYNCS.PHASECHK.TRANS64 P0, [R0+URZ+0x498], R8 ;  /* 0x00049808000085a7 */ /* 0x000ea400080010ff */
[----:B--2---:R-:W-:Y:S05]  /*c3f0*/  @!P0 BRA `(.L_x_338) ;  /* 0xfffffffc00f08947 */ /* 0x004fea000383ffff */
[----:B------:R-:W-:Y:S05]  /*c400*/  BRA `(.L_x_150) ;  /* 0xffffffb800b07947 */ /* 0x000fea000383ffff */
.L_x_154:
[----:B-1----:R-:W-:Y:S07]  /*c410*/  MOV R0, UR28 ;  /* 0x0000001c00007c02 */ /* 0x002fee0008000f00 */
.L_x_339:
[----:B-1----:R1:W2:Y:S02]  /*c420*/  SYNCS.PHASECHK.TRANS64.TRYWAIT P2, [R0+URZ+0x488], R3 ;  /* 0x00048803000075a7 */ /* 0x0022a400080411ff */
[----:B--2---:R-:W-:Y:S05]  /*c430*/  @!P2 NANOSLEEP.SYNCS 0x989680 ;  /* 0x009896800000a95d */ /* 0x004fea0003900000 */
[----:B------:R-:W2:Y:S02]  /*c440*/  @!P2 SYNCS.PHASECHK.TRANS64 P2, [R0+URZ+0x488], R3 ;  /* 0x000488030000a5a7 */ /* 0x000ea400080410ff */
[----:B--2---:R-:W-:Y:S05]  /*c450*/  @!P2 BRA `(.L_x_339) ;  /* 0xfffffffc00f0a947 */ /* 0x004fea000383ffff */
[----:B------:R-:W-:Y:S05]  /*c460*/  BRA `(.L_x_340) ;  /* 0xffffffbc000c7947 */ /* 0x000fea000383ffff */
.L_x_157:
[----:B------:R-:W-:Y:S07]  /*c470*/  MOV R0, UR44 ;  /* 0x0000002c00007c02 */ /* 0x000fee0008000f00 */
.L_x_341:
[----:B-1----:R1:W2:Y:S02]  /*c480*/  SYNCS.PHASECHK.TRANS64.TRYWAIT P0, [R0+URZ+0x4a0], R2 ;  /* 0x0004a002000075a7 */ /* 0x0022a400080011ff */
[----:B--2---:R-:W-:Y:S05]  /*c490*/  @!P0 NANOSLEEP.SYNCS 0x989680 ;  /* 0x009896800000895d */ /* 0x004fea0003900000 */
[----:B------:R-:W2:Y:S02]  /*c4a0*/  @!P0 SYNCS.PHASECHK.TRANS64 P0, [R0+URZ+0x4a0], R2 ;  /* 0x0004a002000085a7 */ /* 0x000ea400080010ff */
[----:B--2---:R-:W-:Y:S05]  /*c4b0*/  @!P0 BRA `(.L_x_341) ;  /* 0xfffffffc00f08947 */ /* 0x004fea000383ffff */
[----:B------:R-:W-:Y:S05]  /*c4c0*/  BRA `(.L_x_342) ;  /* 0xffffffc000b47947 */ /* 0x000fea000383ffff */
.L_x_168:
[----:B-1----:R-:W-:Y:S04]  /*c4d0*/  MOV R3, UR44 ;  /* 0x0000002c00037c02 */ /* 0x002fe80008000f00 */
[----:B------:R1:W2:Y:S03]  /*c4e0*/  SYNCS.PHASECHK.TRANS64.TRYWAIT P1, [R3+URZ+0x480], R4 ;  /* 0x00048004030075a7 */ /* 0x0002a600080211ff */
[----:B--2---:R-:W-:Y:S05]  /*c4f0*/  @!P1 NANOSLEEP.SYNCS 0x989680 ;  /* 0x009896800000995d */ /* 0x004fea0003900000 */
[----:B------:R-:W2:Y:S02]  /*c500*/  @!P1 SYNCS.PHASECHK.TRANS64 P1, [R3+URZ+0x480], R4 ;  /* 0x00048004030095a7 */ /* 0x000ea400080210ff */
[----:B--2---:R-:W-:Y:S05]  /*c510*/  @!P1 BRA `(.L_x_168) ;  /* 0xfffffffc00ec9947 */ /* 0x004fea000383ffff */
[----:B------:R-:W-:Y:S05]  /*c520*/  BRA `(.L_x_167) ;  /* 0xffffffcc00f47947 */ /* 0x000fea000383ffff */
.L_x_170:
[----:B-1----:R1:W2:Y:S02]  /*c530*/  SYNCS.PHASECHK.TRANS64.TRYWAIT P1, [R88+URZ+0x4b0], R0 ;  /* 0x0004b000580075a7 */ /* 0x0022a400080211ff */
[----:B--2---:R-:W-:Y:S05]  /*c540*/  @!P1 NANOSLEEP.SYNCS 0x989680 ;  /* 0x009896800000995d */ /* 0x004fea0003900000 */
[----:B------:R-:W2:Y:S02]  /*c550*/  @!P1 SYNCS.PHASECHK.TRANS64 P1, [R88+URZ+0x4b0], R0 ;  /* 0x0004b000580095a7 */ /* 0x000ea400080210ff */
[----:B--2---:R-:W-:Y:S05]  /*c560*/  @!P1 BRA `(.L_x_170) ;  /* 0xfffffffc00f09947 */ /* 0x004fea000383ffff */
[----:B------:R-:W-:Y:S05]  /*c570*/  BRA `(.L_x_169) ;  /* 0xffffffd000347947 */ /* 0x000fea000383ffff */
        .weak           $__internal_0_$__cuda_sm10x_tcgen05_guardrail_trap_col_being_dealloced_not_returned_by_alloc
        .type           $__internal_0_$__cuda_sm10x_tcgen05_guardrail_trap_col_being_dealloced_not_returned_by_alloc,@function
        .size           $__internal_0_$__cuda_sm10x_tcgen05_guardrail_trap_col_being_dealloced_not_returned_by_alloc,($__internal_1_$__cuda_sm10x_tcgen05_guardrail_trap_phase_invalid_during_alloc - $__internal_0_$__cuda_sm10x_tcgen05_guardrail_trap_col_being_dealloced_not_returned_by_alloc)
$__internal_0_$__cuda_sm10x_tcgen05_guardrail_trap_col_being_dealloced_not_returned_by_alloc:
[----:B------:R-:W-:Y:S05]  /*c580*/  BPT.TRAP 0x1 ;  /* 0x000000040000795c */ /* 0x000fea0000300000 */
[----:B------:R-:W-:-:S04]  /*c590*/  HFMA2 R3, -RZ, RZ, 0, 0 ;  /* 0x00000000ff037431 */ /* 0x000fc800000001ff */
[----:B------:R-:W-:Y:S05]  /*c5a0*/  RET.REL.NODEC R2 `(_ZN7cutlass13device_kernelINS_4conv6kernel13ConvUniversalINS1_16ConvProblemShapeILNS1_8OperatorE0ELi3EEENS1_10collective14CollectiveConvINS1_47MainloopSm100TmaUmmaWarpSpecializedImplicitGemmILS5_0ELi72ELi3ELi1ELi2EN4cute5tupleIJNSA_1CILi2EEENSC_ILi1EEESE_EEEEENSB_IJNSC_ILi128EEENSC_ILi64EEENSB_IJNSC_ILi32EEEEEEEEENS_12float_e4m3_tESM_NSA_8TiledMMAINSA_8MMA_AtomIJNSA_10MMA_TraitsINSA_25SM100_MMA_F8F6F4_2x1SM_SSEJSM_SM_fSH_SI_NSA_17integral_constantINSA_4UMMA5MajorELST_0EEESU_NSR_INSS_7ScaleInELSV_0EEESW_EEEEEENSA_6LayoutINSB_IJSE_SE_SE_EEENSB_IJNSC_ILi0EEES11_S11_EEEEENSB_IJNSA_10UnderscoreES14_S14_EEEEENS7_6detail27Sm100ImplicitGemmTileTraitsINSA_25SM100_TMA_2SM_LOAD_IM2COLENSA_14ComposedLayoutINSA_7SwizzleILi1ELi4ELi3EEENSA_18smem_ptr_flag_bitsILi8EEENSZ_INSB_IJNSC_ILi8EEESJ_EEENSB_IJSJ_SE_EEEEEEEvEENS18_INSA_18SM100_TMA_2SM_LOADES1J_vEEEENS_8epilogue10collective18CollectiveEpilogueINS1O_23Sm100TmaWarpSpecializedILi1ELi1ELi32ELb0ELb0EEEJNSB_IJSI_SI_SK_EEENSB_IJNSZ_ISI_SE_EES1U_EEESM_NSB_IJNSB_IJllllEEESE_S11_EEESM_S1X_NS1O_6fusion15FusionCallbacksIS1S_NS1Y_17LinearCombinationISM_fSM_fLNS_15FloatRoundStyleE2EEES1T_S1V_JEEENSA_5SM1004TMEM4LOAD26SM100_TMEM_LOAD_32dp32b32xENSA_20SM90_TMA_LOAD_IM2COLENS1A_INS1B_ILi2ELi4ELi3EEES1E_NSZ_INSB_IJS1F_SI_EEENSB_IJSI_SE_EEEEEEENSA_39AutoVectorizingCopyWithAssumedAlignmentILi128EEENSA_21SM90_TMA_STORE_IM2COLES2D_S2F_S2F_EEEvvEEEEvNT_6ParamsE) ;  /* 0xffffff3802947950 */ /* 0x000fea0003c3ffff */
        .weak           $__internal_1_$__cuda_sm10x_tcgen05_guardrail_trap_phase_invalid_during_alloc
        .type           $__internal_1_$__cuda_sm10x_tcgen05_guardrail_trap_phase_invalid_during_alloc,@function
        .size           $__internal_1_$__cuda_sm10x_tcgen05_guardrail_trap_phase_invalid_during_alloc,($__internal_2_$__cuda_sm10x_tcgen05_guardrail_trap_unallocated_columns_being_dealloced - $__internal_1_$__cuda_sm10x_tcgen05_guardrail_trap_phase_invalid_during_alloc)
$__internal_1_$__cuda_sm10x_tcgen05_guardrail_trap_phase_invalid_during_alloc:
[----:B------:R-:W-:Y:S05]  /*c5b0*/  BPT.TRAP 0x1 ;  /* 0x000000040000795c */ /* 0x000fea0000300000 */
[----:B------:R-:W-:-:S04]  /*c5c0*/  MOV R5, 0x0 ;  /* 0x0000000000057802 */ /* 0x000fc80000000f00 */
[----:B------:R-:W-:Y:S05]  /*c5d0*/  RET.REL.NODEC R4 `(_ZN7cutlass13device_kernelINS_4conv6kernel13ConvUniversalINS1_16ConvProblemShapeILNS1_8OperatorE0ELi3EEENS1_10collective14CollectiveConvINS1_47MainloopSm100TmaUmmaWarpSpecializedImplicitGemmILS5_0ELi72ELi3ELi1ELi2EN4cute5tupleIJNSA_1CILi2EEENSC_ILi1EEESE_EEEEENSB_IJNSC_ILi128EEENSC_ILi64EEENSB_IJNSC_ILi32EEEEEEEEENS_12float_e4m3_tESM_NSA_8TiledMMAINSA_8MMA_AtomIJNSA_10MMA_TraitsINSA_25SM100_MMA_F8F6F4_2x1SM_SSEJSM_SM_fSH_SI_NSA_17integral_constantINSA_4UMMA5MajorELST_0EEESU_NSR_INSS_7ScaleInELSV_0EEESW_EEEEEENSA_6LayoutINSB_IJSE_SE_SE_EEENSB_IJNSC_ILi0EEES11_S11_EEEEENSB_IJNSA_10UnderscoreES14_S14_EEEEENS7_6detail27Sm100ImplicitGemmTileTraitsINSA_25SM100_TMA_2SM_LOAD_IM2COLENSA_14ComposedLayoutINSA_7SwizzleILi1ELi4ELi3EEENSA_18smem_ptr_flag_bitsILi8EEENSZ_INSB_IJNSC_ILi8EEESJ_EEENSB_IJSJ_SE_EEEEEEEvEENS18_INSA_18SM100_TMA_2SM_LOADES1J_vEEEENS_8epilogue10collective18CollectiveEpilogueINS1O_23Sm100TmaWarpSpecializedILi1ELi1ELi32ELb0ELb0EEEJNSB_IJSI_SI_SK_EEENSB_IJNSZ_ISI_SE_EES1U_EEESM_NSB_IJNSB_IJllllEEESE_S11_EEESM_S1X_NS1O_6fusion15FusionCallbacksIS1S_NS1Y_17LinearCombinationISM_fSM_fLNS_15FloatRoundStyleE2EEES1T_S1V_JEEENSA_5SM1004TMEM4LOAD26SM100_TMEM_LOAD_32dp32b32xENSA_20SM90_TMA_LOAD_IM2COLENS1A_INS1B_ILi2ELi4ELi3EEES1E_NSZ_INSB_IJS1F_SI_EEENSB_IJSI_SE_EEEEEEENSA_39AutoVectorizingCopyWithAssumedAlignmentILi128EEENSA_21SM90_TMA_STORE_IM2COLES2D_S2F_S2F_EEEvvEEEEvNT_6ParamsE) ;  /* 0xffffff3804887950 */ /* 0x000fea0003c3ffff */
        .weak           $__internal_2_$__cuda_sm10x_tcgen05_guardrail_trap_unallocated_columns_being_dealloced
        .type           $__internal_2_$__cuda_sm10x_tcgen05_guardrail_trap_unallocated_columns_being_dealloced,@function
        .size           $__internal_2_$__cuda_sm10x_tcgen05_guardrail_trap_unallocated_columns_being_dealloced,(.L_x_344 - $__internal_2_$__cuda_sm10x_tcgen05_guardrail_trap_unallocated_columns_being_dealloced)
$__internal_2_$__cuda_sm10x_tcgen05_guardrail_trap_unallocated_columns_being_dealloced:
[----:B------:R-:W-:Y:S05]  /*c5e0*/  BPT.TRAP 0x1 ;  /* 0x000000040000795c */ /* 0x000fea0000300000 */
[----:B------:R-:W-:-:S04]  /*c5f0*/  HFMA2 R3, -RZ, RZ, 0, 0 ;  /* 0x00000000ff037431 */ /* 0x000fc800000001ff */
[----:B------:R-:W-:Y:S05]  /*c600*/  RET.REL.NODEC R2 `(_ZN7cutlass13device_kernelINS_4conv6kernel13ConvUniversalINS1_16ConvProblemShapeILNS1_8OperatorE0ELi3EEENS1_10collective14CollectiveConvINS1_47MainloopSm100TmaUmmaWarpSpecializedImplicitGemmILS5_0ELi72ELi3ELi1ELi2EN4cute5tupleIJNSA_1CILi2EEENSC_ILi1EEESE_EEEEENSB_IJNSC_ILi128EEENSC_ILi64EEENSB_IJNSC_ILi32EEEEEEEEENS_12float_e4m3_tESM_NSA_8TiledMMAINSA_8MMA_AtomIJNSA_10MMA_TraitsINSA_25SM100_MMA_F8F6F4_2x1SM_SSEJSM_SM_fSH_SI_NSA_17integral_constantINSA_4UMMA5MajorELST_0EEESU_NSR_INSS_7ScaleInELSV_0EEESW_EEEEEENSA_6LayoutINSB_IJSE_SE_SE_EEENSB_IJNSC_ILi0EEES11_S11_EEEEENSB_IJNSA_10UnderscoreES14_S14_EEEEENS7_6detail27Sm100ImplicitGemmTileTraitsINSA_25SM100_TMA_2SM_LOAD_IM2COLENSA_14ComposedLayoutINSA_7SwizzleILi1ELi4ELi3EEENSA_18smem_ptr_flag_bitsILi8EEENSZ_INSB_IJNSC_ILi8EEESJ_EEENSB_IJSJ_SE_EEEEEEEvEENS18_INSA_18SM100_TMA_2SM_LOADES1J_vEEEENS_8epilogue10collective18CollectiveEpilogueINS1O_23Sm100TmaWarpSpecializedILi1ELi1ELi32ELb0ELb0EEEJNSB_IJSI_SI_SK_EEENSB_IJNSZ_ISI_SE_EES1U_EEESM_NSB_IJNSB_IJllllEEESE_S11_EEESM_S1X_NS1O_6fusion15FusionCallbacksIS1S_NS1Y_17LinearCombinationISM_fSM_fLNS_15FloatRoundStyleE2EEES1T_S1V_JEEENSA_5SM1004TMEM4LOAD26SM100_TMEM_LOAD_32dp32b32xENSA_20SM90_TMA_LOAD_IM2COLENS1A_INS1B_ILi2ELi4ELi3EEES1E_NSZ_INSB_IJS1F_SI_EEENSB_IJSI_SE_EEEEEEENSA_39AutoVectorizingCopyWithAssumedAlignmentILi128EEENSA_21SM90_TMA_STORE_IM2COLES2D_S2F_S2F_EEEvvEEEEvNT_6ParamsE) ;  /* 0xffffff38027c7950 */ /* 0x000fea0003c3ffff */
.L_x_343:
[----:B------:R-:W-:-:S00]  /*c610*/  BRA `(.L_x_343) ;  /* 0xfffffffc00fc7947 */ /* 0x000fc0000383ffff */
[----:B------:R-:W-:-:S00]  /*c620*/  NOP ;  /* 0x0000000000007918 */ /* 0x000fc00000000000 */
        /* <DEDUP_REMOVED lines=13> */
.L_x_344:


//--------------------- .nv.global.init           --------------------------
	.section	.nv.global.init,"aw",@progbits
.nv.global.init:
	.type		$str$29,@object
	.size		$str$29,($str$30 - $str$29)
$str$29:
        /*0000*/ 	.byte	0x28, 0x61, 0x64, 0x64, 0x72, 0x65, 0x73, 0x73, 0x20, 0x26, 0x20, 0x6d, 0x61, 0x73, 0x6b, 0x29
        /*0010*/ 	.byte	0x20, 0x3d, 0x3d, 0x20, 0x30, 0x00
	.type		$str$30,@object
	.size		$str$30,($str$28 - $str$30)
$str$30:
        /*0016*/ 	.byte	0x2f, 0x74, 0x6d, 0x70, 0x2f, 0x63, 0x75, 0x74, 0x6c, 0x61, 0x73, 0x73, 0x5f, 0x73, 0x77, 0x65
        /*0026*/ 	.byte	0x65, 0x70, 0x5f, 0x73, 0x72, 0x63, 0x2f, 0x69, 0x6e, 0x63, 0x6c, 0x75, 0x64, 0x65, 0x2f, 0x63
        /*0036*/ 	.byte	0x75, 0x74, 0x65, 0x2f, 0x70, 0x6f, 0x69, 0x6e, 0x74, 0x65, 0x72, 0x5f, 0x66, 0x6c, 0x61, 0x67
        /*0046*/ 	.byte	0x67, 0x65, 0x64, 0x2e, 0x68, 0x70, 0x70, 0x00
	.type		$str$28,@object
	.size		$str$28,($str$27 - $str$28)
$str$28:
        /*004e*/ 	.byte	0x2f, 0x74, 0x6d, 0x70, 0x2f, 0x63, 0x75, 0x74, 0x6c, 0x61, 0x73, 0x73, 0x5f, 0x73, 0x77, 0x65
        /*005e*/ 	.byte	0x65, 0x70, 0x5f, 0x73, 0x72, 0x63, 0x2f, 0x69, 0x6e, 0x63, 0x6c, 0x75, 0x64, 0x65, 0x2f, 0x63
        /*006e*/ 	.byte	0x75, 0x74, 0x65, 0x2f, 0x61, 0x74, 0x6f, 0x6d, 0x2f, 0x63, 0x6f, 0x70, 0x79, 0x5f, 0x74, 0x72
        /*007e*/ 	.byte	0x61, 0x69, 0x74, 0x73, 0x5f, 0x73, 0x6d, 0x31, 0x30, 0x30, 0x2e, 0x68, 0x70, 0x70, 0x00
	.type		$str$27,@object
	.size		$str$27,(__unnamed_1 - $str$27)
$str$27:
        /*008d*/ 	.byte	0x28, 0x28, 0x75, 0x69, 0x6e, 0x74, 0x33, 0x32, 0x5f, 0x74, 0x28, 0x74, 0x68, 0x72, 0x65, 0x61
        /*009d*/ 	.byte	0x64, 0x49, 0x64, 0x78, 0x2e, 0x78, 0x29, 0x20, 0x2f, 0x20, 0x33, 0x32, 0x29, 0x20, 0x25, 0x20
        /*00ad*/ 	.byte	0x34, 0x29, 0x20, 0x3d, 0x3d, 0x20, 0x28, 0x28, 0x28, 0x74, 0x6d, 0x65, 0x6d, 0x5f, 0x61, 0x64
        /*00bd*/ 	.byte	0x64, 0x72, 0x20, 0x3e, 0x3e, 0x20, 0x31, 0x36, 0x29, 0x20, 0x2f, 0x20, 0x33, 0x32, 0x29, 0x20
        /*00cd*/ 	.byte	0x25, 0x20, 0x34, 0x29, 0x00
	.type		__unnamed_1,@object
	.size		__unnamed_1,(__unnamed_2 - __unnamed_1)
__unnamed_1:
        /*00d2*/ 	.byte	0x61, 0x75, 0x74, 0x6f, 0x20, 0x63, 0x75, 0x74, 0x65, 0x3a, 0x3a, 0x61, 0x73, 0x5f, 0x70, 0x6f
        /* <DEDUP_REMOVED lines=24> */
        /*0262*/ 	.byte	0x3c, 0x34, 0x30, 0x39, 0x36, 0x3e, 0x3e, 0x3e, 0x3e, 0x5d, 0x00
	.type		__unnamed_2,@object
	.size		__unnamed_2,(.L_2 - __unnamed_2)
__unnamed_2:
        /* <DEDUP_REMOVED lines=40> */
        /*04ed*/ 	.byte	0x74, 0x65, 0x3a, 0x3a, 0x43, 0x3c, 0x30, 0x3e, 0x3e, 0x3e, 0x3e, 0x5d, 0x00
.L_2:


//--------------------- .nv.shared._ZN7cutlass13device_kernelINS_4conv6kernel13ConvUniversalINS1_16ConvProblemShapeILNS1_8OperatorE0ELi3EEENS1_10collective14CollectiveConvINS1_47MainloopSm100TmaUmmaWarpSpecializedImplicitGemmILS5_0ELi72ELi3ELi1ELi2EN4cute5tupleIJNSA_1CILi2EEENSC_ILi1EEESE_EEEEENSB_IJNSC_ILi128EEENSC_ILi64EEENSB_IJNSC_ILi32EEEEEEEEENS_12float_e4m3_tESM_NSA_8TiledMMAINSA_8MMA_AtomIJNSA_10MMA_TraitsINSA_25SM100_MMA_F8F6F4_2x1SM_SSEJSM_SM_fSH_SI_NSA_17integral_constantINSA_4UMMA5MajorELST_0EEESU_NSR_INSS_7ScaleInELSV_0EEESW_EEEEEENSA_6LayoutINSB_IJSE_SE_SE_EEENSB_IJNSC_ILi0EEES11_S11_EEEEENSB_IJNSA_10UnderscoreES14_S14_EEEEENS7_6detail27Sm100ImplicitGemmTileTraitsINSA_25SM100_TMA_2SM_LOAD_IM2COLENSA_14ComposedLayoutINSA_7SwizzleILi1ELi4ELi3EEENSA_18smem_ptr_flag_bitsILi8EEENSZ_INSB_IJNSC_ILi8EEESJ_EEENSB_IJSJ_SE_EEEEEEEvEENS18_INSA_18SM100_TMA_2SM_LOADES1J_vEEEENS_8epilogue10collective18CollectiveEpilogueINS1O_23Sm100TmaWarpSpecializedILi1ELi1ELi32ELb0ELb0EEEJNSB_IJSI_SI_SK_EEENSB_IJNSZ_ISI_SE_EES1U_EEESM_NSB_IJNSB_IJllllEEESE_S11_EEESM_S1X_NS1O_6fusion15FusionCallbacksIS1S_NS1Y_17LinearCombinationISM_fSM_fLNS_15FloatRoundStyleE2EEES1T_S1V_JEEENSA_5SM1004TMEM4LOAD26SM100_TMEM_LOAD_32dp32b32xENSA_20SM90_TMA_LOAD_IM2COLENS1A_INS1B_ILi2ELi4ELi3EEES1E_NSZ_INSB_IJS1F_SI_EEENSB_IJSI_SE_EEEEEEENSA_39AutoVectorizingCopyWithAssumedAlignmentILi128EEENSA_21SM90_TMA_STORE_IM2COLES2D_S2F_S2F_EEEvvEEEEvNT_6ParamsE --------------------------
	.section	.nv.shared._ZN7cutlass13device_kernelINS_4conv6kernel13ConvUniversalINS1_16ConvProblemShapeILNS1_8OperatorE0ELi3EEENS1_10collective14CollectiveConvINS1_47MainloopSm100TmaUmmaWarpSpecializedImplicitGemmILS5_0ELi72ELi3ELi1ELi2EN4cute5tupleIJNSA_1CILi2EEENSC_ILi1EEESE_EEEEENSB_IJNSC_ILi128EEENSC_ILi64EEENSB_IJNSC_ILi32EEEEEEEEENS_12float_e4m3_tESM_NSA_8TiledMMAINSA_8MMA_AtomIJNSA_10MMA_TraitsINSA_25SM100_MMA_F8F6F4_2x1SM_SSEJSM_SM_fSH_SI_NSA_17integral_constantINSA_4UMMA5MajorELST_0EEESU_NSR_INSS_7ScaleInELSV_0EEESW_EEEEEENSA_6LayoutINSB_IJSE_SE_SE_EEENSB_IJNSC_ILi0EEES11_S11_EEEEENSB_IJNSA_10UnderscoreES14_S14_EEEEENS7_6detail27Sm100ImplicitGemmTileTraitsINSA_25SM100_TMA_2SM_LOAD_IM2COLENSA_14ComposedLayoutINSA_7SwizzleILi1ELi4ELi3EEENSA_18smem_ptr_flag_bitsILi8EEENSZ_INSB_IJNSC_ILi8EEESJ_EEENSB_IJSJ_SE_EEEEEEEvEENS18_INSA_18SM100_TMA_2SM_LOADES1J_vEEEENS_8epilogue10collective18CollectiveEpilogueINS1O_23Sm100TmaWarpSpecializedILi1ELi1ELi32ELb0ELb0EEEJNSB_IJSI_SI_SK_EEENSB_IJNSZ_ISI_SE_EES1U_EEESM_NSB_IJNSB_IJllllEEESE_S11_EEESM_S1X_NS1O_6fusion15FusionCallbacksIS1S_NS1Y_17LinearCombinationISM_fSM_fLNS_15FloatRoundStyleE2EEES1T_S1V_JEEENSA_5SM1004TMEM4LOAD26SM100_TMEM_LOAD_32dp32b32xENSA_20SM90_TMA_LOAD_IM2COLENS1A_INS1B_ILi2ELi4ELi3EEES1E_NSZ_INSB_IJS1F_SI_EEENSB_IJSI_SE_EEEEEEENSA_39AutoVectorizingCopyWithAssumedAlignmentILi128EEENSA_21SM90_TMA_STORE_IM2COLES2D_S2F_S2F_EEEvvEEEEvNT_6ParamsE,"aw",@nobits
	.sectionflags	@""
	.align	16
	.zero		1024


//--------------------- .nv.shared.reserved.0     --------------------------
	.section	.nv.shared.reserved.0,"aw",@nobits
	.weak		__nv_reservedSMEM_offset_0_alias
	.size		__nv_reservedSMEM_offset_0_alias, 0, 64
	.other		__nv_reservedSMEM_offset_0_alias,@"STO_CUDA_RESERVED_SHARED STV_DEFAULT"
__nv_reservedSMEM_offset_0_alias:
	.zero		0
.nv.shared.reserved.0:
	.zero		64
	.weak		__nv_reservedSMEM_tcgen05_partition
	.type		__nv_reservedSMEM_tcgen05_partition,@object
	.size		__nv_reservedSMEM_tcgen05_partition,(.L_0 - __nv_reservedSMEM_tcgen05_partition)
__nv_reservedSMEM_tcgen05_partition:
	.zero		32
.L_0:


//--------------------- .nv.global                --------------------------
	.section	.nv.global,"aw",@nobits
.nv.global:
	.type		_ZN39_INTERNAL_5d11f9f4_4_k_cu_05a52bd1_29624cute1_E,@object
	.size		_ZN39_INTERNAL_5d11f9f4_4_k_cu_05a52bd1_29624cute1_E,(_ZN39_INTERNAL_5d11f9f4_4_k_cu_05a52bd1_29624cuda3std3__45__cpo6cbeginE - _ZN39_INTERNAL_5d11f9f4_4_k_cu_05a52bd1_29624cute1_E)
_ZN39_INTERNAL_5d11f9f4_4_k_cu_05a52bd1_29624cute1_E:
	.zero		1
	.type		_ZN39_INTERNAL_5d11f9f4_4_k_cu_05a52bd1_29624cuda3std3__45__cpo6cbeginE,@object
	.size		_ZN39_INTERNAL_5d11f9f4_4_k_cu_05a52bd1_29624cuda3std3__45__cpo6cbeginE,(_ZN39_INTERNAL_5d11f9f4_4_k_cu_05a52bd1_29624cuda3std3__48in_placeE - _ZN39_INTERNAL_5d11f9f4_4_k_cu_05a52bd1_29624cuda3std3__45__cpo6cbeginE)
_ZN39_INTERNAL_5d11f9f4_4_k_cu_05a52bd1_29624cuda3std3__45__cpo6cbeginE:
	.zero		1
	.type		_ZN39_INTERNAL_5d11f9f4_4_k_cu_05a52bd1_29624cuda3std3__48in_placeE,@object
	.size		_ZN39_INTERNAL_5d11f9f4_4_k_cu_05a52bd1_29624cuda3std3__48in_placeE,(_ZN39_INTERNAL_5d11f9f4_4_k_cu_05a52bd1_29624cuda3std6ranges3__45__cpo9iter_moveE - _ZN39_INTERNAL_5d11f9f4_4_k_cu_05a52bd1_29624cuda3std3__48in_placeE)
_ZN39_INTERNAL_5d11f9f4_4_k_cu_05a52bd1_29624cuda3std3__48in_placeE:
	.zero		1
	.type		_ZN39_INTERNAL_5d11f9f4_4_k_cu_05a52bd1_29624cuda3std6ranges3__45__cpo9iter_moveE,@object
	.size		_ZN39_INTERNAL_5d11f9f4_4_k_cu_05a52bd1_29624cuda3std6ranges3__45__cpo9iter_moveE,(_ZN39_INTERNAL_5d11f9f4_4_k_cu_05a52bd1_29624cuda3std3__45__cpo5beginE - _ZN39_INTERNAL_5d11f9f4_4_k_cu_05a52bd1_29624cuda3std6ranges3__45__cpo9iter_moveE)
_ZN39_INTERNAL_5d11f9f4_4_k_cu_05a52bd1_29624cuda3std6ranges3__45__cpo9iter_moveE:
	.zero		1
	.type		_ZN39_INTERNAL_5d11f9f4_4_k_cu_05a52bd1_29624cuda3std3__45__cpo5beginE,@object
	.size		_ZN39_INTERNAL_5d11f9f4_4_k_cu_05a52bd1_29624cuda3std3__45__cpo5beginE,(_ZN39_INTERNAL_5d11f9f4_4_k_cu_05a52bd1_29624cuda3std3__441_GLOBAL__N__5d11f9f4_4_k_cu_05a52bd1_29626ignoreE - _ZN39_INTERNAL_5d11f9f4_4_k_cu_05a52bd1_29624cuda3std3__45__cpo5beginE)
_ZN39_INTERNAL_5d11f9f4_4_k_cu_05a52bd1_29624cuda3std3__45__cpo5beginE:
	.zero		1
	.type		_ZN39_INTERNAL_5d11f9f4_4_k_cu_05a52bd1_29624cuda3std3__441_GLOBAL__N__5d11f9f4_4_k_cu_05a52bd1_29626ignoreE,@object
	.size		_ZN39_INTERNAL_5d11f9f4_4_k_cu_05a52bd1_29624cuda3std3__441_GLOBAL__N__5d11f9f4_4_k_cu_05a52bd1_29626ignoreE,(_ZN39_INTERNAL_5d11f9f4_4_k_cu_05a52bd1_29624cute7productE - _ZN39_INTERNAL_5d11f9f4_4_k_cu_05a52bd1_29624cuda3std3__441_GLOBAL__N__5d11f9f4_4_k_cu_05a52bd1_29626ignoreE)
_ZN39_INTERNAL_5d11f9f4_4_k_cu_05a52bd1_29624cuda3std3__441_GLOBAL__N__5d11f9f4_4_k_cu_05a52bd1_29626ignoreE:
	.zero		1
	.type		_ZN39_INTERNAL_5d11f9f4_4_k_cu_05a52bd1_29624cute7productE,@object
	.size		_ZN39_INTERNAL_5d11f9f4_4_k_cu_05a52bd1_29624cute7productE,(_ZN39_INTERNAL_5d11f9f4_4_k_cu_05a52bd1_29624cuda3std3__45__cpo3endE - _ZN39_INTERNAL_5d11f9f4_4_k_cu_05a52bd1_29624cute7productE)
_ZN39_INTERNAL_5d11f9f4_4_k_cu_05a52bd1_29624cute7productE:
	.zero		1
	.type		_ZN39_INTERNAL_5d11f9f4_4_k_cu_05a52bd1_29624cuda3std3__45__cpo3endE,@object
	.size		_ZN39_INTERNAL_5d11f9f4_4_k_cu_05a52bd1_29624cuda3std3__45__cpo3endE,(_ZN39_INTERNAL_5d11f9f4_4_k_cu_05a52bd1_29624cuda3std3__419piecewise_constructE - _ZN39_INTERNAL_5d11f9f4_4_k_cu_05a52bd1_29624cuda3std3__45__cpo3endE)
_ZN39_INTERNAL_5d11f9f4_4_k_cu_05a52bd1_29624cuda3std3__45__cpo3endE:
	.zero		1
	.type		_ZN39_INTERNAL_5d11f9f4_4_k_cu_05a52bd1_29624cuda3std3__419piecewise_constructE,@object
	.size		_ZN39_INTERNAL_5d11f9f4_4_k_cu_05a52bd1_29624cuda3std3__419piecewise_constructE,(_ZN39_INTERNAL_5d11f9f4_4_k_cu_05a52bd1_29624cuda3std3__45__cpo4cendE - _ZN39_INTERNAL_5d11f9f4_4_k_cu_05a52bd1_29624cuda3std3__419piecewise_constructE)
_ZN39_INTERNAL_5d11f9f4_4_k_cu_05a52bd1_29624cuda3std3__419piecewise_constructE:
	.zero		1
	.type		_ZN39_INTERNAL_5d11f9f4_4_k_cu_05a52bd1_29624cuda3std3__45__cpo4cendE,@object
	.size		_ZN39_INTERNAL_5d11f9f4_4_k_cu_05a52bd1_29624cuda3std3__45__cpo4cendE,(_ZN39_INTERNAL_5d11f9f4_4_k_cu_05a52bd1_29624cuda3std6ranges3__45__cpo4swapE - _ZN39_INTERNAL_5d11f9f4_4_k_cu_05a52bd1_29624cuda3std3__45__cpo4cendE)
_ZN39_INTERNAL_5d11f9f4_4_k_cu_05a52bd1_29624cuda3std3__45__cpo4cendE:
	.zero		1
	.type		_ZN39_INTERNAL_5d11f9f4_4_k_cu_05a52bd1_29624cuda3std6ranges3__45__cpo4swapE,@object
	.size		_ZN39_INTERNAL_5d11f9f4_4_k_cu_05a52bd1_29624cuda3std6ranges3__45__cpo4swapE,(.L_10 - _ZN39_INTERNAL_5d11f9f4_4_k_cu_05a52bd1_29624cuda3std6ranges3__45__cpo4swapE)
_ZN39_INTERNAL_5d11f9f4_4_k_cu_05a52bd1_29624cuda3std6ranges3__45__cpo4swapE:
	.zero		1
.L_10:


//--------------------- .nv.constant0._ZN7cutlass13device_kernelINS_4conv6kernel13ConvUniversalINS1_16ConvProblemShapeILNS1_8OperatorE0ELi3EEENS1_10collective14CollectiveConvINS1_47MainloopSm100TmaUmmaWarpSpecializedImplicitGemmILS5_0ELi72ELi3ELi1ELi2EN4cute5tupleIJNSA_1CILi2EEENSC_ILi1EEESE_EEEEENSB_IJNSC_ILi128EEENSC_ILi64EEENSB_IJNSC_ILi32EEEEEEEEENS_12float_e4m3_tESM_NSA_8TiledMMAINSA_8MMA_AtomIJNSA_10MMA_TraitsINSA_25SM100_MMA_F8F6F4_2x1SM_SSEJSM_SM_fSH_SI_NSA_17integral_constantINSA_4UMMA5MajorELST_0EEESU_NSR_INSS_7ScaleInELSV_0EEESW_EEEEEENSA_6LayoutINSB_IJSE_SE_SE_EEENSB_IJNSC_ILi0EEES11_S11_EEEEENSB_IJNSA_10UnderscoreES14_S14_EEEEENS7_6detail27Sm100ImplicitGemmTileTraitsINSA_25SM100_TMA_2SM_LOAD_IM2COLENSA_14ComposedLayoutINSA_7SwizzleILi1ELi4ELi3EEENSA_18smem_ptr_flag_bitsILi8EEENSZ_INSB_IJNSC_ILi8EEESJ_EEENSB_IJSJ_SE_EEEEEEEvEENS18_INSA_18SM100_TMA_2SM_LOADES1J_vEEEENS_8epilogue10collective18CollectiveEpilogueINS1O_23Sm100TmaWarpSpecializedILi1ELi1ELi32ELb0ELb0EEEJNSB_IJSI_SI_SK_EEENSB_IJNSZ_ISI_SE_EES1U_EEESM_NSB_IJNSB_IJllllEEESE_S11_EEESM_S1X_NS1O_6fusion15FusionCallbacksIS1S_NS1Y_17LinearCombinationISM_fSM_fLNS_15FloatRoundStyleE2EEES1T_S1V_JEEENSA_5SM1004TMEM4LOAD26SM100_TMEM_LOAD_32dp32b32xENSA_20SM90_TMA_LOAD_IM2COLENS1A_INS1B_ILi2ELi4ELi3EEES1E_NSZ_INSB_IJS1F_SI_EEENSB_IJSI_SE_EEEEEEENSA_39AutoVectorizingCopyWithAssumedAlignmentILi128EEENSA_21SM90_TMA_STORE_IM2COLES2D_S2F_S2F_EEEvvEEEEvNT_6ParamsE --------------------------
	.section	.nv.constant0._ZN7cutlass13device_kernelINS_4conv6kernel13ConvUniversalINS1_16ConvProblemShapeILNS1_8OperatorE0ELi3EEENS1_10collective14CollectiveConvINS1_47MainloopSm100TmaUmmaWarpSpecializedImplicitGemmILS5_0ELi72ELi3ELi1ELi2EN4cute5tupleIJNSA_1CILi2EEENSC_ILi1EEESE_EEEEENSB_IJNSC_ILi128EEENSC_ILi64EEENSB_IJNSC_ILi32EEEEEEEEENS_12float_e4m3_tESM_NSA_8TiledMMAINSA_8MMA_AtomIJNSA_10MMA_TraitsINSA_25SM100_MMA_F8F6F4_2x1SM_SSEJSM_SM_fSH_SI_NSA_17integral_constantINSA_4UMMA5MajorELST_0EEESU_NSR_INSS_7ScaleInELSV_0EEESW_EEEEEENSA_6LayoutINSB_IJSE_SE_SE_EEENSB_IJNSC_ILi0EEES11_S11_EEEEENSB_IJNSA_10UnderscoreES14_S14_EEEEENS7_6detail27Sm100ImplicitGemmTileTraitsINSA_25SM100_TMA_2SM_LOAD_IM2COLENSA_14ComposedLayoutINSA_7SwizzleILi1ELi4ELi3EEENSA_18smem_ptr_flag_bitsILi8EEENSZ_INSB_IJNSC_ILi8EEESJ_EEENSB_IJSJ_SE_EEEEEEEvEENS18_INSA_18SM100_TMA_2SM_LOADES1J_vEEEENS_8epilogue10collective18CollectiveEpilogueINS1O_23Sm100TmaWarpSpecializedILi1ELi1ELi32ELb0ELb0EEEJNSB_IJSI_SI_SK_EEENSB_IJNSZ_ISI_SE_EES1U_EEESM_NSB_IJNSB_IJllllEEESE_S11_EEESM_S1X_NS1O_6fusion15FusionCallbacksIS1S_NS1Y_17LinearCombinationISM_fSM_fLNS_15FloatRoundStyleE2EEES1T_S1V_JEEENSA_5SM1004TMEM4LOAD26SM100_TMEM_LOAD_32dp32b32xENSA_20SM90_TMA_LOAD_IM2COLENS1A_INS1B_ILi2ELi4ELi3EEES1E_NSZ_INSB_IJS1F_SI_EEENSB_IJSI_SE_EEEEEEENSA_39AutoVectorizingCopyWithAssumedAlignmentILi128EEENSA_21SM90_TMA_STORE_IM2COLES2D_S2F_S2F_EEEvvEEEEvNT_6ParamsE,"a",@progbits
	.sectionflags	@""
	.align	4
.nv.constant0._ZN7cutlass13device_kernelINS_4conv6kernel13ConvUniversalINS1_16ConvProblemShapeILNS1_8OperatorE0ELi3EEENS1_10collective14CollectiveConvINS1_47MainloopSm100TmaUmmaWarpSpecializedImplicitGemmILS5_0ELi72ELi3ELi1ELi2EN4cute5tupleIJNSA_1CILi2EEENSC_ILi1EEESE_EEEEENSB_IJNSC_ILi128EEENSC_ILi64EEENSB_IJNSC_ILi32EEEEEEEEENS_12float_e4m3_tESM_NSA_8TiledMMAINSA_8MMA_AtomIJNSA_10MMA_TraitsINSA_25SM100_MMA_F8F6F4_2x1SM_SSEJSM_SM_fSH_SI_NSA_17integral_constantINSA_4UMMA5MajorELST_0EEESU_NSR_INSS_7ScaleInELSV_0EEESW_EEEEEENSA_6LayoutINSB_IJSE_SE_SE_EEENSB_IJNSC_ILi0EEES11_S11_EEEEENSB_IJNSA_10UnderscoreES14_S14_EEEEENS7_6detail27Sm100ImplicitGemmTileTraitsINSA_25SM100_TMA_2SM_LOAD_IM2COLENSA_14ComposedLayoutINSA_7SwizzleILi1ELi4ELi3EEENSA_18smem_ptr_flag_bitsILi8EEENSZ_INSB_IJNSC_ILi8EEESJ_EEENSB_IJSJ_SE_EEEEEEEvEENS18_INSA_18SM100_TMA_2SM_LOADES1J_vEEEENS_8epilogue10collective18CollectiveEpilogueINS1O_23Sm100TmaWarpSpecializedILi1ELi1ELi32ELb0ELb0EEEJNSB_IJSI_SI_SK_EEENSB_IJNSZ_ISI_SE_EES1U_EEESM_NSB_IJNSB_IJllllEEESE_S11_EEESM_S1X_NS1O_6fusion15FusionCallbacksIS1S_NS1Y_17LinearCombinationISM_fSM_fLNS_15FloatRoundStyleE2EEES1T_S1V_JEEENSA_5SM1004TMEM4LOAD26SM100_TMEM_LOAD_32dp32b32xENSA_20SM90_TMA_LOAD_IM2COLENS1A_INS1B_ILi2ELi4ELi3EEES1E_NSZ_INSB_IJS1F_SI_EEENSB_IJSI_SE_EEEEEEENSA_39AutoVectorizingCopyWithAssumedAlignmentILi128EEENSA_21SM90_TMA_STORE_IM2COLES2D_S2F_S2F_EEEvvEEEEvNT_6ParamsE:
	.zero		3200


//--------------------- SYMBOLS --------------------------

	.type		.nv.reservedSmem.offset0,@object
	.size		.nv.reservedSmem.offset0,0x4
	.type		.nv.reservedSmem.cap,@object
	.size		.nv.reservedSmem.cap,0x4
	.type		__assertfail,@function
